//
// Generated by NVIDIA NVVM Compiler
//
// Compiler Build ID: CL-36424714
// Cuda compilation tools, release 13.0, V13.0.88
// Based on NVVM 20.0.0
//

.version 9.0
.target sm_100
.address_size 64

	// .globl	fp_hammer_kernel
.global .align 4 .f32 sfma_out;
.global .align 8 .f64 dfma_out;

.visible .entry fp_hammer_kernel()
{
	.reg .pred 	%p<4>;
	.reg .b32 	%r<9>;
	.reg .b32 	%f<8205>;
	.reg .b64 	%fd<8205>;

	bar.sync 	0;
	mov.b32 	%r7, 0;
	mov.f64 	%fd7104, 0dC16312D000000000;
	mov.f32 	%f7104, 0fC7C35000;
	mov.f32 	%f7106, %f7104;
	mov.f64 	%fd7106, %fd7104;
$L__BB0_1:
	mov.b32 	%r8, 0;
	mov.f32 	%f8203, %f7104;
	mov.f32 	%f8204, %f7106;
	mov.f64 	%fd8203, %fd7104;
	mov.f64 	%fd8204, %fd7106;
$L__BB0_2:
	// begin inline asm
	fma.rn.f64    %fd8203, %fd8203, 0.9999, 0.01;
	// end inline asm
	// begin inline asm
	fma.rn.f64    %fd8204, %fd8204, 0.9999, 0.01;
	// end inline asm
	// begin inline asm
	fma.rn.f32    %f8203, %f8203, 0.9999, 0.01;
	// end inline asm
	// begin inline asm
	fma.rn.f32    %f8204, %f8204, 0.9999, 0.01;
	// end inline asm
	// begin inline asm
	fma.rn.f64    %fd8203, %fd8203, 0.9999, 0.01;
	// end inline asm
	// begin inline asm
	fma.rn.f64    %fd8204, %fd8204, 0.9999, 0.01;
	// end inline asm
	// begin inline asm
	fma.rn.f32    %f8203, %f8203, 0.9999, 0.01;
	// end inline asm
	// begin inline asm
	fma.rn.f32    %f8204, %f8204, 0.9999, 0.01;
	// end inline asm
	// begin inline asm
	fma.rn.f64    %fd8203, %fd8203, 0.9999, 0.01;
	// end inline asm
	// begin inline asm
	fma.rn.f64    %fd8204, %fd8204, 0.9999, 0.01;
	// end inline asm
	// begin inline asm
	fma.rn.f32    %f8203, %f8203, 0.9999, 0.01;
	// end inline asm
	// begin inline asm
	fma.rn.f32    %f8204, %f8204, 0.9999, 0.01;
	// end inline asm
	// begin inline asm
	fma.rn.f64    %fd8203, %fd8203, 0.9999, 0.01;
	// end inline asm
	// begin inline asm
	fma.rn.f64    %fd8204, %fd8204, 0.9999, 0.01;
	// end inline asm
	// begin inline asm
	fma.rn.f32    %f8203, %f8203, 0.9999, 0.01;
	// end inline asm
	// begin inline asm
	fma.rn.f32    %f8204, %f8204, 0.9999, 0.01;
	// end inline asm
	// begin inline asm
	fma.rn.f64    %fd8203, %fd8203, 0.9999, 0.01;
	// end inline asm
	// begin inline asm
	fma.rn.f64    %fd8204, %fd8204, 0.9999, 0.01;
	// end inline asm
	// begin inline asm
	fma.rn.f32    %f8203, %f8203, 0.9999, 0.01;
	// end inline asm
	// begin inline asm
	fma.rn.f32    %f8204, %f8204, 0.9999, 0.01;
	// end inline asm
	// begin inline asm
	fma.rn.f64    %fd8203, %fd8203, 0.9999, 0.01;
	// end inline asm
	// begin inline asm
	fma.rn.f64    %fd8204, %fd8204, 0.9999, 0.01;
	// end inline asm
	// begin inline asm
	fma.rn.f32    %f8203, %f8203, 0.9999, 0.01;
	// end inline asm
	// begin inline asm
	fma.rn.f32    %f8204, %f8204, 0.9999, 0.01;
	// end inline asm
	// begin inline asm
	fma.rn.f64    %fd8203, %fd8203, 0.9999, 0.01;
	// end inline asm
	// begin inline asm
	fma.rn.f64    %fd8204, %fd8204, 0.9999, 0.01;
	// end inline asm
	// begin inline asm
	fma.rn.f32    %f8203, %f8203, 0.9999, 0.01;
	// end inline asm
	// begin inline asm
	fma.rn.f32    %f8204, %f8204, 0.9999, 0.01;
	// end inline asm
	// begin inline asm
	fma.rn.f64    %fd8203, %fd8203, 0.9999, 0.01;
	// end inline asm
	// begin inline asm
	fma.rn.f64    %fd8204, %fd8204, 0.9999, 0.01;
	// end inline asm
	// begin inline asm
	fma.rn.f32    %f8203, %f8203, 0.9999, 0.01;
	// end inline asm
	// begin inline asm
	fma.rn.f32    %f8204, %f8204, 0.9999, 0.01;
	// end inline asm
	// begin inline asm
	fma.rn.f64    %fd8203, %fd8203, 0.9999, 0.01;
	// end inline asm
	// begin inline asm
	fma.rn.f64    %fd8204, %fd8204, 0.9999, 0.01;
	// end inline asm
	// begin inline asm
	fma.rn.f32    %f8203, %f8203, 0.9999, 0.01;
	// end inline asm
	// begin inline asm
	fma.rn.f32    %f8204, %f8204, 0.9999, 0.01;
	// end inline asm
	// begin inline asm
	fma.rn.f64    %fd8203, %fd8203, 0.9999, 0.01;
	// end inline asm
	// begin inline asm
	fma.rn.f64    %fd8204, %fd8204, 0.9999, 0.01;
	// end inline asm
	// begin inline asm
	fma.rn.f32    %f8203, %f8203, 0.9999, 0.01;
	// end inline asm
	// begin inline asm
	fma.rn.f32    %f8204, %f8204, 0.9999, 0.01;
	// end inline asm
	// begin inline asm
	fma.rn.f64    %fd8203, %fd8203, 0.9999, 0.01;
	// end inline asm
	// begin inline asm
	fma.rn.f64    %fd8204, %fd8204, 0.9999, 0.01;
	// end inline asm
	// begin inline asm
	fma.rn.f32    %f8203, %f8203, 0.9999, 0.01;
	// end inline asm
	// begin inline asm
	fma.rn.f32    %f8204, %f8204, 0.9999, 0.01;
	// end inline asm
	// begin inline asm
	fma.rn.f64    %fd8203, %fd8203, 0.9999, 0.01;
	// end inline asm
	// begin inline asm
	fma.rn.f64    %fd8204, %fd8204, 0.9999, 0.01;
	// end inline asm
	// begin inline asm
	fma.rn.f32    %f8203, %f8203, 0.9999, 0.01;
	// end inline asm
	// begin inline asm
	fma.rn.f32    %f8204, %f8204, 0.9999, 0.01;
	// end inline asm
	// begin inline asm
	fma.rn.f64    %fd8203, %fd8203, 0.9999, 0.01;
	// end inline asm
	// begin inline asm
	fma.rn.f64    %fd8204, %fd8204, 0.9999, 0.01;
	// end inline asm
	// begin inline asm
	fma.rn.f32    %f8203, %f8203, 0.9999, 0.01;
	// end inline asm
	// begin inline asm
	fma.rn.f32    %f8204, %f8204, 0.9999, 0.01;
	// end inline asm
	// begin inline asm
	fma.rn.f64    %fd8203, %fd8203, 0.9999, 0.01;
	// end inline asm
	// begin inline asm
	fma.rn.f64    %fd8204, %fd8204, 0.9999, 0.01;
	// end inline asm
	// begin inline asm
	fma.rn.f32    %f8203, %f8203, 0.9999, 0.01;
	// end inline asm
	// begin inline asm
	fma.rn.f32    %f8204, %f8204, 0.9999, 0.01;
	// end inline asm
	// begin inline asm
	fma.rn.f64    %fd8203, %fd8203, 0.9999, 0.01;
	// end inline asm
	// begin inline asm
	fma.rn.f64    %fd8204, %fd8204, 0.9999, 0.01;
	// end inline asm
	// begin inline asm
	fma.rn.f32    %f8203, %f8203, 0.9999, 0.01;
	// end inline asm
	// begin inline asm
	fma.rn.f32    %f8204, %f8204, 0.9999, 0.01;
	// end inline asm
	// begin inline asm
	fma.rn.f64    %fd8203, %fd8203, 0.9999, 0.01;
	// end inline asm
	// begin inline asm
	fma.rn.f64    %fd8204, %fd8204, 0.9999, 0.01;
	// end inline asm
	// begin inline asm
	fma.rn.f32    %f8203, %f8203, 0.9999, 0.01;
	// end inline asm
	// begin inline asm
	fma.rn.f32    %f8204, %f8204, 0.9999, 0.01;
	// end inline asm
	// begin inline asm
	fma.rn.f64    %fd8203, %fd8203, 0.9999, 0.01;
	// end inline asm
	// begin inline asm
	fma.rn.f64    %fd8204, %fd8204, 0.9999, 0.01;
	// end inline asm
	// begin inline asm
	fma.rn.f32    %f8203, %f8203, 0.9999, 0.01;
	// end inline asm
	// begin inline asm
	fma.rn.f32    %f8204, %f8204, 0.9999, 0.01;
	// end inline asm
	// begin inline asm
	fma.rn.f64    %fd8203, %fd8203, 0.9999, 0.01;
	// end inline asm
	// begin inline asm
	fma.rn.f64    %fd8204, %fd8204, 0.9999, 0.01;
	// end inline asm
	// begin inline asm
	fma.rn.f32    %f8203, %f8203, 0.9999, 0.01;
	// end inline asm
	// begin inline asm
	fma.rn.f32    %f8204, %f8204, 0.9999, 0.01;
	// end inline asm
	// begin inline asm
	fma.rn.f64    %fd8203, %fd8203, 0.9999, 0.01;
	// end inline asm
	// begin inline asm
	fma.rn.f64    %fd8204, %fd8204, 0.9999, 0.01;
	// end inline asm
	// begin inline asm
	fma.rn.f32    %f8203, %f8203, 0.9999, 0.01;
	// end inline asm
	// begin inline asm
	fma.rn.f32    %f8204, %f8204, 0.9999, 0.01;
	// end inline asm
	// begin inline asm
	fma.rn.f64    %fd8203, %fd8203, 0.9999, 0.01;
	// end inline asm
	// begin inline asm
	fma.rn.f64    %fd8204, %fd8204, 0.9999, 0.01;
	// end inline asm
	// begin inline asm
	fma.rn.f32    %f8203, %f8203, 0.9999, 0.01;
	// end inline asm
	// begin inline asm
	fma.rn.f32    %f8204, %f8204, 0.9999, 0.01;
	// end inline asm
	// begin inline asm
	fma.rn.f64    %fd8203, %fd8203, 0.9999, 0.01;
	// end inline asm
	// begin inline asm
	fma.rn.f64    %fd8204, %fd8204, 0.9999, 0.01;
	// end inline asm
	// begin inline asm
	fma.rn.f32    %f8203, %f8203, 0.9999, 0.01;
	// end inline asm
	// begin inline asm
	fma.rn.f32    %f8204, %f8204, 0.9999, 0.01;
	// end inline asm
	// begin inline asm
	fma.rn.f64    %fd8203, %fd8203, 0.9999, 0.01;
	// end inline asm
	// begin inline asm
	fma.rn.f64    %fd8204, %fd8204, 0.9999, 0.01;
	// end inline asm
	// begin inline asm
	fma.rn.f32    %f8203, %f8203, 0.9999, 0.01;
	// end inline asm
	// begin inline asm
	fma.rn.f32    %f8204, %f8204, 0.9999, 0.01;
	// end inline asm
	// begin inline asm
	fma.rn.f64    %fd8203, %fd8203, 0.9999, 0.01;
	// end inline asm
	// begin inline asm
	fma.rn.f64    %fd8204, %fd8204, 0.9999, 0.01;
	// end inline asm
	// begin inline asm
	fma.rn.f32    %f8203, %f8203, 0.9999, 0.01;
	// end inline asm
	// begin inline asm
	fma.rn.f32    %f8204, %f8204, 0.9999, 0.01;
	// end inline asm
	// begin inline asm
	fma.rn.f64    %fd8203, %fd8203, 0.9999, 0.01;
	// end inline asm
	// begin inline asm
	fma.rn.f64    %fd8204, %fd8204, 0.9999, 0.01;
	// end inline asm
	// begin inline asm
	fma.rn.f32    %f8203, %f8203, 0.9999, 0.01;
	// end inline asm
	// begin inline asm
	fma.rn.f32    %f8204, %f8204, 0.9999, 0.01;
	// end inline asm
	// begin inline asm
	fma.rn.f64    %fd8203, %fd8203, 0.9999, 0.01;
	// end inline asm
	// begin inline asm
	fma.rn.f64    %fd8204, %fd8204, 0.9999, 0.01;
	// end inline asm
	// begin inline asm
	fma.rn.f32    %f8203, %f8203, 0.9999, 0.01;
	// end inline asm
	// begin inline asm
	fma.rn.f32    %f8204, %f8204, 0.9999, 0.01;
	// end inline asm
	// begin inline asm
	fma.rn.f64    %fd8203, %fd8203, 0.9999, 0.01;
	// end inline asm
	// begin inline asm
	fma.rn.f64    %fd8204, %fd8204, 0.9999, 0.01;
	// end inline asm
	// begin inline asm
	fma.rn.f32    %f8203, %f8203, 0.9999, 0.01;
	// end inline asm
	// begin inline asm
	fma.rn.f32    %f8204, %f8204, 0.9999, 0.01;
	// end inline asm
	// begin inline asm
	fma.rn.f64    %fd8203, %fd8203, 0.9999, 0.01;
	// end inline asm
	// begin inline asm
	fma.rn.f64    %fd8204, %fd8204, 0.9999, 0.01;
	// end inline asm
	// begin inline asm
	fma.rn.f32    %f8203, %f8203, 0.9999, 0.01;
	// end inline asm
	// begin inline asm
	fma.rn.f32    %f8204, %f8204, 0.9999, 0.01;
	// end inline asm
	// begin inline asm
	fma.rn.f64    %fd8203, %fd8203, 0.9999, 0.01;
	// end inline asm
	// begin inline asm
	fma.rn.f64    %fd8204, %fd8204, 0.9999, 0.01;
	// end inline asm
	// begin inline asm
	fma.rn.f32    %f8203, %f8203, 0.9999, 0.01;
	// end inline asm
	// begin inline asm
	fma.rn.f32    %f8204, %f8204, 0.9999, 0.01;
	// end inline asm
	// begin inline asm
	fma.rn.f64    %fd8203, %fd8203, 0.9999, 0.01;
	// end inline asm
	// begin inline asm
	fma.rn.f64    %fd8204, %fd8204, 0.9999, 0.01;
	// end inline asm
	// begin inline asm
	fma.rn.f32    %f8203, %f8203, 0.9999, 0.01;
	// end inline asm
	// begin inline asm
	fma.rn.f32    %f8204, %f8204, 0.9999, 0.01;
	// end inline asm
	// begin inline asm
	fma.rn.f64    %fd8203, %fd8203, 0.9999, 0.01;
	// end inline asm
	// begin inline asm
	fma.rn.f64    %fd8204, %fd8204, 0.9999, 0.01;
	// end inline asm
	// begin inline asm
	fma.rn.f32    %f8203, %f8203, 0.9999, 0.01;
	// end inline asm
	// begin inline asm
	fma.rn.f32    %f8204, %f8204, 0.9999, 0.01;
	// end inline asm
	// begin inline asm
	fma.rn.f64    %fd8203, %fd8203, 0.9999, 0.01;
	// end inline asm
	// begin inline asm
	fma.rn.f64    %fd8204, %fd8204, 0.9999, 0.01;
	// end inline asm
	// begin inline asm
	fma.rn.f32    %f8203, %f8203, 0.9999, 0.01;
	// end inline asm
	// begin inline asm
	fma.rn.f32    %f8204, %f8204, 0.9999, 0.01;
	// end inline asm
	// begin inline asm
	fma.rn.f64    %fd8203, %fd8203, 0.9999, 0.01;
	// end inline asm
	// begin inline asm
	fma.rn.f64    %fd8204, %fd8204, 0.9999, 0.01;
	// end inline asm
	// begin inline asm
	fma.rn.f32    %f8203, %f8203, 0.9999, 0.01;
	// end inline asm
	// begin inline asm
	fma.rn.f32    %f8204, %f8204, 0.9999, 0.01;
	// end inline asm
	// begin inline asm
	fma.rn.f64    %fd8203, %fd8203, 0.9999, 0.01;
	// end inline asm
	// begin inline asm
	fma.rn.f64    %fd8204, %fd8204, 0.9999, 0.01;
	// end inline asm
	// begin inline asm
	fma.rn.f32    %f8203, %f8203, 0.9999, 0.01;
	// end inline asm
	// begin inline asm
	fma.rn.f32    %f8204, %f8204, 0.9999, 0.01;
	// end inline asm
	// begin inline asm
	fma.rn.f64    %fd8203, %fd8203, 0.9999, 0.01;
	// end inline asm
	// begin inline asm
	fma.rn.f64    %fd8204, %fd8204, 0.9999, 0.01;
	// end inline asm
	// begin inline asm
	fma.rn.f32    %f8203, %f8203, 0.9999, 0.01;
	// end inline asm
	// begin inline asm
	fma.rn.f32    %f8204, %f8204, 0.9999, 0.01;
	// end inline asm
	// begin inline asm
	fma.rn.f64    %fd8203, %fd8203, 0.9999, 0.01;
	// end inline asm
	// begin inline asm
	fma.rn.f64    %fd8204, %fd8204, 0.9999, 0.01;
	// end inline asm
	// begin inline asm
	fma.rn.f32    %f8203, %f8203, 0.9999, 0.01;
	// end inline asm
	// begin inline asm
	fma.rn.f32    %f8204, %f8204, 0.9999, 0.01;
	// end inline asm
	// begin inline asm
	fma.rn.f64    %fd8203, %fd8203, 0.9999, 0.01;
	// end inline asm
	// begin inline asm
	fma.rn.f64    %fd8204, %fd8204, 0.9999, 0.01;
	// end inline asm
	// begin inline asm
	fma.rn.f32    %f8203, %f8203, 0.9999, 0.01;
	// end inline asm
	// begin inline asm
	fma.rn.f32    %f8204, %f8204, 0.9999, 0.01;
	// end inline asm
	// begin inline asm
	fma.rn.f64    %fd8203, %fd8203, 0.9999, 0.01;
	// end inline asm
	// begin inline asm
	fma.rn.f64    %fd8204, %fd8204, 0.9999, 0.01;
	// end inline asm
	// begin inline asm
	fma.rn.f32    %f8203, %f8203, 0.9999, 0.01;
	// end inline asm
	// begin inline asm
	fma.rn.f32    %f8204, %f8204, 0.9999, 0.01;
	// end inline asm
	// begin inline asm
	fma.rn.f64    %fd8203, %fd8203, 0.9999, 0.01;
	// end inline asm
	// begin inline asm
	fma.rn.f64    %fd8204, %fd8204, 0.9999, 0.01;
	// end inline asm
	// begin inline asm
	fma.rn.f32    %f8203, %f8203, 0.9999, 0.01;
	// end inline asm
	// begin inline asm
	fma.rn.f32    %f8204, %f8204, 0.9999, 0.01;
	// end inline asm
	// begin inline asm
	fma.rn.f64    %fd8203, %fd8203, 0.9999, 0.01;
	// end inline asm
	// begin inline asm
	fma.rn.f64    %fd8204, %fd8204, 0.9999, 0.01;
	// end inline asm
	// begin inline asm
	fma.rn.f32    %f8203, %f8203, 0.9999, 0.01;
	// end inline asm
	// begin inline asm
	fma.rn.f32    %f8204, %f8204, 0.9999, 0.01;
	// end inline asm
	// begin inline asm
	fma.rn.f64    %fd8203, %fd8203, 0.9999, 0.01;
	// end inline asm
	// begin inline asm
	fma.rn.f64    %fd8204, %fd8204, 0.9999, 0.01;
	// end inline asm
	// begin inline asm
	fma.rn.f32    %f8203, %f8203, 0.9999, 0.01;
	// end inline asm
	// begin inline asm
	fma.rn.f32    %f8204, %f8204, 0.9999, 0.01;
	// end inline asm
	// begin inline asm
	fma.rn.f64    %fd8203, %fd8203, 0.9999, 0.01;
	// end inline asm
	// begin inline asm
	fma.rn.f64    %fd8204, %fd8204, 0.9999, 0.01;
	// end inline asm
	// begin inline asm
	fma.rn.f32    %f8203, %f8203, 0.9999, 0.01;
	// end inline asm
	// begin inline asm
	fma.rn.f32    %f8204, %f8204, 0.9999, 0.01;
	// end inline asm
	// begin inline asm
	fma.rn.f64    %fd8203, %fd8203, 0.9999, 0.01;
	// end inline asm
	// begin inline asm
	fma.rn.f64    %fd8204, %fd8204, 0.9999, 0.01;
	// end inline asm
	// begin inline asm
	fma.rn.f32    %f8203, %f8203, 0.9999, 0.01;
	// end inline asm
	// begin inline asm
	fma.rn.f32    %f8204, %f8204, 0.9999, 0.01;
	// end inline asm
	// begin inline asm
	fma.rn.f64    %fd8203, %fd8203, 0.9999, 0.01;
	// end inline asm
	// begin inline asm
	fma.rn.f64    %fd8204, %fd8204, 0.9999, 0.01;
	// end inline asm
	// begin inline asm
	fma.rn.f32    %f8203, %f8203, 0.9999, 0.01;
	// end inline asm
	// begin inline asm
	fma.rn.f32    %f8204, %f8204, 0.9999, 0.01;
	// end inline asm
	// begin inline asm
	fma.rn.f64    %fd8203, %fd8203, 0.9999, 0.01;
	// end inline asm
	// begin inline asm
	fma.rn.f64    %fd8204, %fd8204, 0.9999, 0.01;
	// end inline asm
	// begin inline asm
	fma.rn.f32    %f8203, %f8203, 0.9999, 0.01;
	// end inline asm
	// begin inline asm
	fma.rn.f32    %f8204, %f8204, 0.9999, 0.01;
	// end inline asm
	// begin inline asm
	fma.rn.f64    %fd8203, %fd8203, 0.9999, 0.01;
	// end inline asm
	// begin inline asm
	fma.rn.f64    %fd8204, %fd8204, 0.9999, 0.01;
	// end inline asm
	// begin inline asm
	fma.rn.f32    %f8203, %f8203, 0.9999, 0.01;
	// end inline asm
	// begin inline asm
	fma.rn.f32    %f8204, %f8204, 0.9999, 0.01;
	// end inline asm
	// begin inline asm
	fma.rn.f64    %fd8203, %fd8203, 0.9999, 0.01;
	// end inline asm
	// begin inline asm
	fma.rn.f64    %fd8204, %fd8204, 0.9999, 0.01;
	// end inline asm
	// begin inline asm
	fma.rn.f32    %f8203, %f8203, 0.9999, 0.01;
	// end inline asm
	// begin inline asm
	fma.rn.f32    %f8204, %f8204, 0.9999, 0.01;
	// end inline asm
	// begin inline asm
	fma.rn.f64    %fd8203, %fd8203, 0.9999, 0.01;
	// end inline asm
	// begin inline asm
	fma.rn.f64    %fd8204, %fd8204, 0.9999, 0.01;
	// end inline asm
	// begin inline asm
	fma.rn.f32    %f8203, %f8203, 0.9999, 0.01;
	// end inline asm
	// begin inline asm
	fma.rn.f32    %f8204, %f8204, 0.9999, 0.01;
	// end inline asm
	// begin inline asm
	fma.rn.f64    %fd8203, %fd8203, 0.9999, 0.01;
	// end inline asm
	// begin inline asm
	fma.rn.f64    %fd8204, %fd8204, 0.9999, 0.01;
	// end inline asm
	// begin inline asm
	fma.rn.f32    %f8203, %f8203, 0.9999, 0.01;
	// end inline asm
	// begin inline asm
	fma.rn.f32    %f8204, %f8204, 0.9999, 0.01;
	// end inline asm
	// begin inline asm
	fma.rn.f64    %fd8203, %fd8203, 0.9999, 0.01;
	// end inline asm
	// begin inline asm
	fma.rn.f64    %fd8204, %fd8204, 0.9999, 0.01;
	// end inline asm
	// begin inline asm
	fma.rn.f32    %f8203, %f8203, 0.9999, 0.01;
	// end inline asm
	// begin inline asm
	fma.rn.f32    %f8204, %f8204, 0.9999, 0.01;
	// end inline asm
	// begin inline asm
	fma.rn.f64    %fd8203, %fd8203, 0.9999, 0.01;
	// end inline asm
	// begin inline asm
	fma.rn.f64    %fd8204, %fd8204, 0.9999, 0.01;
	// end inline asm
	// begin inline asm
	fma.rn.f32    %f8203, %f8203, 0.9999, 0.01;
	// end inline asm
	// begin inline asm
	fma.rn.f32    %f8204, %f8204, 0.9999, 0.01;
	// end inline asm
	// begin inline asm
	fma.rn.f64    %fd8203, %fd8203, 0.9999, 0.01;
	// end inline asm
	// begin inline asm
	fma.rn.f64    %fd8204, %fd8204, 0.9999, 0.01;
	// end inline asm
	// begin inline asm
	fma.rn.f32    %f8203, %f8203, 0.9999, 0.01;
	// end inline asm
	// begin inline asm
	fma.rn.f32    %f8204, %f8204, 0.9999, 0.01;
	// end inline asm
	// begin inline asm
	fma.rn.f64    %fd8203, %fd8203, 0.9999, 0.01;
	// end inline asm
	// begin inline asm
	fma.rn.f64    %fd8204, %fd8204, 0.9999, 0.01;
	// end inline asm
	// begin inline asm
	fma.rn.f32    %f8203, %f8203, 0.9999, 0.01;
	// end inline asm
	// begin inline asm
	fma.rn.f32    %f8204, %f8204, 0.9999, 0.01;
	// end inline asm
	// begin inline asm
	fma.rn.f64    %fd8203, %fd8203, 0.9999, 0.01;
	// end inline asm
	// begin inline asm
	fma.rn.f64    %fd8204, %fd8204, 0.9999, 0.01;
	// end inline asm
	// begin inline asm
	fma.rn.f32    %f8203, %f8203, 0.9999, 0.01;
	// end inline asm
	// begin inline asm
	fma.rn.f32    %f8204, %f8204, 0.9999, 0.01;
	// end inline asm
	// begin inline asm
	fma.rn.f64    %fd8203, %fd8203, 0.9999, 0.01;
	// end inline asm
	// begin inline asm
	fma.rn.f64    %fd8204, %fd8204, 0.9999, 0.01;
	// end inline asm
	// begin inline asm
	fma.rn.f32    %f8203, %f8203, 0.9999, 0.01;
	// end inline asm
	// begin inline asm
	fma.rn.f32    %f8204, %f8204, 0.9999, 0.01;
	// end inline asm
	// begin inline asm
	fma.rn.f64    %fd8203, %fd8203, 0.9999, 0.01;
	// end inline asm
	// begin inline asm
	fma.rn.f64    %fd8204, %fd8204, 0.9999, 0.01;
	// end inline asm
	// begin inline asm
	fma.rn.f32    %f8203, %f8203, 0.9999, 0.01;
	// end inline asm
	// begin inline asm
	fma.rn.f32    %f8204, %f8204, 0.9999, 0.01;
	// end inline asm
	// begin inline asm
	fma.rn.f64    %fd8203, %fd8203, 0.9999, 0.01;
	// end inline asm
	// begin inline asm
	fma.rn.f64    %fd8204, %fd8204, 0.9999, 0.01;
	// end inline asm
	// begin inline asm
	fma.rn.f32    %f8203, %f8203, 0.9999, 0.01;
	// end inline asm
	// begin inline asm
	fma.rn.f32    %f8204, %f8204, 0.9999, 0.01;
	// end inline asm
	// begin inline asm
	fma.rn.f64    %fd8203, %fd8203, 0.9999, 0.01;
	// end inline asm
	// begin inline asm
	fma.rn.f64    %fd8204, %fd8204, 0.9999, 0.01;
	// end inline asm
	// begin inline asm
	fma.rn.f32    %f8203, %f8203, 0.9999, 0.01;
	// end inline asm
	// begin inline asm
	fma.rn.f32    %f8204, %f8204, 0.9999, 0.01;
	// end inline asm
	// begin inline asm
	fma.rn.f64    %fd8203, %fd8203, 0.9999, 0.01;
	// end inline asm
	// begin inline asm
	fma.rn.f64    %fd8204, %fd8204, 0.9999, 0.01;
	// end inline asm
	// begin inline asm
	fma.rn.f32    %f8203, %f8203, 0.9999, 0.01;
	// end inline asm
	// begin inline asm
	fma.rn.f32    %f8204, %f8204, 0.9999, 0.01;
	// end inline asm
	// begin inline asm
	fma.rn.f64    %fd8203, %fd8203, 0.9999, 0.01;
	// end inline asm
	// begin inline asm
	fma.rn.f64    %fd8204, %fd8204, 0.9999, 0.01;
	// end inline asm
	// begin inline asm
	fma.rn.f32    %f8203, %f8203, 0.9999, 0.01;
	// end inline asm
	// begin inline asm
	fma.rn.f32    %f8204, %f8204, 0.9999, 0.01;
	// end inline asm
	// begin inline asm
	fma.rn.f64    %fd8203, %fd8203, 0.9999, 0.01;
	// end inline asm
	// begin inline asm
	fma.rn.f64    %fd8204, %fd8204, 0.9999, 0.01;
	// end inline asm
	// begin inline asm
	fma.rn.f32    %f8203, %f8203, 0.9999, 0.01;
	// end inline asm
	// begin inline asm
	fma.rn.f32    %f8204, %f8204, 0.9999, 0.01;
	// end inline asm
	// begin inline asm
	fma.rn.f64    %fd8203, %fd8203, 0.9999, 0.01;
	// end inline asm
	// begin inline asm
	fma.rn.f64    %fd8204, %fd8204, 0.9999, 0.01;
	// end inline asm
	// begin inline asm
	fma.rn.f32    %f8203, %f8203, 0.9999, 0.01;
	// end inline asm
	// begin inline asm
	fma.rn.f32    %f8204, %f8204, 0.9999, 0.01;
	// end inline asm
	// begin inline asm
	fma.rn.f64    %fd8203, %fd8203, 0.9999, 0.01;
	// end inline asm
	// begin inline asm
	fma.rn.f64    %fd8204, %fd8204, 0.9999, 0.01;
	// end inline asm
	// begin inline asm
	fma.rn.f32    %f8203, %f8203, 0.9999, 0.01;
	// end inline asm
	// begin inline asm
	fma.rn.f32    %f8204, %f8204, 0.9999, 0.01;
	// end inline asm
	// begin inline asm
	fma.rn.f64    %fd8203, %fd8203, 0.9999, 0.01;
	// end inline asm
	// begin inline asm
	fma.rn.f64    %fd8204, %fd8204, 0.9999, 0.01;
	// end inline asm
	// begin inline asm
	fma.rn.f32    %f8203, %f8203, 0.9999, 0.01;
	// end inline asm
	// begin inline asm
	fma.rn.f32    %f8204, %f8204, 0.9999, 0.01;
	// end inline asm
	// begin inline asm
	fma.rn.f64    %fd8203, %fd8203, 0.9999, 0.01;
	// end inline asm
	// begin inline asm
	fma.rn.f64    %fd8204, %fd8204, 0.9999, 0.01;
	// end inline asm
	// begin inline asm
	fma.rn.f32    %f8203, %f8203, 0.9999, 0.01;
	// end inline asm
	// begin inline asm
	fma.rn.f32    %f8204, %f8204, 0.9999, 0.01;
	// end inline asm
	// begin inline asm
	fma.rn.f64    %fd8203, %fd8203, 0.9999, 0.01;
	// end inline asm
	// begin inline asm
	fma.rn.f64    %fd8204, %fd8204, 0.9999, 0.01;
	// end inline asm
	// begin inline asm
	fma.rn.f32    %f8203, %f8203, 0.9999, 0.01;
	// end inline asm
	// begin inline asm
	fma.rn.f32    %f8204, %f8204, 0.9999, 0.01;
	// end inline asm
	// begin inline asm
	fma.rn.f64    %fd8203, %fd8203, 0.9999, 0.01;
	// end inline asm
	// begin inline asm
	fma.rn.f64    %fd8204, %fd8204, 0.9999, 0.01;
	// end inline asm
	// begin inline asm
	fma.rn.f32    %f8203, %f8203, 0.9999, 0.01;
	// end inline asm
	// begin inline asm
	fma.rn.f32    %f8204, %f8204, 0.9999, 0.01;
	// end inline asm
	// begin inline asm
	fma.rn.f64    %fd8203, %fd8203, 0.9999, 0.01;
	// end inline asm
	// begin inline asm
	fma.rn.f64    %fd8204, %fd8204, 0.9999, 0.01;
	// end inline asm
	// begin inline asm
	fma.rn.f32    %f8203, %f8203, 0.9999, 0.01;
	// end inline asm
	// begin inline asm
	fma.rn.f32    %f8204, %f8204, 0.9999, 0.01;
	// end inline asm
	// begin inline asm
	fma.rn.f64    %fd8203, %fd8203, 0.9999, 0.01;
	// end inline asm
	// begin inline asm
	fma.rn.f64    %fd8204, %fd8204, 0.9999, 0.01;
	// end inline asm
	// begin inline asm
	fma.rn.f32    %f8203, %f8203, 0.9999, 0.01;
	// end inline asm
	// begin inline asm
	fma.rn.f32    %f8204, %f8204, 0.9999, 0.01;
	// end inline asm
	// begin inline asm
	fma.rn.f64    %fd8203, %fd8203, 0.9999, 0.01;
	// end inline asm
	// begin inline asm
	fma.rn.f64    %fd8204, %fd8204, 0.9999, 0.01;
	// end inline asm
	// begin inline asm
	fma.rn.f32    %f8203, %f8203, 0.9999, 0.01;
	// end inline asm
	// begin inline asm
	fma.rn.f32    %f8204, %f8204, 0.9999, 0.01;
	// end inline asm
	// begin inline asm
	fma.rn.f64    %fd8203, %fd8203, 0.9999, 0.01;
	// end inline asm
	// begin inline asm
	fma.rn.f64    %fd8204, %fd8204, 0.9999, 0.01;
	// end inline asm
	// begin inline asm
	fma.rn.f32    %f8203, %f8203, 0.9999, 0.01;
	// end inline asm
	// begin inline asm
	fma.rn.f32    %f8204, %f8204, 0.9999, 0.01;
	// end inline asm
	// begin inline asm
	fma.rn.f64    %fd8203, %fd8203, 0.9999, 0.01;
	// end inline asm
	// begin inline asm
	fma.rn.f64    %fd8204, %fd8204, 0.9999, 0.01;
	// end inline asm
	// begin inline asm
	fma.rn.f32    %f8203, %f8203, 0.9999, 0.01;
	// end inline asm
	// begin inline asm
	fma.rn.f32    %f8204, %f8204, 0.9999, 0.01;
	// end inline asm
	// begin inline asm
	fma.rn.f64    %fd8203, %fd8203, 0.9999, 0.01;
	// end inline asm
	// begin inline asm
	fma.rn.f64    %fd8204, %fd8204, 0.9999, 0.01;
	// end inline asm
	// begin inline asm
	fma.rn.f32    %f8203, %f8203, 0.9999, 0.01;
	// end inline asm
	// begin inline asm
	fma.rn.f32    %f8204, %f8204, 0.9999, 0.01;
	// end inline asm
	// begin inline asm
	fma.rn.f64    %fd8203, %fd8203, 0.9999, 0.01;
	// end inline asm
	// begin inline asm
	fma.rn.f64    %fd8204, %fd8204, 0.9999, 0.01;
	// end inline asm
	// begin inline asm
	fma.rn.f32    %f8203, %f8203, 0.9999, 0.01;
	// end inline asm
	// begin inline asm
	fma.rn.f32    %f8204, %f8204, 0.9999, 0.01;
	// end inline asm
	// begin inline asm
	fma.rn.f64    %fd8203, %fd8203, 0.9999, 0.01;
	// end inline asm
	// begin inline asm
	fma.rn.f64    %fd8204, %fd8204, 0.9999, 0.01;
	// end inline asm
	// begin inline asm
	fma.rn.f32    %f8203, %f8203, 0.9999, 0.01;
	// end inline asm
	// begin inline asm
	fma.rn.f32    %f8204, %f8204, 0.9999, 0.01;
	// end inline asm
	// begin inline asm
	fma.rn.f64    %fd8203, %fd8203, 0.9999, 0.01;
	// end inline asm
	// begin inline asm
	fma.rn.f64    %fd8204, %fd8204, 0.9999, 0.01;
	// end inline asm
	// begin inline asm
	fma.rn.f32    %f8203, %f8203, 0.9999, 0.01;
	// end inline asm
	// begin inline asm
	fma.rn.f32    %f8204, %f8204, 0.9999, 0.01;
	// end inline asm
	// begin inline asm
	fma.rn.f64    %fd8203, %fd8203, 0.9999, 0.01;
	// end inline asm
	// begin inline asm
	fma.rn.f64    %fd8204, %fd8204, 0.9999, 0.01;
	// end inline asm
	// begin inline asm
	fma.rn.f32    %f8203, %f8203, 0.9999, 0.01;
	// end inline asm
	// begin inline asm
	fma.rn.f32    %f8204, %f8204, 0.9999, 0.01;
	// end inline asm
	// begin inline asm
	fma.rn.f64    %fd8203, %fd8203, 0.9999, 0.01;
	// end inline asm
	// begin inline asm
	fma.rn.f64    %fd8204, %fd8204, 0.9999, 0.01;
	// end inline asm
	// begin inline asm
	fma.rn.f32    %f8203, %f8203, 0.9999, 0.01;
	// end inline asm
	// begin inline asm
	fma.rn.f32    %f8204, %f8204, 0.9999, 0.01;
	// end inline asm
	// begin inline asm
	fma.rn.f64    %fd8203, %fd8203, 0.9999, 0.01;
	// end inline asm
	// begin inline asm
	fma.rn.f64    %fd8204, %fd8204, 0.9999, 0.01;
	// end inline asm
	// begin inline asm
	fma.rn.f32    %f8203, %f8203, 0.9999, 0.01;
	// end inline asm
	// begin inline asm
	fma.rn.f32    %f8204, %f8204, 0.9999, 0.01;
	// end inline asm
	// begin inline asm
	fma.rn.f64    %fd8203, %fd8203, 0.9999, 0.01;
	// end inline asm
	// begin inline asm
	fma.rn.f64    %fd8204, %fd8204, 0.9999, 0.01;
	// end inline asm
	// begin inline asm
	fma.rn.f32    %f8203, %f8203, 0.9999, 0.01;
	// end inline asm
	// begin inline asm
	fma.rn.f32    %f8204, %f8204, 0.9999, 0.01;
	// end inline asm
	// begin inline asm
	fma.rn.f64    %fd8203, %fd8203, 0.9999, 0.01;
	// end inline asm
	// begin inline asm
	fma.rn.f64    %fd8204, %fd8204, 0.9999, 0.01;
	// end inline asm
	// begin inline asm
	fma.rn.f32    %f8203, %f8203, 0.9999, 0.01;
	// end inline asm
	// begin inline asm
	fma.rn.f32    %f8204, %f8204, 0.9999, 0.01;
	// end inline asm
	// begin inline asm
	fma.rn.f64    %fd8203, %fd8203, 0.9999, 0.01;
	// end inline asm
	// begin inline asm
	fma.rn.f64    %fd8204, %fd8204, 0.9999, 0.01;
	// end inline asm
	// begin inline asm
	fma.rn.f32    %f8203, %f8203, 0.9999, 0.01;
	// end inline asm
	// begin inline asm
	fma.rn.f32    %f8204, %f8204, 0.9999, 0.01;
	// end inline asm
	// begin inline asm
	fma.rn.f64    %fd8203, %fd8203, 0.9999, 0.01;
	// end inline asm
	// begin inline asm
	fma.rn.f64    %fd8204, %fd8204, 0.9999, 0.01;
	// end inline asm
	// begin inline asm
	fma.rn.f32    %f8203, %f8203, 0.9999, 0.01;
	// end inline asm
	// begin inline asm
	fma.rn.f32    %f8204, %f8204, 0.9999, 0.01;
	// end inline asm
	// begin inline asm
	fma.rn.f64    %fd8203, %fd8203, 0.9999, 0.01;
	// end inline asm
	// begin inline asm
	fma.rn.f64    %fd8204, %fd8204, 0.9999, 0.01;
	// end inline asm
	// begin inline asm
	fma.rn.f32    %f8203, %f8203, 0.9999, 0.01;
	// end inline asm
	// begin inline asm
	fma.rn.f32    %f8204, %f8204, 0.9999, 0.01;
	// end inline asm
	// begin inline asm
	fma.rn.f64    %fd8203, %fd8203, 0.9999, 0.01;
	// end inline asm
	// begin inline asm
	fma.rn.f64    %fd8204, %fd8204, 0.9999, 0.01;
	// end inline asm
	// begin inline asm
	fma.rn.f32    %f8203, %f8203, 0.9999, 0.01;
	// end inline asm
	// begin inline asm
	fma.rn.f32    %f8204, %f8204, 0.9999, 0.01;
	// end inline asm
	// begin inline asm
	fma.rn.f64    %fd8203, %fd8203, 0.9999, 0.01;
	// end inline asm
	// begin inline asm
	fma.rn.f64    %fd8204, %fd8204, 0.9999, 0.01;
	// end inline asm
	// begin inline asm
	fma.rn.f32    %f8203, %f8203, 0.9999, 0.01;
	// end inline asm
	// begin inline asm
	fma.rn.f32    %f8204, %f8204, 0.9999, 0.01;
	// end inline asm
	// begin inline asm
	fma.rn.f64    %fd8203, %fd8203, 0.9999, 0.01;
	// end inline asm
	// begin inline asm
	fma.rn.f64    %fd8204, %fd8204, 0.9999, 0.01;
	// end inline asm
	// begin inline asm
	fma.rn.f32    %f8203, %f8203, 0.9999, 0.01;
	// end inline asm
	// begin inline asm
	fma.rn.f32    %f8204, %f8204, 0.9999, 0.01;
	// end inline asm
	// begin inline asm
	fma.rn.f64    %fd8203, %fd8203, 0.9999, 0.01;
	// end inline asm
	// begin inline asm
	fma.rn.f64    %fd8204, %fd8204, 0.9999, 0.01;
	// end inline asm
	// begin inline asm
	fma.rn.f32    %f8203, %f8203, 0.9999, 0.01;
	// end inline asm
	// begin inline asm
	fma.rn.f32    %f8204, %f8204, 0.9999, 0.01;
	// end inline asm
	// begin inline asm
	fma.rn.f64    %fd8203, %fd8203, 0.9999, 0.01;
	// end inline asm
	// begin inline asm
	fma.rn.f64    %fd8204, %fd8204, 0.9999, 0.01;
	// end inline asm
	// begin inline asm
	fma.rn.f32    %f8203, %f8203, 0.9999, 0.01;
	// end inline asm
	// begin inline asm
	fma.rn.f32    %f8204, %f8204, 0.9999, 0.01;
	// end inline asm
	// begin inline asm
	fma.rn.f64    %fd8203, %fd8203, 0.9999, 0.01;
	// end inline asm
	// begin inline asm
	fma.rn.f64    %fd8204, %fd8204, 0.9999, 0.01;
	// end inline asm
	// begin inline asm
	fma.rn.f32    %f8203, %f8203, 0.9999, 0.01;
	// end inline asm
	// begin inline asm
	fma.rn.f32    %f8204, %f8204, 0.9999, 0.01;
	// end inline asm
	// begin inline asm
	fma.rn.f64    %fd8203, %fd8203, 0.9999, 0.01;
	// end inline asm
	// begin inline asm
	fma.rn.f64    %fd8204, %fd8204, 0.9999, 0.01;
	// end inline asm
	// begin inline asm
	fma.rn.f32    %f8203, %f8203, 0.9999, 0.01;
	// end inline asm
	// begin inline asm
	fma.rn.f32    %f8204, %f8204, 0.9999, 0.01;
	// end inline asm
	// begin inline asm
	fma.rn.f64    %fd8203, %fd8203, 0.9999, 0.01;
	// end inline asm
	// begin inline asm
	fma.rn.f64    %fd8204, %fd8204, 0.9999, 0.01;
	// end inline asm
	// begin inline asm
	fma.rn.f32    %f8203, %f8203, 0.9999, 0.01;
	// end inline asm
	// begin inline asm
	fma.rn.f32    %f8204, %f8204, 0.9999, 0.01;
	// end inline asm
	// begin inline asm
	fma.rn.f64    %fd8203, %fd8203, 0.9999, 0.01;
	// end inline asm
	// begin inline asm
	fma.rn.f64    %fd8204, %fd8204, 0.9999, 0.01;
	// end inline asm
	// begin inline asm
	fma.rn.f32    %f8203, %f8203, 0.9999, 0.01;
	// end inline asm
	// begin inline asm
	fma.rn.f32    %f8204, %f8204, 0.9999, 0.01;
	// end inline asm
	// begin inline asm
	fma.rn.f64    %fd8203, %fd8203, 0.9999, 0.01;
	// end inline asm
	// begin inline asm
	fma.rn.f64    %fd8204, %fd8204, 0.9999, 0.01;
	// end inline asm
	// begin inline asm
	fma.rn.f32    %f8203, %f8203, 0.9999, 0.01;
	// end inline asm
	// begin inline asm
	fma.rn.f32    %f8204, %f8204, 0.9999, 0.01;
	// end inline asm
	// begin inline asm
	fma.rn.f64    %fd8203, %fd8203, 0.9999, 0.01;
	// end inline asm
	// begin inline asm
	fma.rn.f64    %fd8204, %fd8204, 0.9999, 0.01;
	// end inline asm
	// begin inline asm
	fma.rn.f32    %f8203, %f8203, 0.9999, 0.01;
	// end inline asm
	// begin inline asm
	fma.rn.f32    %f8204, %f8204, 0.9999, 0.01;
	// end inline asm
	// begin inline asm
	fma.rn.f64    %fd8203, %fd8203, 0.9999, 0.01;
	// end inline asm
	// begin inline asm
	fma.rn.f64    %fd8204, %fd8204, 0.9999, 0.01;
	// end inline asm
	// begin inline asm
	fma.rn.f32    %f8203, %f8203, 0.9999, 0.01;
	// end inline asm
	// begin inline asm
	fma.rn.f32    %f8204, %f8204, 0.9999, 0.01;
	// end inline asm
	// begin inline asm
	fma.rn.f64    %fd8203, %fd8203, 0.9999, 0.01;
	// end inline asm
	// begin inline asm
	fma.rn.f64    %fd8204, %fd8204, 0.9999, 0.01;
	// end inline asm
	// begin inline asm
	fma.rn.f32    %f8203, %f8203, 0.9999, 0.01;
	// end inline asm
	// begin inline asm
	fma.rn.f32    %f8204, %f8204, 0.9999, 0.01;
	// end inline asm
	// begin inline asm
	fma.rn.f64    %fd8203, %fd8203, 0.9999, 0.01;
	// end inline asm
	// begin inline asm
	fma.rn.f64    %fd8204, %fd8204, 0.9999, 0.01;
	// end inline asm
	// begin inline asm
	fma.rn.f32    %f8203, %f8203, 0.9999, 0.01;
	// end inline asm
	// begin inline asm
	fma.rn.f32    %f8204, %f8204, 0.9999, 0.01;
	// end inline asm
	// begin inline asm
	fma.rn.f64    %fd8203, %fd8203, 0.9999, 0.01;
	// end inline asm
	// begin inline asm
	fma.rn.f64    %fd8204, %fd8204, 0.9999, 0.01;
	// end inline asm
	// begin inline asm
	fma.rn.f32    %f8203, %f8203, 0.9999, 0.01;
	// end inline asm
	// begin inline asm
	fma.rn.f32    %f8204, %f8204, 0.9999, 0.01;
	// end inline asm
	// begin inline asm
	fma.rn.f64    %fd8203, %fd8203, 0.9999, 0.01;
	// end inline asm
	// begin inline asm
	fma.rn.f64    %fd8204, %fd8204, 0.9999, 0.01;
	// end inline asm
	// begin inline asm
	fma.rn.f32    %f8203, %f8203, 0.9999, 0.01;
	// end inline asm
	// begin inline asm
	fma.rn.f32    %f8204, %f8204, 0.9999, 0.01;
	// end inline asm
	// begin inline asm
	fma.rn.f64    %fd8203, %fd8203, 0.9999, 0.01;
	// end inline asm
	// begin inline asm
	fma.rn.f64    %fd8204, %fd8204, 0.9999, 0.01;
	// end inline asm
	// begin inline asm
	fma.rn.f32    %f8203, %f8203, 0.9999, 0.01;
	// end inline asm
	// begin inline asm
	fma.rn.f32    %f8204, %f8204, 0.9999, 0.01;
	// end inline asm
	// begin inline asm
	fma.rn.f64    %fd8203, %fd8203, 0.9999, 0.01;
	// end inline asm
	// begin inline asm
	fma.rn.f64    %fd8204, %fd8204, 0.9999, 0.01;
	// end inline asm
	// begin inline asm
	fma.rn.f32    %f8203, %f8203, 0.9999, 0.01;
	// end inline asm
	// begin inline asm
	fma.rn.f32    %f8204, %f8204, 0.9999, 0.01;
	// end inline asm
	// begin inline asm
	fma.rn.f64    %fd8203, %fd8203, 0.9999, 0.01;
	// end inline asm
	// begin inline asm
	fma.rn.f64    %fd8204, %fd8204, 0.9999, 0.01;
	// end inline asm
	// begin inline asm
	fma.rn.f32    %f8203, %f8203, 0.9999, 0.01;
	// end inline asm
	// begin inline asm
	fma.rn.f32    %f8204, %f8204, 0.9999, 0.01;
	// end inline asm
	// begin inline asm
	fma.rn.f64    %fd8203, %fd8203, 0.9999, 0.01;
	// end inline asm
	// begin inline asm
	fma.rn.f64    %fd8204, %fd8204, 0.9999, 0.01;
	// end inline asm
	// begin inline asm
	fma.rn.f32    %f8203, %f8203, 0.9999, 0.01;
	// end inline asm
	// begin inline asm
	fma.rn.f32    %f8204, %f8204, 0.9999, 0.01;
	// end inline asm
	// begin inline asm
	fma.rn.f64    %fd8203, %fd8203, 0.9999, 0.01;
	// end inline asm
	// begin inline asm
	fma.rn.f64    %fd8204, %fd8204, 0.9999, 0.01;
	// end inline asm
	// begin inline asm
	fma.rn.f32    %f8203, %f8203, 0.9999, 0.01;
	// end inline asm
	// begin inline asm
	fma.rn.f32    %f8204, %f8204, 0.9999, 0.01;
	// end inline asm
	// begin inline asm
	fma.rn.f64    %fd8203, %fd8203, 0.9999, 0.01;
	// end inline asm
	// begin inline asm
	fma.rn.f64    %fd8204, %fd8204, 0.9999, 0.01;
	// end inline asm
	// begin inline asm
	fma.rn.f32    %f8203, %f8203, 0.9999, 0.01;
	// end inline asm
	// begin inline asm
	fma.rn.f32    %f8204, %f8204, 0.9999, 0.01;
	// end inline asm
	// begin inline asm
	fma.rn.f64    %fd8203, %fd8203, 0.9999, 0.01;
	// end inline asm
	// begin inline asm
	fma.rn.f64    %fd8204, %fd8204, 0.9999, 0.01;
	// end inline asm
	// begin inline asm
	fma.rn.f32    %f8203, %f8203, 0.9999, 0.01;
	// end inline asm
	// begin inline asm
	fma.rn.f32    %f8204, %f8204, 0.9999, 0.01;
	// end inline asm
	// begin inline asm
	fma.rn.f64    %fd8203, %fd8203, 0.9999, 0.01;
	// end inline asm
	// begin inline asm
	fma.rn.f64    %fd8204, %fd8204, 0.9999, 0.01;
	// end inline asm
	// begin inline asm
	fma.rn.f32    %f8203, %f8203, 0.9999, 0.01;
	// end inline asm
	// begin inline asm
	fma.rn.f32    %f8204, %f8204, 0.9999, 0.01;
	// end inline asm
	// begin inline asm
	fma.rn.f64    %fd8203, %fd8203, 0.9999, 0.01;
	// end inline asm
	// begin inline asm
	fma.rn.f64    %fd8204, %fd8204, 0.9999, 0.01;
	// end inline asm
	// begin inline asm
	fma.rn.f32    %f8203, %f8203, 0.9999, 0.01;
	// end inline asm
	// begin inline asm
	fma.rn.f32    %f8204, %f8204, 0.9999, 0.01;
	// end inline asm
	// begin inline asm
	fma.rn.f64    %fd8203, %fd8203, 0.9999, 0.01;
	// end inline asm
	// begin inline asm
	fma.rn.f64    %fd8204, %fd8204, 0.9999, 0.01;
	// end inline asm
	// begin inline asm
	fma.rn.f32    %f8203, %f8203, 0.9999, 0.01;
	// end inline asm
	// begin inline asm
	fma.rn.f32    %f8204, %f8204, 0.9999, 0.01;
	// end inline asm
	// begin inline asm
	fma.rn.f64    %fd8203, %fd8203, 0.9999, 0.01;
	// end inline asm
	// begin inline asm
	fma.rn.f64    %fd8204, %fd8204, 0.9999, 0.01;
	// end inline asm
	// begin inline asm
	fma.rn.f32    %f8203, %f8203, 0.9999, 0.01;
	// end inline asm
	// begin inline asm
	fma.rn.f32    %f8204, %f8204, 0.9999, 0.01;
	// end inline asm
	// begin inline asm
	fma.rn.f64    %fd8203, %fd8203, 0.9999, 0.01;
	// end inline asm
	// begin inline asm
	fma.rn.f64    %fd8204, %fd8204, 0.9999, 0.01;
	// end inline asm
	// begin inline asm
	fma.rn.f32    %f8203, %f8203, 0.9999, 0.01;
	// end inline asm
	// begin inline asm
	fma.rn.f32    %f8204, %f8204, 0.9999, 0.01;
	// end inline asm
	// begin inline asm
	fma.rn.f64    %fd8203, %fd8203, 0.9999, 0.01;
	// end inline asm
	// begin inline asm
	fma.rn.f64    %fd8204, %fd8204, 0.9999, 0.01;
	// end inline asm
	// begin inline asm
	fma.rn.f32    %f8203, %f8203, 0.9999, 0.01;
	// end inline asm
	// begin inline asm
	fma.rn.f32    %f8204, %f8204, 0.9999, 0.01;
	// end inline asm
	// begin inline asm
	fma.rn.f64    %fd8203, %fd8203, 0.9999, 0.01;
	// end inline asm
	// begin inline asm
	fma.rn.f64    %fd8204, %fd8204, 0.9999, 0.01;
	// end inline asm
	// begin inline asm
	fma.rn.f32    %f8203, %f8203, 0.9999, 0.01;
	// end inline asm
	// begin inline asm
	fma.rn.f32    %f8204, %f8204, 0.9999, 0.01;
	// end inline asm
	// begin inline asm
	fma.rn.f64    %fd8203, %fd8203, 0.9999, 0.01;
	// end inline asm
	// begin inline asm
	fma.rn.f64    %fd8204, %fd8204, 0.9999, 0.01;
	// end inline asm
	// begin inline asm
	fma.rn.f32    %f8203, %f8203, 0.9999, 0.01;
	// end inline asm
	// begin inline asm
	fma.rn.f32    %f8204, %f8204, 0.9999, 0.01;
	// end inline asm
	// begin inline asm
	fma.rn.f64    %fd8203, %fd8203, 0.9999, 0.01;
	// end inline asm
	// begin inline asm
	fma.rn.f64    %fd8204, %fd8204, 0.9999, 0.01;
	// end inline asm
	// begin inline asm
	fma.rn.f32    %f8203, %f8203, 0.9999, 0.01;
	// end inline asm
	// begin inline asm
	fma.rn.f32    %f8204, %f8204, 0.9999, 0.01;
	// end inline asm
	// begin inline asm
	fma.rn.f64    %fd8203, %fd8203, 0.9999, 0.01;
	// end inline asm
	// begin inline asm
	fma.rn.f64    %fd8204, %fd8204, 0.9999, 0.01;
	// end inline asm
	// begin inline asm
	fma.rn.f32    %f8203, %f8203, 0.9999, 0.01;
	// end inline asm
	// begin inline asm
	fma.rn.f32    %f8204, %f8204, 0.9999, 0.01;
	// end inline asm
	// begin inline asm
	fma.rn.f64    %fd8203, %fd8203, 0.9999, 0.01;
	// end inline asm
	// begin inline asm
	fma.rn.f64    %fd8204, %fd8204, 0.9999, 0.01;
	// end inline asm
	// begin inline asm
	fma.rn.f32    %f8203, %f8203, 0.9999, 0.01;
	// end inline asm
	// begin inline asm
	fma.rn.f32    %f8204, %f8204, 0.9999, 0.01;
	// end inline asm
	// begin inline asm
	fma.rn.f64    %fd8203, %fd8203, 0.9999, 0.01;
	// end inline asm
	// begin inline asm
	fma.rn.f64    %fd8204, %fd8204, 0.9999, 0.01;
	// end inline asm
	// begin inline asm
	fma.rn.f32    %f8203, %f8203, 0.9999, 0.01;
	// end inline asm
	// begin inline asm
	fma.rn.f32    %f8204, %f8204, 0.9999, 0.01;
	// end inline asm
	// begin inline asm
	fma.rn.f64    %fd8203, %fd8203, 0.9999, 0.01;
	// end inline asm
	// begin inline asm
	fma.rn.f64    %fd8204, %fd8204, 0.9999, 0.01;
	// end inline asm
	// begin inline asm
	fma.rn.f32    %f8203, %f8203, 0.9999, 0.01;
	// end inline asm
	// begin inline asm
	fma.rn.f32    %f8204, %f8204, 0.9999, 0.01;
	// end inline asm
	// begin inline asm
	fma.rn.f64    %fd8203, %fd8203, 0.9999, 0.01;
	// end inline asm
	// begin inline asm
	fma.rn.f64    %fd8204, %fd8204, 0.9999, 0.01;
	// end inline asm
	// begin inline asm
	fma.rn.f32    %f8203, %f8203, 0.9999, 0.01;
	// end inline asm
	// begin inline asm
	fma.rn.f32    %f8204, %f8204, 0.9999, 0.01;
	// end inline asm
	// begin inline asm
	fma.rn.f64    %fd8203, %fd8203, 0.9999, 0.01;
	// end inline asm
	// begin inline asm
	fma.rn.f64    %fd8204, %fd8204, 0.9999, 0.01;
	// end inline asm
	// begin inline asm
	fma.rn.f32    %f8203, %f8203, 0.9999, 0.01;
	// end inline asm
	// begin inline asm
	fma.rn.f32    %f8204, %f8204, 0.9999, 0.01;
	// end inline asm
	// begin inline asm
	fma.rn.f64    %fd8203, %fd8203, 0.9999, 0.01;
	// end inline asm
	// begin inline asm
	fma.rn.f64    %fd8204, %fd8204, 0.9999, 0.01;
	// end inline asm
	// begin inline asm
	fma.rn.f32    %f8203, %f8203, 0.9999, 0.01;
	// end inline asm
	// begin inline asm
	fma.rn.f32    %f8204, %f8204, 0.9999, 0.01;
	// end inline asm
	// begin inline asm
	fma.rn.f64    %fd8203, %fd8203, 0.9999, 0.01;
	// end inline asm
	// begin inline asm
	fma.rn.f64    %fd8204, %fd8204, 0.9999, 0.01;
	// end inline asm
	// begin inline asm
	fma.rn.f32    %f8203, %f8203, 0.9999, 0.01;
	// end inline asm
	// begin inline asm
	fma.rn.f32    %f8204, %f8204, 0.9999, 0.01;
	// end inline asm
	// begin inline asm
	fma.rn.f64    %fd8203, %fd8203, 0.9999, 0.01;
	// end inline asm
	// begin inline asm
	fma.rn.f64    %fd8204, %fd8204, 0.9999, 0.01;
	// end inline asm
	// begin inline asm
	fma.rn.f32    %f8203, %f8203, 0.9999, 0.01;
	// end inline asm
	// begin inline asm
	fma.rn.f32    %f8204, %f8204, 0.9999, 0.01;
	// end inline asm
	// begin inline asm
	fma.rn.f64    %fd8203, %fd8203, 0.9999, 0.01;
	// end inline asm
	// begin inline asm
	fma.rn.f64    %fd8204, %fd8204, 0.9999, 0.01;
	// end inline asm
	// begin inline asm
	fma.rn.f32    %f8203, %f8203, 0.9999, 0.01;
	// end inline asm
	// begin inline asm
	fma.rn.f32    %f8204, %f8204, 0.9999, 0.01;
	// end inline asm
	// begin inline asm
	fma.rn.f64    %fd8203, %fd8203, 0.9999, 0.01;
	// end inline asm
	// begin inline asm
	fma.rn.f64    %fd8204, %fd8204, 0.9999, 0.01;
	// end inline asm
	// begin inline asm
	fma.rn.f32    %f8203, %f8203, 0.9999, 0.01;
	// end inline asm
	// begin inline asm
	fma.rn.f32    %f8204, %f8204, 0.9999, 0.01;
	// end inline asm
	// begin inline asm
	fma.rn.f64    %fd8203, %fd8203, 0.9999, 0.01;
	// end inline asm
	// begin inline asm
	fma.rn.f64    %fd8204, %fd8204, 0.9999, 0.01;
	// end inline asm
	// begin inline asm
	fma.rn.f32    %f8203, %f8203, 0.9999, 0.01;
	// end inline asm
	// begin inline asm
	fma.rn.f32    %f8204, %f8204, 0.9999, 0.01;
	// end inline asm
	// begin inline asm
	fma.rn.f64    %fd8203, %fd8203, 0.9999, 0.01;
	// end inline asm
	// begin inline asm
	fma.rn.f64    %fd8204, %fd8204, 0.9999, 0.01;
	// end inline asm
	// begin inline asm
	fma.rn.f32    %f8203, %f8203, 0.9999, 0.01;
	// end inline asm
	// begin inline asm
	fma.rn.f32    %f8204, %f8204, 0.9999, 0.01;
	// end inline asm
	// begin inline asm
	fma.rn.f64    %fd8203, %fd8203, 0.9999, 0.01;
	// end inline asm
	// begin inline asm
	fma.rn.f64    %fd8204, %fd8204, 0.9999, 0.01;
	// end inline asm
	// begin inline asm
	fma.rn.f32    %f8203, %f8203, 0.9999, 0.01;
	// end inline asm
	// begin inline asm
	fma.rn.f32    %f8204, %f8204, 0.9999, 0.01;
	// end inline asm
	// begin inline asm
	fma.rn.f64    %fd8203, %fd8203, 0.9999, 0.01;
	// end inline asm
	// begin inline asm
	fma.rn.f64    %fd8204, %fd8204, 0.9999, 0.01;
	// end inline asm
	// begin inline asm
	fma.rn.f32    %f8203, %f8203, 0.9999, 0.01;
	// end inline asm
	// begin inline asm
	fma.rn.f32    %f8204, %f8204, 0.9999, 0.01;
	// end inline asm
	// begin inline asm
	fma.rn.f64    %fd8203, %fd8203, 0.9999, 0.01;
	// end inline asm
	// begin inline asm
	fma.rn.f64    %fd8204, %fd8204, 0.9999, 0.01;
	// end inline asm
	// begin inline asm
	fma.rn.f32    %f8203, %f8203, 0.9999, 0.01;
	// end inline asm
	// begin inline asm
	fma.rn.f32    %f8204, %f8204, 0.9999, 0.01;
	// end inline asm
	// begin inline asm
	fma.rn.f64    %fd8203, %fd8203, 0.9999, 0.01;
	// end inline asm
	// begin inline asm
	fma.rn.f64    %fd8204, %fd8204, 0.9999, 0.01;
	// end inline asm
	// begin inline asm
	fma.rn.f32    %f8203, %f8203, 0.9999, 0.01;
	// end inline asm
	// begin inline asm
	fma.rn.f32    %f8204, %f8204, 0.9999, 0.01;
	// end inline asm
	// begin inline asm
	fma.rn.f64    %fd8203, %fd8203, 0.9999, 0.01;
	// end inline asm
	// begin inline asm
	fma.rn.f64    %fd8204, %fd8204, 0.9999, 0.01;
	// end inline asm
	// begin inline asm
	fma.rn.f32    %f8203, %f8203, 0.9999, 0.01;
	// end inline asm
	// begin inline asm
	fma.rn.f32    %f8204, %f8204, 0.9999, 0.01;
	// end inline asm
	// begin inline asm
	fma.rn.f64    %fd8203, %fd8203, 0.9999, 0.01;
	// end inline asm
	// begin inline asm
	fma.rn.f64    %fd8204, %fd8204, 0.9999, 0.01;
	// end inline asm
	// begin inline asm
	fma.rn.f32    %f8203, %f8203, 0.9999, 0.01;
	// end inline asm
	// begin inline asm
	fma.rn.f32    %f8204, %f8204, 0.9999, 0.01;
	// end inline asm
	// begin inline asm
	fma.rn.f64    %fd8203, %fd8203, 0.9999, 0.01;
	// end inline asm
	// begin inline asm
	fma.rn.f64    %fd8204, %fd8204, 0.9999, 0.01;
	// end inline asm
	// begin inline asm
	fma.rn.f32    %f8203, %f8203, 0.9999, 0.01;
	// end inline asm
	// begin inline asm
	fma.rn.f32    %f8204, %f8204, 0.9999, 0.01;
	// end inline asm
	// begin inline asm
	fma.rn.f64    %fd8203, %fd8203, 0.9999, 0.01;
	// end inline asm
	// begin inline asm
	fma.rn.f64    %fd8204, %fd8204, 0.9999, 0.01;
	// end inline asm
	// begin inline asm
	fma.rn.f32    %f8203, %f8203, 0.9999, 0.01;
	// end inline asm
	// begin inline asm
	fma.rn.f32    %f8204, %f8204, 0.9999, 0.01;
	// end inline asm
	// begin inline asm
	fma.rn.f64    %fd8203, %fd8203, 0.9999, 0.01;
	// end inline asm
	// begin inline asm
	fma.rn.f64    %fd8204, %fd8204, 0.9999, 0.01;
	// end inline asm
	// begin inline asm
	fma.rn.f32    %f8203, %f8203, 0.9999, 0.01;
	// end inline asm
	// begin inline asm
	fma.rn.f32    %f8204, %f8204, 0.9999, 0.01;
	// end inline asm
	// begin inline asm
	fma.rn.f64    %fd8203, %fd8203, 0.9999, 0.01;
	// end inline asm
	// begin inline asm
	fma.rn.f64    %fd8204, %fd8204, 0.9999, 0.01;
	// end inline asm
	// begin inline asm
	fma.rn.f32    %f8203, %f8203, 0.9999, 0.01;
	// end inline asm
	// begin inline asm
	fma.rn.f32    %f8204, %f8204, 0.9999, 0.01;
	// end inline asm
	// begin inline asm
	fma.rn.f64    %fd8203, %fd8203, 0.9999, 0.01;
	// end inline asm
	// begin inline asm
	fma.rn.f64    %fd8204, %fd8204, 0.9999, 0.01;
	// end inline asm
	// begin inline asm
	fma.rn.f32    %f8203, %f8203, 0.9999, 0.01;
	// end inline asm
	// begin inline asm
	fma.rn.f32    %f8204, %f8204, 0.9999, 0.01;
	// end inline asm
	// begin inline asm
	fma.rn.f64    %fd8203, %fd8203, 0.9999, 0.01;
	// end inline asm
	// begin inline asm
	fma.rn.f64    %fd8204, %fd8204, 0.9999, 0.01;
	// end inline asm
	// begin inline asm
	fma.rn.f32    %f8203, %f8203, 0.9999, 0.01;
	// end inline asm
	// begin inline asm
	fma.rn.f32    %f8204, %f8204, 0.9999, 0.01;
	// end inline asm
	// begin inline asm
	fma.rn.f64    %fd8203, %fd8203, 0.9999, 0.01;
	// end inline asm
	// begin inline asm
	fma.rn.f64    %fd8204, %fd8204, 0.9999, 0.01;
	// end inline asm
	// begin inline asm
	fma.rn.f32    %f8203, %f8203, 0.9999, 0.01;
	// end inline asm
	// begin inline asm
	fma.rn.f32    %f8204, %f8204, 0.9999, 0.01;
	// end inline asm
	// begin inline asm
	fma.rn.f64    %fd8203, %fd8203, 0.9999, 0.01;
	// end inline asm
	// begin inline asm
	fma.rn.f64    %fd8204, %fd8204, 0.9999, 0.01;
	// end inline asm
	// begin inline asm
	fma.rn.f32    %f8203, %f8203, 0.9999, 0.01;
	// end inline asm
	// begin inline asm
	fma.rn.f32    %f8204, %f8204, 0.9999, 0.01;
	// end inline asm
	// begin inline asm
	fma.rn.f64    %fd8203, %fd8203, 0.9999, 0.01;
	// end inline asm
	// begin inline asm
	fma.rn.f64    %fd8204, %fd8204, 0.9999, 0.01;
	// end inline asm
	// begin inline asm
	fma.rn.f32    %f8203, %f8203, 0.9999, 0.01;
	// end inline asm
	// begin inline asm
	fma.rn.f32    %f8204, %f8204, 0.9999, 0.01;
	// end inline asm
	// begin inline asm
	fma.rn.f64    %fd8203, %fd8203, 0.9999, 0.01;
	// end inline asm
	// begin inline asm
	fma.rn.f64    %fd8204, %fd8204, 0.9999, 0.01;
	// end inline asm
	// begin inline asm
	fma.rn.f32    %f8203, %f8203, 0.9999, 0.01;
	// end inline asm
	// begin inline asm
	fma.rn.f32    %f8204, %f8204, 0.9999, 0.01;
	// end inline asm
	// begin inline asm
	fma.rn.f64    %fd8203, %fd8203, 0.9999, 0.01;
	// end inline asm
	// begin inline asm
	fma.rn.f64    %fd8204, %fd8204, 0.9999, 0.01;
	// end inline asm
	// begin inline asm
	fma.rn.f32    %f8203, %f8203, 0.9999, 0.01;
	// end inline asm
	// begin inline asm
	fma.rn.f32    %f8204, %f8204, 0.9999, 0.01;
	// end inline asm
	// begin inline asm
	fma.rn.f64    %fd8203, %fd8203, 0.9999, 0.01;
	// end inline asm
	// begin inline asm
	fma.rn.f64    %fd8204, %fd8204, 0.9999, 0.01;
	// end inline asm
	// begin inline asm
	fma.rn.f32    %f8203, %f8203, 0.9999, 0.01;
	// end inline asm
	// begin inline asm
	fma.rn.f32    %f8204, %f8204, 0.9999, 0.01;
	// end inline asm
	// begin inline asm
	fma.rn.f64    %fd8203, %fd8203, 0.9999, 0.01;
	// end inline asm
	// begin inline asm
	fma.rn.f64    %fd8204, %fd8204, 0.9999, 0.01;
	// end inline asm
	// begin inline asm
	fma.rn.f32    %f8203, %f8203, 0.9999, 0.01;
	// end inline asm
	// begin inline asm
	fma.rn.f32    %f8204, %f8204, 0.9999, 0.01;
	// end inline asm
	// begin inline asm
	fma.rn.f64    %fd8203, %fd8203, 0.9999, 0.01;
	// end inline asm
	// begin inline asm
	fma.rn.f64    %fd8204, %fd8204, 0.9999, 0.01;
	// end inline asm
	// begin inline asm
	fma.rn.f32    %f8203, %f8203, 0.9999, 0.01;
	// end inline asm
	// begin inline asm
	fma.rn.f32    %f8204, %f8204, 0.9999, 0.01;
	// end inline asm
	// begin inline asm
	fma.rn.f64    %fd8203, %fd8203, 0.9999, 0.01;
	// end inline asm
	// begin inline asm
	fma.rn.f64    %fd8204, %fd8204, 0.9999, 0.01;
	// end inline asm
	// begin inline asm
	fma.rn.f32    %f8203, %f8203, 0.9999, 0.01;
	// end inline asm
	// begin inline asm
	fma.rn.f32    %f8204, %f8204, 0.9999, 0.01;
	// end inline asm
	// begin inline asm
	fma.rn.f64    %fd8203, %fd8203, 0.9999, 0.01;
	// end inline asm
	// begin inline asm
	fma.rn.f64    %fd8204, %fd8204, 0.9999, 0.01;
	// end inline asm
	// begin inline asm
	fma.rn.f32    %f8203, %f8203, 0.9999, 0.01;
	// end inline asm
	// begin inline asm
	fma.rn.f32    %f8204, %f8204, 0.9999, 0.01;
	// end inline asm
	// begin inline asm
	fma.rn.f64    %fd8203, %fd8203, 0.9999, 0.01;
	// end inline asm
	// begin inline asm
	fma.rn.f64    %fd8204, %fd8204, 0.9999, 0.01;
	// end inline asm
	// begin inline asm
	fma.rn.f32    %f8203, %f8203, 0.9999, 0.01;
	// end inline asm
	// begin inline asm
	fma.rn.f32    %f8204, %f8204, 0.9999, 0.01;
	// end inline asm
	// begin inline asm
	fma.rn.f64    %fd8203, %fd8203, 0.9999, 0.01;
	// end inline asm
	// begin inline asm
	fma.rn.f64    %fd8204, %fd8204, 0.9999, 0.01;
	// end inline asm
	// begin inline asm
	fma.rn.f32    %f8203, %f8203, 0.9999, 0.01;
	// end inline asm
	// begin inline asm
	fma.rn.f32    %f8204, %f8204, 0.9999, 0.01;
	// end inline asm
	// begin inline asm
	fma.rn.f64    %fd8203, %fd8203, 0.9999, 0.01;
	// end inline asm
	// begin inline asm
	fma.rn.f64    %fd8204, %fd8204, 0.9999, 0.01;
	// end inline asm
	// begin inline asm
	fma.rn.f32    %f8203, %f8203, 0.9999, 0.01;
	// end inline asm
	// begin inline asm
	fma.rn.f32    %f8204, %f8204, 0.9999, 0.01;
	// end inline asm
	// begin inline asm
	fma.rn.f64    %fd8203, %fd8203, 0.9999, 0.01;
	// end inline asm
	// begin inline asm
	fma.rn.f64    %fd8204, %fd8204, 0.9999, 0.01;
	// end inline asm
	// begin inline asm
	fma.rn.f32    %f8203, %f8203, 0.9999, 0.01;
	// end inline asm
	// begin inline asm
	fma.rn.f32    %f8204, %f8204, 0.9999, 0.01;
	// end inline asm
	// begin inline asm
	fma.rn.f64    %fd8203, %fd8203, 0.9999, 0.01;
	// end inline asm
	// begin inline asm
	fma.rn.f64    %fd8204, %fd8204, 0.9999, 0.01;
	// end inline asm
	// begin inline asm
	fma.rn.f32    %f8203, %f8203, 0.9999, 0.01;
	// end inline asm
	// begin inline asm
	fma.rn.f32    %f8204, %f8204, 0.9999, 0.01;
	// end inline asm
	// begin inline asm
	fma.rn.f64    %fd8203, %fd8203, 0.9999, 0.01;
	// end inline asm
	// begin inline asm
	fma.rn.f64    %fd8204, %fd8204, 0.9999, 0.01;
	// end inline asm
	// begin inline asm
	fma.rn.f32    %f8203, %f8203, 0.9999, 0.01;
	// end inline asm
	// begin inline asm
	fma.rn.f32    %f8204, %f8204, 0.9999, 0.01;
	// end inline asm
	// begin inline asm
	fma.rn.f64    %fd8203, %fd8203, 0.9999, 0.01;
	// end inline asm
	// begin inline asm
	fma.rn.f64    %fd8204, %fd8204, 0.9999, 0.01;
	// end inline asm
	// begin inline asm
	fma.rn.f32    %f8203, %f8203, 0.9999, 0.01;
	// end inline asm
	// begin inline asm
	fma.rn.f32    %f8204, %f8204, 0.9999, 0.01;
	// end inline asm
	// begin inline asm
	fma.rn.f64    %fd8203, %fd8203, 0.9999, 0.01;
	// end inline asm
	// begin inline asm
	fma.rn.f64    %fd8204, %fd8204, 0.9999, 0.01;
	// end inline asm
	// begin inline asm
	fma.rn.f32    %f8203, %f8203, 0.9999, 0.01;
	// end inline asm
	// begin inline asm
	fma.rn.f32    %f8204, %f8204, 0.9999, 0.01;
	// end inline asm
	// begin inline asm
	fma.rn.f64    %fd8203, %fd8203, 0.9999, 0.01;
	// end inline asm
	// begin inline asm
	fma.rn.f64    %fd8204, %fd8204, 0.9999, 0.01;
	// end inline asm
	// begin inline asm
	fma.rn.f32    %f8203, %f8203, 0.9999, 0.01;
	// end inline asm
	// begin inline asm
	fma.rn.f32    %f8204, %f8204, 0.9999, 0.01;
	// end inline asm
	// begin inline asm
	fma.rn.f64    %fd8203, %fd8203, 0.9999, 0.01;
	// end inline asm
	// begin inline asm
	fma.rn.f64    %fd8204, %fd8204, 0.9999, 0.01;
	// end inline asm
	// begin inline asm
	fma.rn.f32    %f8203, %f8203, 0.9999, 0.01;
	// end inline asm
	// begin inline asm
	fma.rn.f32    %f8204, %f8204, 0.9999, 0.01;
	// end inline asm
	// begin inline asm
	fma.rn.f64    %fd8203, %fd8203, 0.9999, 0.01;
	// end inline asm
	// begin inline asm
	fma.rn.f64    %fd8204, %fd8204, 0.9999, 0.01;
	// end inline asm
	// begin inline asm
	fma.rn.f32    %f8203, %f8203, 0.9999, 0.01;
	// end inline asm
	// begin inline asm
	fma.rn.f32    %f8204, %f8204, 0.9999, 0.01;
	// end inline asm
	// begin inline asm
	fma.rn.f64    %fd8203, %fd8203, 0.9999, 0.01;
	// end inline asm
	// begin inline asm
	fma.rn.f64    %fd8204, %fd8204, 0.9999, 0.01;
	// end inline asm
	// begin inline asm
	fma.rn.f32    %f8203, %f8203, 0.9999, 0.01;
	// end inline asm
	// begin inline asm
	fma.rn.f32    %f8204, %f8204, 0.9999, 0.01;
	// end inline asm
	// begin inline asm
	fma.rn.f64    %fd8203, %fd8203, 0.9999, 0.01;
	// end inline asm
	// begin inline asm
	fma.rn.f64    %fd8204, %fd8204, 0.9999, 0.01;
	// end inline asm
	// begin inline asm
	fma.rn.f32    %f8203, %f8203, 0.9999, 0.01;
	// end inline asm
	// begin inline asm
	fma.rn.f32    %f8204, %f8204, 0.9999, 0.01;
	// end inline asm
	// begin inline asm
	fma.rn.f64    %fd8203, %fd8203, 0.9999, 0.01;
	// end inline asm
	// begin inline asm
	fma.rn.f64    %fd8204, %fd8204, 0.9999, 0.01;
	// end inline asm
	// begin inline asm
	fma.rn.f32    %f8203, %f8203, 0.9999, 0.01;
	// end inline asm
	// begin inline asm
	fma.rn.f32    %f8204, %f8204, 0.9999, 0.01;
	// end inline asm
	// begin inline asm
	fma.rn.f64    %fd8203, %fd8203, 0.9999, 0.01;
	// end inline asm
	// begin inline asm
	fma.rn.f64    %fd8204, %fd8204, 0.9999, 0.01;
	// end inline asm
	// begin inline asm
	fma.rn.f32    %f8203, %f8203, 0.9999, 0.01;
	// end inline asm
	// begin inline asm
	fma.rn.f32    %f8204, %f8204, 0.9999, 0.01;
	// end inline asm
	// begin inline asm
	fma.rn.f64    %fd8203, %fd8203, 0.9999, 0.01;
	// end inline asm
	// begin inline asm
	fma.rn.f64    %fd8204, %fd8204, 0.9999, 0.01;
	// end inline asm
	// begin inline asm
	fma.rn.f32    %f8203, %f8203, 0.9999, 0.01;
	// end inline asm
	// begin inline asm
	fma.rn.f32    %f8204, %f8204, 0.9999, 0.01;
	// end inline asm
	// begin inline asm
	fma.rn.f64    %fd8203, %fd8203, 0.9999, 0.01;
	// end inline asm
	// begin inline asm
	fma.rn.f64    %fd8204, %fd8204, 0.9999, 0.01;
	// end inline asm
	// begin inline asm
	fma.rn.f32    %f8203, %f8203, 0.9999, 0.01;
	// end inline asm
	// begin inline asm
	fma.rn.f32    %f8204, %f8204, 0.9999, 0.01;
	// end inline asm
	// begin inline asm
	fma.rn.f64    %fd8203, %fd8203, 0.9999, 0.01;
	// end inline asm
	// begin inline asm
	fma.rn.f64    %fd8204, %fd8204, 0.9999, 0.01;
	// end inline asm
	// begin inline asm
	fma.rn.f32    %f8203, %f8203, 0.9999, 0.01;
	// end inline asm
	// begin inline asm
	fma.rn.f32    %f8204, %f8204, 0.9999, 0.01;
	// end inline asm
	// begin inline asm
	fma.rn.f64    %fd8203, %fd8203, 0.9999, 0.01;
	// end inline asm
	// begin inline asm
	fma.rn.f64    %fd8204, %fd8204, 0.9999, 0.01;
	// end inline asm
	// begin inline asm
	fma.rn.f32    %f8203, %f8203, 0.9999, 0.01;
	// end inline asm
	// begin inline asm
	fma.rn.f32    %f8204, %f8204, 0.9999, 0.01;
	// end inline asm
	// begin inline asm
	fma.rn.f64    %fd8203, %fd8203, 0.9999, 0.01;
	// end inline asm
	// begin inline asm
	fma.rn.f64    %fd8204, %fd8204, 0.9999, 0.01;
	// end inline asm
	// begin inline asm
	fma.rn.f32    %f8203, %f8203, 0.9999, 0.01;
	// end inline asm
	// begin inline asm
	fma.rn.f32    %f8204, %f8204, 0.9999, 0.01;
	// end inline asm
	// begin inline asm
	fma.rn.f64    %fd8203, %fd8203, 0.9999, 0.01;
	// end inline asm
	// begin inline asm
	fma.rn.f64    %fd8204, %fd8204, 0.9999, 0.01;
	// end inline asm
	// begin inline asm
	fma.rn.f32    %f8203, %f8203, 0.9999, 0.01;
	// end inline asm
	// begin inline asm
	fma.rn.f32    %f8204, %f8204, 0.9999, 0.01;
	// end inline asm
	// begin inline asm
	fma.rn.f64    %fd8203, %fd8203, 0.9999, 0.01;
	// end inline asm
	// begin inline asm
	fma.rn.f64    %fd8204, %fd8204, 0.9999, 0.01;
	// end inline asm
	// begin inline asm
	fma.rn.f32    %f8203, %f8203, 0.9999, 0.01;
	// end inline asm
	// begin inline asm
	fma.rn.f32    %f8204, %f8204, 0.9999, 0.01;
	// end inline asm
	// begin inline asm
	fma.rn.f64    %fd8203, %fd8203, 0.9999, 0.01;
	// end inline asm
	// begin inline asm
	fma.rn.f64    %fd8204, %fd8204, 0.9999, 0.01;
	// end inline asm
	// begin inline asm
	fma.rn.f32    %f8203, %f8203, 0.9999, 0.01;
	// end inline asm
	// begin inline asm
	fma.rn.f32    %f8204, %f8204, 0.9999, 0.01;
	// end inline asm
	// begin inline asm
	fma.rn.f64    %fd8203, %fd8203, 0.9999, 0.01;
	// end inline asm
	// begin inline asm
	fma.rn.f64    %fd8204, %fd8204, 0.9999, 0.01;
	// end inline asm
	// begin inline asm
	fma.rn.f32    %f8203, %f8203, 0.9999, 0.01;
	// end inline asm
	// begin inline asm
	fma.rn.f32    %f8204, %f8204, 0.9999, 0.01;
	// end inline asm
	// begin inline asm
	fma.rn.f64    %fd8203, %fd8203, 0.9999, 0.01;
	// end inline asm
	// begin inline asm
	fma.rn.f64    %fd8204, %fd8204, 0.9999, 0.01;
	// end inline asm
	// begin inline asm
	fma.rn.f32    %f8203, %f8203, 0.9999, 0.01;
	// end inline asm
	// begin inline asm
	fma.rn.f32    %f8204, %f8204, 0.9999, 0.01;
	// end inline asm
	// begin inline asm
	fma.rn.f64    %fd8203, %fd8203, 0.9999, 0.01;
	// end inline asm
	// begin inline asm
	fma.rn.f64    %fd8204, %fd8204, 0.9999, 0.01;
	// end inline asm
	// begin inline asm
	fma.rn.f32    %f8203, %f8203, 0.9999, 0.01;
	// end inline asm
	// begin inline asm
	fma.rn.f32    %f8204, %f8204, 0.9999, 0.01;
	// end inline asm
	// begin inline asm
	fma.rn.f64    %fd8203, %fd8203, 0.9999, 0.01;
	// end inline asm
	// begin inline asm
	fma.rn.f64    %fd8204, %fd8204, 0.9999, 0.01;
	// end inline asm
	// begin inline asm
	fma.rn.f32    %f8203, %f8203, 0.9999, 0.01;
	// end inline asm
	// begin inline asm
	fma.rn.f32    %f8204, %f8204, 0.9999, 0.01;
	// end inline asm
	// begin inline asm
	fma.rn.f64    %fd8203, %fd8203, 0.9999, 0.01;
	// end inline asm
	// begin inline asm
	fma.rn.f64    %fd8204, %fd8204, 0.9999, 0.01;
	// end inline asm
	// begin inline asm
	fma.rn.f32    %f8203, %f8203, 0.9999, 0.01;
	// end inline asm
	// begin inline asm
	fma.rn.f32    %f8204, %f8204, 0.9999, 0.01;
	// end inline asm
	// begin inline asm
	fma.rn.f64    %fd8203, %fd8203, 0.9999, 0.01;
	// end inline asm
	// begin inline asm
	fma.rn.f64    %fd8204, %fd8204, 0.9999, 0.01;
	// end inline asm
	// begin inline asm
	fma.rn.f32    %f8203, %f8203, 0.9999, 0.01;
	// end inline asm
	// begin inline asm
	fma.rn.f32    %f8204, %f8204, 0.9999, 0.01;
	// end inline asm
	// begin inline asm
	fma.rn.f64    %fd8203, %fd8203, 0.9999, 0.01;
	// end inline asm
	// begin inline asm
	fma.rn.f64    %fd8204, %fd8204, 0.9999, 0.01;
	// end inline asm
	// begin inline asm
	fma.rn.f32    %f8203, %f8203, 0.9999, 0.01;
	// end inline asm
	// begin inline asm
	fma.rn.f32    %f8204, %f8204, 0.9999, 0.01;
	// end inline asm
	// begin inline asm
	fma.rn.f64    %fd8203, %fd8203, 0.9999, 0.01;
	// end inline asm
	// begin inline asm
	fma.rn.f64    %fd8204, %fd8204, 0.9999, 0.01;
	// end inline asm
	// begin inline asm
	fma.rn.f32    %f8203, %f8203, 0.9999, 0.01;
	// end inline asm
	// begin inline asm
	fma.rn.f32    %f8204, %f8204, 0.9999, 0.01;
	// end inline asm
	// begin inline asm
	fma.rn.f64    %fd8203, %fd8203, 0.9999, 0.01;
	// end inline asm
	// begin inline asm
	fma.rn.f64    %fd8204, %fd8204, 0.9999, 0.01;
	// end inline asm
	// begin inline asm
	fma.rn.f32    %f8203, %f8203, 0.9999, 0.01;
	// end inline asm
	// begin inline asm
	fma.rn.f32    %f8204, %f8204, 0.9999, 0.01;
	// end inline asm
	// begin inline asm
	fma.rn.f64    %fd8203, %fd8203, 0.9999, 0.01;
	// end inline asm
	// begin inline asm
	fma.rn.f64    %fd8204, %fd8204, 0.9999, 0.01;
	// end inline asm
	// begin inline asm
	fma.rn.f32    %f8203, %f8203, 0.9999, 0.01;
	// end inline asm
	// begin inline asm
	fma.rn.f32    %f8204, %f8204, 0.9999, 0.01;
	// end inline asm
	// begin inline asm
	fma.rn.f64    %fd8203, %fd8203, 0.9999, 0.01;
	// end inline asm
	// begin inline asm
	fma.rn.f64    %fd8204, %fd8204, 0.9999, 0.01;
	// end inline asm
	// begin inline asm
	fma.rn.f32    %f8203, %f8203, 0.9999, 0.01;
	// end inline asm
	// begin inline asm
	fma.rn.f32    %f8204, %f8204, 0.9999, 0.01;
	// end inline asm
	// begin inline asm
	fma.rn.f64    %fd8203, %fd8203, 0.9999, 0.01;
	// end inline asm
	// begin inline asm
	fma.rn.f64    %fd8204, %fd8204, 0.9999, 0.01;
	// end inline asm
	// begin inline asm
	fma.rn.f32    %f8203, %f8203, 0.9999, 0.01;
	// end inline asm
	// begin inline asm
	fma.rn.f32    %f8204, %f8204, 0.9999, 0.01;
	// end inline asm
	// begin inline asm
	fma.rn.f64    %fd8203, %fd8203, 0.9999, 0.01;
	// end inline asm
	// begin inline asm
	fma.rn.f64    %fd8204, %fd8204, 0.9999, 0.01;
	// end inline asm
	// begin inline asm
	fma.rn.f32    %f8203, %f8203, 0.9999, 0.01;
	// end inline asm
	// begin inline asm
	fma.rn.f32    %f8204, %f8204, 0.9999, 0.01;
	// end inline asm
	// begin inline asm
	fma.rn.f64    %fd8203, %fd8203, 0.9999, 0.01;
	// end inline asm
	// begin inline asm
	fma.rn.f64    %fd8204, %fd8204, 0.9999, 0.01;
	// end inline asm
	// begin inline asm
	fma.rn.f32    %f8203, %f8203, 0.9999, 0.01;
	// end inline asm
	// begin inline asm
	fma.rn.f32    %f8204, %f8204, 0.9999, 0.01;
	// end inline asm
	// begin inline asm
	fma.rn.f64    %fd8203, %fd8203, 0.9999, 0.01;
	// end inline asm
	// begin inline asm
	fma.rn.f64    %fd8204, %fd8204, 0.9999, 0.01;
	// end inline asm
	// begin inline asm
	fma.rn.f32    %f8203, %f8203, 0.9999, 0.01;
	// end inline asm
	// begin inline asm
	fma.rn.f32    %f8204, %f8204, 0.9999, 0.01;
	// end inline asm
	// begin inline asm
	fma.rn.f64    %fd8203, %fd8203, 0.9999, 0.01;
	// end inline asm
	// begin inline asm
	fma.rn.f64    %fd8204, %fd8204, 0.9999, 0.01;
	// end inline asm
	// begin inline asm
	fma.rn.f32    %f8203, %f8203, 0.9999, 0.01;
	// end inline asm
	// begin inline asm
	fma.rn.f32    %f8204, %f8204, 0.9999, 0.01;
	// end inline asm
	// begin inline asm
	fma.rn.f64    %fd8203, %fd8203, 0.9999, 0.01;
	// end inline asm
	// begin inline asm
	fma.rn.f64    %fd8204, %fd8204, 0.9999, 0.01;
	// end inline asm
	// begin inline asm
	fma.rn.f32    %f8203, %f8203, 0.9999, 0.01;
	// end inline asm
	// begin inline asm
	fma.rn.f32    %f8204, %f8204, 0.9999, 0.01;
	// end inline asm
	// begin inline asm
	fma.rn.f64    %fd8203, %fd8203, 0.9999, 0.01;
	// end inline asm
	// begin inline asm
	fma.rn.f64    %fd8204, %fd8204, 0.9999, 0.01;
	// end inline asm
	// begin inline asm
	fma.rn.f32    %f8203, %f8203, 0.9999, 0.01;
	// end inline asm
	// begin inline asm
	fma.rn.f32    %f8204, %f8204, 0.9999, 0.01;
	// end inline asm
	// begin inline asm
	fma.rn.f64    %fd8203, %fd8203, 0.9999, 0.01;
	// end inline asm
	// begin inline asm
	fma.rn.f64    %fd8204, %fd8204, 0.9999, 0.01;
	// end inline asm
	// begin inline asm
	fma.rn.f32    %f8203, %f8203, 0.9999, 0.01;
	// end inline asm
	// begin inline asm
	fma.rn.f32    %f8204, %f8204, 0.9999, 0.01;
	// end inline asm
	// begin inline asm
	fma.rn.f64    %fd8203, %fd8203, 0.9999, 0.01;
	// end inline asm
	// begin inline asm
	fma.rn.f64    %fd8204, %fd8204, 0.9999, 0.01;
	// end inline asm
	// begin inline asm
	fma.rn.f32    %f8203, %f8203, 0.9999, 0.01;
	// end inline asm
	// begin inline asm
	fma.rn.f32    %f8204, %f8204, 0.9999, 0.01;
	// end inline asm
	// begin inline asm
	fma.rn.f64    %fd8203, %fd8203, 0.9999, 0.01;
	// end inline asm
	// begin inline asm
	fma.rn.f64    %fd8204, %fd8204, 0.9999, 0.01;
	// end inline asm
	// begin inline asm
	fma.rn.f32    %f8203, %f8203, 0.9999, 0.01;
	// end inline asm
	// begin inline asm
	fma.rn.f32    %f8204, %f8204, 0.9999, 0.01;
	// end inline asm
	// begin inline asm
	fma.rn.f64    %fd8203, %fd8203, 0.9999, 0.01;
	// end inline asm
	// begin inline asm
	fma.rn.f64    %fd8204, %fd8204, 0.9999, 0.01;
	// end inline asm
	// begin inline asm
	fma.rn.f32    %f8203, %f8203, 0.9999, 0.01;
	// end inline asm
	// begin inline asm
	fma.rn.f32    %f8204, %f8204, 0.9999, 0.01;
	// end inline asm
	// begin inline asm
	fma.rn.f64    %fd8203, %fd8203, 0.9999, 0.01;
	// end inline asm
	// begin inline asm
	fma.rn.f64    %fd8204, %fd8204, 0.9999, 0.01;
	// end inline asm
	// begin inline asm
	fma.rn.f32    %f8203, %f8203, 0.9999, 0.01;
	// end inline asm
	// begin inline asm
	fma.rn.f32    %f8204, %f8204, 0.9999, 0.01;
	// end inline asm
	// begin inline asm
	fma.rn.f64    %fd8203, %fd8203, 0.9999, 0.01;
	// end inline asm
	// begin inline asm
	fma.rn.f64    %fd8204, %fd8204, 0.9999, 0.01;
	// end inline asm
	// begin inline asm
	fma.rn.f32    %f8203, %f8203, 0.9999, 0.01;
	// end inline asm
	// begin inline asm
	fma.rn.f32    %f8204, %f8204, 0.9999, 0.01;
	// end inline asm
	// begin inline asm
	fma.rn.f64    %fd8203, %fd8203, 0.9999, 0.01;
	// end inline asm
	// begin inline asm
	fma.rn.f64    %fd8204, %fd8204, 0.9999, 0.01;
	// end inline asm
	// begin inline asm
	fma.rn.f32    %f8203, %f8203, 0.9999, 0.01;
	// end inline asm
	// begin inline asm
	fma.rn.f32    %f8204, %f8204, 0.9999, 0.01;
	// end inline asm
	// begin inline asm
	fma.rn.f64    %fd8203, %fd8203, 0.9999, 0.01;
	// end inline asm
	// begin inline asm
	fma.rn.f64    %fd8204, %fd8204, 0.9999, 0.01;
	// end inline asm
	// begin inline asm
	fma.rn.f32    %f8203, %f8203, 0.9999, 0.01;
	// end inline asm
	// begin inline asm
	fma.rn.f32    %f8204, %f8204, 0.9999, 0.01;
	// end inline asm
	// begin inline asm
	fma.rn.f64    %fd8203, %fd8203, 0.9999, 0.01;
	// end inline asm
	// begin inline asm
	fma.rn.f64    %fd8204, %fd8204, 0.9999, 0.01;
	// end inline asm
	// begin inline asm
	fma.rn.f32    %f8203, %f8203, 0.9999, 0.01;
	// end inline asm
	// begin inline asm
	fma.rn.f32    %f8204, %f8204, 0.9999, 0.01;
	// end inline asm
	// begin inline asm
	fma.rn.f64    %fd8203, %fd8203, 0.9999, 0.01;
	// end inline asm
	// begin inline asm
	fma.rn.f64    %fd8204, %fd8204, 0.9999, 0.01;
	// end inline asm
	// begin inline asm
	fma.rn.f32    %f8203, %f8203, 0.9999, 0.01;
	// end inline asm
	// begin inline asm
	fma.rn.f32    %f8204, %f8204, 0.9999, 0.01;
	// end inline asm
	// begin inline asm
	fma.rn.f64    %fd8203, %fd8203, 0.9999, 0.01;
	// end inline asm
	// begin inline asm
	fma.rn.f64    %fd8204, %fd8204, 0.9999, 0.01;
	// end inline asm
	// begin inline asm
	fma.rn.f32    %f8203, %f8203, 0.9999, 0.01;
	// end inline asm
	// begin inline asm
	fma.rn.f32    %f8204, %f8204, 0.9999, 0.01;
	// end inline asm
	// begin inline asm
	fma.rn.f64    %fd8203, %fd8203, 0.9999, 0.01;
	// end inline asm
	// begin inline asm
	fma.rn.f64    %fd8204, %fd8204, 0.9999, 0.01;
	// end inline asm
	// begin inline asm
	fma.rn.f32    %f8203, %f8203, 0.9999, 0.01;
	// end inline asm
	// begin inline asm
	fma.rn.f32    %f8204, %f8204, 0.9999, 0.01;
	// end inline asm
	// begin inline asm
	fma.rn.f64    %fd8203, %fd8203, 0.9999, 0.01;
	// end inline asm
	// begin inline asm
	fma.rn.f64    %fd8204, %fd8204, 0.9999, 0.01;
	// end inline asm
	// begin inline asm
	fma.rn.f32    %f8203, %f8203, 0.9999, 0.01;
	// end inline asm
	// begin inline asm
	fma.rn.f32    %f8204, %f8204, 0.9999, 0.01;
	// end inline asm
	// begin inline asm
	fma.rn.f64    %fd8203, %fd8203, 0.9999, 0.01;
	// end inline asm
	// begin inline asm
	fma.rn.f64    %fd8204, %fd8204, 0.9999, 0.01;
	// end inline asm
	// begin inline asm
	fma.rn.f32    %f8203, %f8203, 0.9999, 0.01;
	// end inline asm
	// begin inline asm
	fma.rn.f32    %f8204, %f8204, 0.9999, 0.01;
	// end inline asm
	// begin inline asm
	fma.rn.f64    %fd8203, %fd8203, 0.9999, 0.01;
	// end inline asm
	// begin inline asm
	fma.rn.f64    %fd8204, %fd8204, 0.9999, 0.01;
	// end inline asm
	// begin inline asm
	fma.rn.f32    %f8203, %f8203, 0.9999, 0.01;
	// end inline asm
	// begin inline asm
	fma.rn.f32    %f8204, %f8204, 0.9999, 0.01;
	// end inline asm
	// begin inline asm
	fma.rn.f64    %fd8203, %fd8203, 0.9999, 0.01;
	// end inline asm
	// begin inline asm
	fma.rn.f64    %fd8204, %fd8204, 0.9999, 0.01;
	// end inline asm
	// begin inline asm
	fma.rn.f32    %f8203, %f8203, 0.9999, 0.01;
	// end inline asm
	// begin inline asm
	fma.rn.f32    %f8204, %f8204, 0.9999, 0.01;
	// end inline asm
	// begin inline asm
	fma.rn.f64    %fd8203, %fd8203, 0.9999, 0.01;
	// end inline asm
	// begin inline asm
	fma.rn.f64    %fd8204, %fd8204, 0.9999, 0.01;
	// end inline asm
	// begin inline asm
	fma.rn.f32    %f8203, %f8203, 0.9999, 0.01;
	// end inline asm
	// begin inline asm
	fma.rn.f32    %f8204, %f8204, 0.9999, 0.01;
	// end inline asm
	// begin inline asm
	fma.rn.f64    %fd8203, %fd8203, 0.9999, 0.01;
	// end inline asm
	// begin inline asm
	fma.rn.f64    %fd8204, %fd8204, 0.9999, 0.01;
	// end inline asm
	// begin inline asm
	fma.rn.f32    %f8203, %f8203, 0.9999, 0.01;
	// end inline asm
	// begin inline asm
	fma.rn.f32    %f8204, %f8204, 0.9999, 0.01;
	// end inline asm
	// begin inline asm
	fma.rn.f64    %fd8203, %fd8203, 0.9999, 0.01;
	// end inline asm
	// begin inline asm
	fma.rn.f64    %fd8204, %fd8204, 0.9999, 0.01;
	// end inline asm
	// begin inline asm
	fma.rn.f32    %f8203, %f8203, 0.9999, 0.01;
	// end inline asm
	// begin inline asm
	fma.rn.f32    %f8204, %f8204, 0.9999, 0.01;
	// end inline asm
	// begin inline asm
	fma.rn.f64    %fd8203, %fd8203, 0.9999, 0.01;
	// end inline asm
	// begin inline asm
	fma.rn.f64    %fd8204, %fd8204, 0.9999, 0.01;
	// end inline asm
	// begin inline asm
	fma.rn.f32    %f8203, %f8203, 0.9999, 0.01;
	// end inline asm
	// begin inline asm
	fma.rn.f32    %f8204, %f8204, 0.9999, 0.01;
	// end inline asm
	// begin inline asm
	fma.rn.f64    %fd8203, %fd8203, 0.9999, 0.01;
	// end inline asm
	// begin inline asm
	fma.rn.f64    %fd8204, %fd8204, 0.9999, 0.01;
	// end inline asm
	// begin inline asm
	fma.rn.f32    %f8203, %f8203, 0.9999, 0.01;
	// end inline asm
	// begin inline asm
	fma.rn.f32    %f8204, %f8204, 0.9999, 0.01;
	// end inline asm
	// begin inline asm
	fma.rn.f64    %fd8203, %fd8203, 0.9999, 0.01;
	// end inline asm
	// begin inline asm
	fma.rn.f64    %fd8204, %fd8204, 0.9999, 0.01;
	// end inline asm
	// begin inline asm
	fma.rn.f32    %f8203, %f8203, 0.9999, 0.01;
	// end inline asm
	// begin inline asm
	fma.rn.f32    %f8204, %f8204, 0.9999, 0.01;
	// end inline asm
	// begin inline asm
	fma.rn.f64    %fd8203, %fd8203, 0.9999, 0.01;
	// end inline asm
	// begin inline asm
	fma.rn.f64    %fd8204, %fd8204, 0.9999, 0.01;
	// end inline asm
	// begin inline asm
	fma.rn.f32    %f8203, %f8203, 0.9999, 0.01;
	// end inline asm
	// begin inline asm
	fma.rn.f32    %f8204, %f8204, 0.9999, 0.01;
	// end inline asm
	// begin inline asm
	fma.rn.f64    %fd8203, %fd8203, 0.9999, 0.01;
	// end inline asm
	// begin inline asm
	fma.rn.f64    %fd8204, %fd8204, 0.9999, 0.01;
	// end inline asm
	// begin inline asm
	fma.rn.f32    %f8203, %f8203, 0.9999, 0.01;
	// end inline asm
	// begin inline asm
	fma.rn.f32    %f8204, %f8204, 0.9999, 0.01;
	// end inline asm
	// begin inline asm
	fma.rn.f64    %fd8203, %fd8203, 0.9999, 0.01;
	// end inline asm
	// begin inline asm
	fma.rn.f64    %fd8204, %fd8204, 0.9999, 0.01;
	// end inline asm
	// begin inline asm
	fma.rn.f32    %f8203, %f8203, 0.9999, 0.01;
	// end inline asm
	// begin inline asm
	fma.rn.f32    %f8204, %f8204, 0.9999, 0.01;
	// end inline asm
	// begin inline asm
	fma.rn.f64    %fd8203, %fd8203, 0.9999, 0.01;
	// end inline asm
	// begin inline asm
	fma.rn.f64    %fd8204, %fd8204, 0.9999, 0.01;
	// end inline asm
	// begin inline asm
	fma.rn.f32    %f8203, %f8203, 0.9999, 0.01;
	// end inline asm
	// begin inline asm
	fma.rn.f32    %f8204, %f8204, 0.9999, 0.01;
	// end inline asm
	// begin inline asm
	fma.rn.f64    %fd8203, %fd8203, 0.9999, 0.01;
	// end inline asm
	// begin inline asm
	fma.rn.f64    %fd8204, %fd8204, 0.9999, 0.01;
	// end inline asm
	// begin inline asm
	fma.rn.f32    %f8203, %f8203, 0.9999, 0.01;
	// end inline asm
	// begin inline asm
	fma.rn.f32    %f8204, %f8204, 0.9999, 0.01;
	// end inline asm
	// begin inline asm
	fma.rn.f64    %fd8203, %fd8203, 0.9999, 0.01;
	// end inline asm
	// begin inline asm
	fma.rn.f64    %fd8204, %fd8204, 0.9999, 0.01;
	// end inline asm
	// begin inline asm
	fma.rn.f32    %f8203, %f8203, 0.9999, 0.01;
	// end inline asm
	// begin inline asm
	fma.rn.f32    %f8204, %f8204, 0.9999, 0.01;
	// end inline asm
	// begin inline asm
	fma.rn.f64    %fd8203, %fd8203, 0.9999, 0.01;
	// end inline asm
	// begin inline asm
	fma.rn.f64    %fd8204, %fd8204, 0.9999, 0.01;
	// end inline asm
	// begin inline asm
	fma.rn.f32    %f8203, %f8203, 0.9999, 0.01;
	// end inline asm
	// begin inline asm
	fma.rn.f32    %f8204, %f8204, 0.9999, 0.01;
	// end inline asm
	// begin inline asm
	fma.rn.f64    %fd8203, %fd8203, 0.9999, 0.01;
	// end inline asm
	// begin inline asm
	fma.rn.f64    %fd8204, %fd8204, 0.9999, 0.01;
	// end inline asm
	// begin inline asm
	fma.rn.f32    %f8203, %f8203, 0.9999, 0.01;
	// end inline asm
	// begin inline asm
	fma.rn.f32    %f8204, %f8204, 0.9999, 0.01;
	// end inline asm
	// begin inline asm
	fma.rn.f64    %fd8203, %fd8203, 0.9999, 0.01;
	// end inline asm
	// begin inline asm
	fma.rn.f64    %fd8204, %fd8204, 0.9999, 0.01;
	// end inline asm
	// begin inline asm
	fma.rn.f32    %f8203, %f8203, 0.9999, 0.01;
	// end inline asm
	// begin inline asm
	fma.rn.f32    %f8204, %f8204, 0.9999, 0.01;
	// end inline asm
	// begin inline asm
	fma.rn.f64    %fd8203, %fd8203, 0.9999, 0.01;
	// end inline asm
	// begin inline asm
	fma.rn.f64    %fd8204, %fd8204, 0.9999, 0.01;
	// end inline asm
	// begin inline asm
	fma.rn.f32    %f8203, %f8203, 0.9999, 0.01;
	// end inline asm
	// begin inline asm
	fma.rn.f32    %f8204, %f8204, 0.9999, 0.01;
	// end inline asm
	// begin inline asm
	fma.rn.f64    %fd8203, %fd8203, 0.9999, 0.01;
	// end inline asm
	// begin inline asm
	fma.rn.f64    %fd8204, %fd8204, 0.9999, 0.01;
	// end inline asm
	// begin inline asm
	fma.rn.f32    %f8203, %f8203, 0.9999, 0.01;
	// end inline asm
	// begin inline asm
	fma.rn.f32    %f8204, %f8204, 0.9999, 0.01;
	// end inline asm
	// begin inline asm
	fma.rn.f64    %fd8203, %fd8203, 0.9999, 0.01;
	// end inline asm
	// begin inline asm
	fma.rn.f64    %fd8204, %fd8204, 0.9999, 0.01;
	// end inline asm
	// begin inline asm
	fma.rn.f32    %f8203, %f8203, 0.9999, 0.01;
	// end inline asm
	// begin inline asm
	fma.rn.f32    %f8204, %f8204, 0.9999, 0.01;
	// end inline asm
	// begin inline asm
	fma.rn.f64    %fd8203, %fd8203, 0.9999, 0.01;
	// end inline asm
	// begin inline asm
	fma.rn.f64    %fd8204, %fd8204, 0.9999, 0.01;
	// end inline asm
	// begin inline asm
	fma.rn.f32    %f8203, %f8203, 0.9999, 0.01;
	// end inline asm
	// begin inline asm
	fma.rn.f32    %f8204, %f8204, 0.9999, 0.01;
	// end inline asm
	// begin inline asm
	fma.rn.f64    %fd8203, %fd8203, 0.9999, 0.01;
	// end inline asm
	// begin inline asm
	fma.rn.f64    %fd8204, %fd8204, 0.9999, 0.01;
	// end inline asm
	// begin inline asm
	fma.rn.f32    %f8203, %f8203, 0.9999, 0.01;
	// end inline asm
	// begin inline asm
	fma.rn.f32    %f8204, %f8204, 0.9999, 0.01;
	// end inline asm
	// begin inline asm
	fma.rn.f64    %fd8203, %fd8203, 0.9999, 0.01;
	// end inline asm
	// begin inline asm
	fma.rn.f64    %fd8204, %fd8204, 0.9999, 0.01;
	// end inline asm
	// begin inline asm
	fma.rn.f32    %f8203, %f8203, 0.9999, 0.01;
	// end inline asm
	// begin inline asm
	fma.rn.f32    %f8204, %f8204, 0.9999, 0.01;
	// end inline asm
	// begin inline asm
	fma.rn.f64    %fd8203, %fd8203, 0.9999, 0.01;
	// end inline asm
	// begin inline asm
	fma.rn.f64    %fd8204, %fd8204, 0.9999, 0.01;
	// end inline asm
	// begin inline asm
	fma.rn.f32    %f8203, %f8203, 0.9999, 0.01;
	// end inline asm
	// begin inline asm
	fma.rn.f32    %f8204, %f8204, 0.9999, 0.01;
	// end inline asm
	// begin inline asm
	fma.rn.f64    %fd8203, %fd8203, 0.9999, 0.01;
	// end inline asm
	// begin inline asm
	fma.rn.f64    %fd8204, %fd8204, 0.9999, 0.01;
	// end inline asm
	// begin inline asm
	fma.rn.f32    %f8203, %f8203, 0.9999, 0.01;
	// end inline asm
	// begin inline asm
	fma.rn.f32    %f8204, %f8204, 0.9999, 0.01;
	// end inline asm
	// begin inline asm
	fma.rn.f64    %fd8203, %fd8203, 0.9999, 0.01;
	// end inline asm
	// begin inline asm
	fma.rn.f64    %fd8204, %fd8204, 0.9999, 0.01;
	// end inline asm
	// begin inline asm
	fma.rn.f32    %f8203, %f8203, 0.9999, 0.01;
	// end inline asm
	// begin inline asm
	fma.rn.f32    %f8204, %f8204, 0.9999, 0.01;
	// end inline asm
	// begin inline asm
	fma.rn.f64    %fd8203, %fd8203, 0.9999, 0.01;
	// end inline asm
	// begin inline asm
	fma.rn.f64    %fd8204, %fd8204, 0.9999, 0.01;
	// end inline asm
	// begin inline asm
	fma.rn.f32    %f8203, %f8203, 0.9999, 0.01;
	// end inline asm
	// begin inline asm
	fma.rn.f32    %f8204, %f8204, 0.9999, 0.01;
	// end inline asm
	// begin inline asm
	fma.rn.f64    %fd8203, %fd8203, 0.9999, 0.01;
	// end inline asm
	// begin inline asm
	fma.rn.f64    %fd8204, %fd8204, 0.9999, 0.01;
	// end inline asm
	// begin inline asm
	fma.rn.f32    %f8203, %f8203, 0.9999, 0.01;
	// end inline asm
	// begin inline asm
	fma.rn.f32    %f8204, %f8204, 0.9999, 0.01;
	// end inline asm
	// begin inline asm
	fma.rn.f64    %fd8203, %fd8203, 0.9999, 0.01;
	// end inline asm
	// begin inline asm
	fma.rn.f64    %fd8204, %fd8204, 0.9999, 0.01;
	// end inline asm
	// begin inline asm
	fma.rn.f32    %f8203, %f8203, 0.9999, 0.01;
	// end inline asm
	// begin inline asm
	fma.rn.f32    %f8204, %f8204, 0.9999, 0.01;
	// end inline asm
	// begin inline asm
	fma.rn.f64    %fd8203, %fd8203, 0.9999, 0.01;
	// end inline asm
	// begin inline asm
	fma.rn.f64    %fd8204, %fd8204, 0.9999, 0.01;
	// end inline asm
	// begin inline asm
	fma.rn.f32    %f8203, %f8203, 0.9999, 0.01;
	// end inline asm
	// begin inline asm
	fma.rn.f32    %f8204, %f8204, 0.9999, 0.01;
	// end inline asm
	// begin inline asm
	fma.rn.f64    %fd8203, %fd8203, 0.9999, 0.01;
	// end inline asm
	// begin inline asm
	fma.rn.f64    %fd8204, %fd8204, 0.9999, 0.01;
	// end inline asm
	// begin inline asm
	fma.rn.f32    %f8203, %f8203, 0.9999, 0.01;
	// end inline asm
	// begin inline asm
	fma.rn.f32    %f8204, %f8204, 0.9999, 0.01;
	// end inline asm
	// begin inline asm
	fma.rn.f64    %fd8203, %fd8203, 0.9999, 0.01;
	// end inline asm
	// begin inline asm
	fma.rn.f64    %fd8204, %fd8204, 0.9999, 0.01;
	// end inline asm
	// begin inline asm
	fma.rn.f32    %f8203, %f8203, 0.9999, 0.01;
	// end inline asm
	// begin inline asm
	fma.rn.f32    %f8204, %f8204, 0.9999, 0.01;
	// end inline asm
	// begin inline asm
	fma.rn.f64    %fd8203, %fd8203, 0.9999, 0.01;
	// end inline asm
	// begin inline asm
	fma.rn.f64    %fd8204, %fd8204, 0.9999, 0.01;
	// end inline asm
	// begin inline asm
	fma.rn.f32    %f8203, %f8203, 0.9999, 0.01;
	// end inline asm
	// begin inline asm
	fma.rn.f32    %f8204, %f8204, 0.9999, 0.01;
	// end inline asm
	// begin inline asm
	fma.rn.f64    %fd8203, %fd8203, 0.9999, 0.01;
	// end inline asm
	// begin inline asm
	fma.rn.f64    %fd8204, %fd8204, 0.9999, 0.01;
	// end inline asm
	// begin inline asm
	fma.rn.f32    %f8203, %f8203, 0.9999, 0.01;
	// end inline asm
	// begin inline asm
	fma.rn.f32    %f8204, %f8204, 0.9999, 0.01;
	// end inline asm
	// begin inline asm
	fma.rn.f64    %fd8203, %fd8203, 0.9999, 0.01;
	// end inline asm
	// begin inline asm
	fma.rn.f64    %fd8204, %fd8204, 0.9999, 0.01;
	// end inline asm
	// begin inline asm
	fma.rn.f32    %f8203, %f8203, 0.9999, 0.01;
	// end inline asm
	// begin inline asm
	fma.rn.f32    %f8204, %f8204, 0.9999, 0.01;
	// end inline asm
	// begin inline asm
	fma.rn.f64    %fd8203, %fd8203, 0.9999, 0.01;
	// end inline asm
	// begin inline asm
	fma.rn.f64    %fd8204, %fd8204, 0.9999, 0.01;
	// end inline asm
	// begin inline asm
	fma.rn.f32    %f8203, %f8203, 0.9999, 0.01;
	// end inline asm
	// begin inline asm
	fma.rn.f32    %f8204, %f8204, 0.9999, 0.01;
	// end inline asm
	// begin inline asm
	fma.rn.f64    %fd8203, %fd8203, 0.9999, 0.01;
	// end inline asm
	// begin inline asm
	fma.rn.f64    %fd8204, %fd8204, 0.9999, 0.01;
	// end inline asm
	// begin inline asm
	fma.rn.f32    %f8203, %f8203, 0.9999, 0.01;
	// end inline asm
	// begin inline asm
	fma.rn.f32    %f8204, %f8204, 0.9999, 0.01;
	// end inline asm
	// begin inline asm
	fma.rn.f64    %fd8203, %fd8203, 0.9999, 0.01;
	// end inline asm
	// begin inline asm
	fma.rn.f64    %fd8204, %fd8204, 0.9999, 0.01;
	// end inline asm
	// begin inline asm
	fma.rn.f32    %f8203, %f8203, 0.9999, 0.01;
	// end inline asm
	// begin inline asm
	fma.rn.f32    %f8204, %f8204, 0.9999, 0.01;
	// end inline asm
	// begin inline asm
	fma.rn.f64    %fd8203, %fd8203, 0.9999, 0.01;
	// end inline asm
	// begin inline asm
	fma.rn.f64    %fd8204, %fd8204, 0.9999, 0.01;
	// end inline asm
	// begin inline asm
	fma.rn.f32    %f8203, %f8203, 0.9999, 0.01;
	// end inline asm
	// begin inline asm
	fma.rn.f32    %f8204, %f8204, 0.9999, 0.01;
	// end inline asm
	// begin inline asm
	fma.rn.f64    %fd8203, %fd8203, 0.9999, 0.01;
	// end inline asm
	// begin inline asm
	fma.rn.f64    %fd8204, %fd8204, 0.9999, 0.01;
	// end inline asm
	// begin inline asm
	fma.rn.f32    %f8203, %f8203, 0.9999, 0.01;
	// end inline asm
	// begin inline asm
	fma.rn.f32    %f8204, %f8204, 0.9999, 0.01;
	// end inline asm
	// begin inline asm
	fma.rn.f64    %fd8203, %fd8203, 0.9999, 0.01;
	// end inline asm
	// begin inline asm
	fma.rn.f64    %fd8204, %fd8204, 0.9999, 0.01;
	// end inline asm
	// begin inline asm
	fma.rn.f32    %f8203, %f8203, 0.9999, 0.01;
	// end inline asm
	// begin inline asm
	fma.rn.f32    %f8204, %f8204, 0.9999, 0.01;
	// end inline asm
	// begin inline asm
	fma.rn.f64    %fd8203, %fd8203, 0.9999, 0.01;
	// end inline asm
	// begin inline asm
	fma.rn.f64    %fd8204, %fd8204, 0.9999, 0.01;
	// end inline asm
	// begin inline asm
	fma.rn.f32    %f8203, %f8203, 0.9999, 0.01;
	// end inline asm
	// begin inline asm
	fma.rn.f32    %f8204, %f8204, 0.9999, 0.01;
	// end inline asm
	// begin inline asm
	fma.rn.f64    %fd8203, %fd8203, 0.9999, 0.01;
	// end inline asm
	// begin inline asm
	fma.rn.f64    %fd8204, %fd8204, 0.9999, 0.01;
	// end inline asm
	// begin inline asm
	fma.rn.f32    %f8203, %f8203, 0.9999, 0.01;
	// end inline asm
	// begin inline asm
	fma.rn.f32    %f8204, %f8204, 0.9999, 0.01;
	// end inline asm
	// begin inline asm
	fma.rn.f64    %fd8203, %fd8203, 0.9999, 0.01;
	// end inline asm
	// begin inline asm
	fma.rn.f64    %fd8204, %fd8204, 0.9999, 0.01;
	// end inline asm
	// begin inline asm
	fma.rn.f32    %f8203, %f8203, 0.9999, 0.01;
	// end inline asm
	// begin inline asm
	fma.rn.f32    %f8204, %f8204, 0.9999, 0.01;
	// end inline asm
	// begin inline asm
	fma.rn.f64    %fd8203, %fd8203, 0.9999, 0.01;
	// end inline asm
	// begin inline asm
	fma.rn.f64    %fd8204, %fd8204, 0.9999, 0.01;
	// end inline asm
	// begin inline asm
	fma.rn.f32    %f8203, %f8203, 0.9999, 0.01;
	// end inline asm
	// begin inline asm
	fma.rn.f32    %f8204, %f8204, 0.9999, 0.01;
	// end inline asm
	// begin inline asm
	fma.rn.f64    %fd8203, %fd8203, 0.9999, 0.01;
	// end inline asm
	// begin inline asm
	fma.rn.f64    %fd8204, %fd8204, 0.9999, 0.01;
	// end inline asm
	// begin inline asm
	fma.rn.f32    %f8203, %f8203, 0.9999, 0.01;
	// end inline asm
	// begin inline asm
	fma.rn.f32    %f8204, %f8204, 0.9999, 0.01;
	// end inline asm
	// begin inline asm
	fma.rn.f64    %fd8203, %fd8203, 0.9999, 0.01;
	// end inline asm
	// begin inline asm
	fma.rn.f64    %fd8204, %fd8204, 0.9999, 0.01;
	// end inline asm
	// begin inline asm
	fma.rn.f32    %f8203, %f8203, 0.9999, 0.01;
	// end inline asm
	// begin inline asm
	fma.rn.f32    %f8204, %f8204, 0.9999, 0.01;
	// end inline asm
	// begin inline asm
	fma.rn.f64    %fd8203, %fd8203, 0.9999, 0.01;
	// end inline asm
	// begin inline asm
	fma.rn.f64    %fd8204, %fd8204, 0.9999, 0.01;
	// end inline asm
	// begin inline asm
	fma.rn.f32    %f8203, %f8203, 0.9999, 0.01;
	// end inline asm
	// begin inline asm
	fma.rn.f32    %f8204, %f8204, 0.9999, 0.01;
	// end inline asm
	// begin inline asm
	fma.rn.f64    %fd8203, %fd8203, 0.9999, 0.01;
	// end inline asm
	// begin inline asm
	fma.rn.f64    %fd8204, %fd8204, 0.9999, 0.01;
	// end inline asm
	// begin inline asm
	fma.rn.f32    %f8203, %f8203, 0.9999, 0.01;
	// end inline asm
	// begin inline asm
	fma.rn.f32    %f8204, %f8204, 0.9999, 0.01;
	// end inline asm
	// begin inline asm
	fma.rn.f64    %fd8203, %fd8203, 0.9999, 0.01;
	// end inline asm
	// begin inline asm
	fma.rn.f64    %fd8204, %fd8204, 0.9999, 0.01;
	// end inline asm
	// begin inline asm
	fma.rn.f32    %f8203, %f8203, 0.9999, 0.01;
	// end inline asm
	// begin inline asm
	fma.rn.f32    %f8204, %f8204, 0.9999, 0.01;
	// end inline asm
	// begin inline asm
	fma.rn.f64    %fd8203, %fd8203, 0.9999, 0.01;
	// end inline asm
	// begin inline asm
	fma.rn.f64    %fd8204, %fd8204, 0.9999, 0.01;
	// end inline asm
	// begin inline asm
	fma.rn.f32    %f8203, %f8203, 0.9999, 0.01;
	// end inline asm
	// begin inline asm
	fma.rn.f32    %f8204, %f8204, 0.9999, 0.01;
	// end inline asm
	// begin inline asm
	fma.rn.f64    %fd8203, %fd8203, 0.9999, 0.01;
	// end inline asm
	// begin inline asm
	fma.rn.f64    %fd8204, %fd8204, 0.9999, 0.01;
	// end inline asm
	// begin inline asm
	fma.rn.f32    %f8203, %f8203, 0.9999, 0.01;
	// end inline asm
	// begin inline asm
	fma.rn.f32    %f8204, %f8204, 0.9999, 0.01;
	// end inline asm
	// begin inline asm
	fma.rn.f64    %fd8203, %fd8203, 0.9999, 0.01;
	// end inline asm
	// begin inline asm
	fma.rn.f64    %fd8204, %fd8204, 0.9999, 0.01;
	// end inline asm
	// begin inline asm
	fma.rn.f32    %f8203, %f8203, 0.9999, 0.01;
	// end inline asm
	// begin inline asm
	fma.rn.f32    %f8204, %f8204, 0.9999, 0.01;
	// end inline asm
	// begin inline asm
	fma.rn.f64    %fd8203, %fd8203, 0.9999, 0.01;
	// end inline asm
	// begin inline asm
	fma.rn.f64    %fd8204, %fd8204, 0.9999, 0.01;
	// end inline asm
	// begin inline asm
	fma.rn.f32    %f8203, %f8203, 0.9999, 0.01;
	// end inline asm
	// begin inline asm
	fma.rn.f32    %f8204, %f8204, 0.9999, 0.01;
	// end inline asm
	// begin inline asm
	fma.rn.f64    %fd8203, %fd8203, 0.9999, 0.01;
	// end inline asm
	// begin inline asm
	fma.rn.f64    %fd8204, %fd8204, 0.9999, 0.01;
	// end inline asm
	// begin inline asm
	fma.rn.f32    %f8203, %f8203, 0.9999, 0.01;
	// end inline asm
	// begin inline asm
	fma.rn.f32    %f8204, %f8204, 0.9999, 0.01;
	// end inline asm
	// begin inline asm
	fma.rn.f64    %fd8203, %fd8203, 0.9999, 0.01;
	// end inline asm
	// begin inline asm
	fma.rn.f64    %fd8204, %fd8204, 0.9999, 0.01;
	// end inline asm
	// begin inline asm
	fma.rn.f32    %f8203, %f8203, 0.9999, 0.01;
	// end inline asm
	// begin inline asm
	fma.rn.f32    %f8204, %f8204, 0.9999, 0.01;
	// end inline asm
	// begin inline asm
	fma.rn.f64    %fd8203, %fd8203, 0.9999, 0.01;
	// end inline asm
	// begin inline asm
	fma.rn.f64    %fd8204, %fd8204, 0.9999, 0.01;
	// end inline asm
	// begin inline asm
	fma.rn.f32    %f8203, %f8203, 0.9999, 0.01;
	// end inline asm
	// begin inline asm
	fma.rn.f32    %f8204, %f8204, 0.9999, 0.01;
	// end inline asm
	// begin inline asm
	fma.rn.f64    %fd8203, %fd8203, 0.9999, 0.01;
	// end inline asm
	// begin inline asm
	fma.rn.f64    %fd8204, %fd8204, 0.9999, 0.01;
	// end inline asm
	// begin inline asm
	fma.rn.f32    %f8203, %f8203, 0.9999, 0.01;
	// end inline asm
	// begin inline asm
	fma.rn.f32    %f8204, %f8204, 0.9999, 0.01;
	// end inline asm
	// begin inline asm
	fma.rn.f64    %fd8203, %fd8203, 0.9999, 0.01;
	// end inline asm
	// begin inline asm
	fma.rn.f64    %fd8204, %fd8204, 0.9999, 0.01;
	// end inline asm
	// begin inline asm
	fma.rn.f32    %f8203, %f8203, 0.9999, 0.01;
	// end inline asm
	// begin inline asm
	fma.rn.f32    %f8204, %f8204, 0.9999, 0.01;
	// end inline asm
	// begin inline asm
	fma.rn.f64    %fd8203, %fd8203, 0.9999, 0.01;
	// end inline asm
	// begin inline asm
	fma.rn.f64    %fd8204, %fd8204, 0.9999, 0.01;
	// end inline asm
	// begin inline asm
	fma.rn.f32    %f8203, %f8203, 0.9999, 0.01;
	// end inline asm
	// begin inline asm
	fma.rn.f32    %f8204, %f8204, 0.9999, 0.01;
	// end inline asm
	// begin inline asm
	fma.rn.f64    %fd8203, %fd8203, 0.9999, 0.01;
	// end inline asm
	// begin inline asm
	fma.rn.f64    %fd8204, %fd8204, 0.9999, 0.01;
	// end inline asm
	// begin inline asm
	fma.rn.f32    %f8203, %f8203, 0.9999, 0.01;
	// end inline asm
	// begin inline asm
	fma.rn.f32    %f8204, %f8204, 0.9999, 0.01;
	// end inline asm
	// begin inline asm
	fma.rn.f64    %fd8203, %fd8203, 0.9999, 0.01;
	// end inline asm
	// begin inline asm
	fma.rn.f64    %fd8204, %fd8204, 0.9999, 0.01;
	// end inline asm
	// begin inline asm
	fma.rn.f32    %f8203, %f8203, 0.9999, 0.01;
	// end inline asm
	// begin inline asm
	fma.rn.f32    %f8204, %f8204, 0.9999, 0.01;
	// end inline asm
	// begin inline asm
	fma.rn.f64    %fd8203, %fd8203, 0.9999, 0.01;
	// end inline asm
	// begin inline asm
	fma.rn.f64    %fd8204, %fd8204, 0.9999, 0.01;
	// end inline asm
	// begin inline asm
	fma.rn.f32    %f8203, %f8203, 0.9999, 0.01;
	// end inline asm
	// begin inline asm
	fma.rn.f32    %f8204, %f8204, 0.9999, 0.01;
	// end inline asm
	// begin inline asm
	fma.rn.f64    %fd8203, %fd8203, 0.9999, 0.01;
	// end inline asm
	// begin inline asm
	fma.rn.f64    %fd8204, %fd8204, 0.9999, 0.01;
	// end inline asm
	// begin inline asm
	fma.rn.f32    %f8203, %f8203, 0.9999, 0.01;
	// end inline asm
	// begin inline asm
	fma.rn.f32    %f8204, %f8204, 0.9999, 0.01;
	// end inline asm
	// begin inline asm
	fma.rn.f64    %fd8203, %fd8203, 0.9999, 0.01;
	// end inline asm
	// begin inline asm
	fma.rn.f64    %fd8204, %fd8204, 0.9999, 0.01;
	// end inline asm
	// begin inline asm
	fma.rn.f32    %f8203, %f8203, 0.9999, 0.01;
	// end inline asm
	// begin inline asm
	fma.rn.f32    %f8204, %f8204, 0.9999, 0.01;
	// end inline asm
	// begin inline asm
	fma.rn.f64    %fd8203, %fd8203, 0.9999, 0.01;
	// end inline asm
	// begin inline asm
	fma.rn.f64    %fd8204, %fd8204, 0.9999, 0.01;
	// end inline asm
	// begin inline asm
	fma.rn.f32    %f8203, %f8203, 0.9999, 0.01;
	// end inline asm
	// begin inline asm
	fma.rn.f32    %f8204, %f8204, 0.9999, 0.01;
	// end inline asm
	// begin inline asm
	fma.rn.f64    %fd8203, %fd8203, 0.9999, 0.01;
	// end inline asm
	// begin inline asm
	fma.rn.f64    %fd8204, %fd8204, 0.9999, 0.01;
	// end inline asm
	// begin inline asm
	fma.rn.f32    %f8203, %f8203, 0.9999, 0.01;
	// end inline asm
	// begin inline asm
	fma.rn.f32    %f8204, %f8204, 0.9999, 0.01;
	// end inline asm
	// begin inline asm
	fma.rn.f64    %fd8203, %fd8203, 0.9999, 0.01;
	// end inline asm
	// begin inline asm
	fma.rn.f64    %fd8204, %fd8204, 0.9999, 0.01;
	// end inline asm
	// begin inline asm
	fma.rn.f32    %f8203, %f8203, 0.9999, 0.01;
	// end inline asm
	// begin inline asm
	fma.rn.f32    %f8204, %f8204, 0.9999, 0.01;
	// end inline asm
	// begin inline asm
	fma.rn.f64    %fd8203, %fd8203, 0.9999, 0.01;
	// end inline asm
	// begin inline asm
	fma.rn.f64    %fd8204, %fd8204, 0.9999, 0.01;
	// end inline asm
	// begin inline asm
	fma.rn.f32    %f8203, %f8203, 0.9999, 0.01;
	// end inline asm
	// begin inline asm
	fma.rn.f32    %f8204, %f8204, 0.9999, 0.01;
	// end inline asm
	// begin inline asm
	fma.rn.f64    %fd8203, %fd8203, 0.9999, 0.01;
	// end inline asm
	// begin inline asm
	fma.rn.f64    %fd8204, %fd8204, 0.9999, 0.01;
	// end inline asm
	// begin inline asm
	fma.rn.f32    %f8203, %f8203, 0.9999, 0.01;
	// end inline asm
	// begin inline asm
	fma.rn.f32    %f8204, %f8204, 0.9999, 0.01;
	// end inline asm
	// begin inline asm
	fma.rn.f64    %fd8203, %fd8203, 0.9999, 0.01;
	// end inline asm
	// begin inline asm
	fma.rn.f64    %fd8204, %fd8204, 0.9999, 0.01;
	// end inline asm
	// begin inline asm
	fma.rn.f32    %f8203, %f8203, 0.9999, 0.01;
	// end inline asm
	// begin inline asm
	fma.rn.f32    %f8204, %f8204, 0.9999, 0.01;
	// end inline asm
	// begin inline asm
	fma.rn.f64    %fd8203, %fd8203, 0.9999, 0.01;
	// end inline asm
	// begin inline asm
	fma.rn.f64    %fd8204, %fd8204, 0.9999, 0.01;
	// end inline asm
	// begin inline asm
	fma.rn.f32    %f8203, %f8203, 0.9999, 0.01;
	// end inline asm
	// begin inline asm
	fma.rn.f32    %f8204, %f8204, 0.9999, 0.01;
	// end inline asm
	// begin inline asm
	fma.rn.f64    %fd8203, %fd8203, 0.9999, 0.01;
	// end inline asm
	// begin inline asm
	fma.rn.f64    %fd8204, %fd8204, 0.9999, 0.01;
	// end inline asm
	// begin inline asm
	fma.rn.f32    %f8203, %f8203, 0.9999, 0.01;
	// end inline asm
	// begin inline asm
	fma.rn.f32    %f8204, %f8204, 0.9999, 0.01;
	// end inline asm
	// begin inline asm
	fma.rn.f64    %fd8203, %fd8203, 0.9999, 0.01;
	// end inline asm
	// begin inline asm
	fma.rn.f64    %fd8204, %fd8204, 0.9999, 0.01;
	// end inline asm
	// begin inline asm
	fma.rn.f32    %f8203, %f8203, 0.9999, 0.01;
	// end inline asm
	// begin inline asm
	fma.rn.f32    %f8204, %f8204, 0.9999, 0.01;
	// end inline asm
	// begin inline asm
	fma.rn.f64    %fd8203, %fd8203, 0.9999, 0.01;
	// end inline asm
	// begin inline asm
	fma.rn.f64    %fd8204, %fd8204, 0.9999, 0.01;
	// end inline asm
	// begin inline asm
	fma.rn.f32    %f8203, %f8203, 0.9999, 0.01;
	// end inline asm
	// begin inline asm
	fma.rn.f32    %f8204, %f8204, 0.9999, 0.01;
	// end inline asm
	// begin inline asm
	fma.rn.f64    %fd8203, %fd8203, 0.9999, 0.01;
	// end inline asm
	// begin inline asm
	fma.rn.f64    %fd8204, %fd8204, 0.9999, 0.01;
	// end inline asm
	// begin inline asm
	fma.rn.f32    %f8203, %f8203, 0.9999, 0.01;
	// end inline asm
	// begin inline asm
	fma.rn.f32    %f8204, %f8204, 0.9999, 0.01;
	// end inline asm
	// begin inline asm
	fma.rn.f64    %fd8203, %fd8203, 0.9999, 0.01;
	// end inline asm
	// begin inline asm
	fma.rn.f64    %fd8204, %fd8204, 0.9999, 0.01;
	// end inline asm
	// begin inline asm
	fma.rn.f32    %f8203, %f8203, 0.9999, 0.01;
	// end inline asm
	// begin inline asm
	fma.rn.f32    %f8204, %f8204, 0.9999, 0.01;
	// end inline asm
	// begin inline asm
	fma.rn.f64    %fd8203, %fd8203, 0.9999, 0.01;
	// end inline asm
	// begin inline asm
	fma.rn.f64    %fd8204, %fd8204, 0.9999, 0.01;
	// end inline asm
	// begin inline asm
	fma.rn.f32    %f8203, %f8203, 0.9999, 0.01;
	// end inline asm
	// begin inline asm
	fma.rn.f32    %f8204, %f8204, 0.9999, 0.01;
	// end inline asm
	// begin inline asm
	fma.rn.f64    %fd8203, %fd8203, 0.9999, 0.01;
	// end inline asm
	// begin inline asm
	fma.rn.f64    %fd8204, %fd8204, 0.9999, 0.01;
	// end inline asm
	// begin inline asm
	fma.rn.f32    %f8203, %f8203, 0.9999, 0.01;
	// end inline asm
	// begin inline asm
	fma.rn.f32    %f8204, %f8204, 0.9999, 0.01;
	// end inline asm
	// begin inline asm
	fma.rn.f64    %fd8203, %fd8203, 0.9999, 0.01;
	// end inline asm
	// begin inline asm
	fma.rn.f64    %fd8204, %fd8204, 0.9999, 0.01;
	// end inline asm
	// begin inline asm
	fma.rn.f32    %f8203, %f8203, 0.9999, 0.01;
	// end inline asm
	// begin inline asm
	fma.rn.f32    %f8204, %f8204, 0.9999, 0.01;
	// end inline asm
	// begin inline asm
	fma.rn.f64    %fd8203, %fd8203, 0.9999, 0.01;
	// end inline asm
	// begin inline asm
	fma.rn.f64    %fd8204, %fd8204, 0.9999, 0.01;
	// end inline asm
	// begin inline asm
	fma.rn.f32    %f8203, %f8203, 0.9999, 0.01;
	// end inline asm
	// begin inline asm
	fma.rn.f32    %f8204, %f8204, 0.9999, 0.01;
	// end inline asm
	// begin inline asm
	fma.rn.f64    %fd8203, %fd8203, 0.9999, 0.01;
	// end inline asm
	// begin inline asm
	fma.rn.f64    %fd8204, %fd8204, 0.9999, 0.01;
	// end inline asm
	// begin inline asm
	fma.rn.f32    %f8203, %f8203, 0.9999, 0.01;
	// end inline asm
	// begin inline asm
	fma.rn.f32    %f8204, %f8204, 0.9999, 0.01;
	// end inline asm
	// begin inline asm
	fma.rn.f64    %fd8203, %fd8203, 0.9999, 0.01;
	// end inline asm
	// begin inline asm
	fma.rn.f64    %fd8204, %fd8204, 0.9999, 0.01;
	// end inline asm
	// begin inline asm
	fma.rn.f32    %f8203, %f8203, 0.9999, 0.01;
	// end inline asm
	// begin inline asm
	fma.rn.f32    %f8204, %f8204, 0.9999, 0.01;
	// end inline asm
	// begin inline asm
	fma.rn.f64    %fd8203, %fd8203, 0.9999, 0.01;
	// end inline asm
	// begin inline asm
	fma.rn.f64    %fd8204, %fd8204, 0.9999, 0.01;
	// end inline asm
	// begin inline asm
	fma.rn.f32    %f8203, %f8203, 0.9999, 0.01;
	// end inline asm
	// begin inline asm
	fma.rn.f32    %f8204, %f8204, 0.9999, 0.01;
	// end inline asm
	// begin inline asm
	fma.rn.f64    %fd8203, %fd8203, 0.9999, 0.01;
	// end inline asm
	// begin inline asm
	fma.rn.f64    %fd8204, %fd8204, 0.9999, 0.01;
	// end inline asm
	// begin inline asm
	fma.rn.f32    %f8203, %f8203, 0.9999, 0.01;
	// end inline asm
	// begin inline asm
	fma.rn.f32    %f8204, %f8204, 0.9999, 0.01;
	// end inline asm
	// begin inline asm
	fma.rn.f64    %fd8203, %fd8203, 0.9999, 0.01;
	// end inline asm
	// begin inline asm
	fma.rn.f64    %fd8204, %fd8204, 0.9999, 0.01;
	// end inline asm
	// begin inline asm
	fma.rn.f32    %f8203, %f8203, 0.9999, 0.01;
	// end inline asm
	// begin inline asm
	fma.rn.f32    %f8204, %f8204, 0.9999, 0.01;
	// end inline asm
	// begin inline asm
	fma.rn.f64    %fd8203, %fd8203, 0.9999, 0.01;
	// end inline asm
	// begin inline asm
	fma.rn.f64    %fd8204, %fd8204, 0.9999, 0.01;
	// end inline asm
	// begin inline asm
	fma.rn.f32    %f8203, %f8203, 0.9999, 0.01;
	// end inline asm
	// begin inline asm
	fma.rn.f32    %f8204, %f8204, 0.9999, 0.01;
	// end inline asm
	// begin inline asm
	fma.rn.f64    %fd8203, %fd8203, 0.9999, 0.01;
	// end inline asm
	// begin inline asm
	fma.rn.f64    %fd8204, %fd8204, 0.9999, 0.01;
	// end inline asm
	// begin inline asm
	fma.rn.f32    %f8203, %f8203, 0.9999, 0.01;
	// end inline asm
	// begin inline asm
	fma.rn.f32    %f8204, %f8204, 0.9999, 0.01;
	// end inline asm
	// begin inline asm
	fma.rn.f64    %fd8203, %fd8203, 0.9999, 0.01;
	// end inline asm
	// begin inline asm
	fma.rn.f64    %fd8204, %fd8204, 0.9999, 0.01;
	// end inline asm
	// begin inline asm
	fma.rn.f32    %f8203, %f8203, 0.9999, 0.01;
	// end inline asm
	// begin inline asm
	fma.rn.f32    %f8204, %f8204, 0.9999, 0.01;
	// end inline asm
	// begin inline asm
	fma.rn.f64    %fd8203, %fd8203, 0.9999, 0.01;
	// end inline asm
	// begin inline asm
	fma.rn.f64    %fd8204, %fd8204, 0.9999, 0.01;
	// end inline asm
	// begin inline asm
	fma.rn.f32    %f8203, %f8203, 0.9999, 0.01;
	// end inline asm
	// begin inline asm
	fma.rn.f32    %f8204, %f8204, 0.9999, 0.01;
	// end inline asm
	// begin inline asm
	fma.rn.f64    %fd8203, %fd8203, 0.9999, 0.01;
	// end inline asm
	// begin inline asm
	fma.rn.f64    %fd8204, %fd8204, 0.9999, 0.01;
	// end inline asm
	// begin inline asm
	fma.rn.f32    %f8203, %f8203, 0.9999, 0.01;
	// end inline asm
	// begin inline asm
	fma.rn.f32    %f8204, %f8204, 0.9999, 0.01;
	// end inline asm
	// begin inline asm
	fma.rn.f64    %fd8203, %fd8203, 0.9999, 0.01;
	// end inline asm
	// begin inline asm
	fma.rn.f64    %fd8204, %fd8204, 0.9999, 0.01;
	// end inline asm
	// begin inline asm
	fma.rn.f32    %f8203, %f8203, 0.9999, 0.01;
	// end inline asm
	// begin inline asm
	fma.rn.f32    %f8204, %f8204, 0.9999, 0.01;
	// end inline asm
	// begin inline asm
	fma.rn.f64    %fd8203, %fd8203, 0.9999, 0.01;
	// end inline asm
	// begin inline asm
	fma.rn.f64    %fd8204, %fd8204, 0.9999, 0.01;
	// end inline asm
	// begin inline asm
	fma.rn.f32    %f8203, %f8203, 0.9999, 0.01;
	// end inline asm
	// begin inline asm
	fma.rn.f32    %f8204, %f8204, 0.9999, 0.01;
	// end inline asm
	// begin inline asm
	fma.rn.f64    %fd8203, %fd8203, 0.9999, 0.01;
	// end inline asm
	// begin inline asm
	fma.rn.f64    %fd8204, %fd8204, 0.9999, 0.01;
	// end inline asm
	// begin inline asm
	fma.rn.f32    %f8203, %f8203, 0.9999, 0.01;
	// end inline asm
	// begin inline asm
	fma.rn.f32    %f8204, %f8204, 0.9999, 0.01;
	// end inline asm
	// begin inline asm
	fma.rn.f64    %fd8203, %fd8203, 0.9999, 0.01;
	// end inline asm
	// begin inline asm
	fma.rn.f64    %fd8204, %fd8204, 0.9999, 0.01;
	// end inline asm
	// begin inline asm
	fma.rn.f32    %f8203, %f8203, 0.9999, 0.01;
	// end inline asm
	// begin inline asm
	fma.rn.f32    %f8204, %f8204, 0.9999, 0.01;
	// end inline asm
	// begin inline asm
	fma.rn.f64    %fd8203, %fd8203, 0.9999, 0.01;
	// end inline asm
	// begin inline asm
	fma.rn.f64    %fd8204, %fd8204, 0.9999, 0.01;
	// end inline asm
	// begin inline asm
	fma.rn.f32    %f8203, %f8203, 0.9999, 0.01;
	// end inline asm
	// begin inline asm
	fma.rn.f32    %f8204, %f8204, 0.9999, 0.01;
	// end inline asm
	// begin inline asm
	fma.rn.f64    %fd8203, %fd8203, 0.9999, 0.01;
	// end inline asm
	// begin inline asm
	fma.rn.f64    %fd8204, %fd8204, 0.9999, 0.01;
	// end inline asm
	// begin inline asm
	fma.rn.f32    %f8203, %f8203, 0.9999, 0.01;
	// end inline asm
	// begin inline asm
	fma.rn.f32    %f8204, %f8204, 0.9999, 0.01;
	// end inline asm
	// begin inline asm
	fma.rn.f64    %fd8203, %fd8203, 0.9999, 0.01;
	// end inline asm
	// begin inline asm
	fma.rn.f64    %fd8204, %fd8204, 0.9999, 0.01;
	// end inline asm
	// begin inline asm
	fma.rn.f32    %f8203, %f8203, 0.9999, 0.01;
	// end inline asm
	// begin inline asm
	fma.rn.f32    %f8204, %f8204, 0.9999, 0.01;
	// end inline asm
	// begin inline asm
	fma.rn.f64    %fd8203, %fd8203, 0.9999, 0.01;
	// end inline asm
	// begin inline asm
	fma.rn.f64    %fd8204, %fd8204, 0.9999, 0.01;
	// end inline asm
	// begin inline asm
	fma.rn.f32    %f8203, %f8203, 0.9999, 0.01;
	// end inline asm
	// begin inline asm
	fma.rn.f32    %f8204, %f8204, 0.9999, 0.01;
	// end inline asm
	// begin inline asm
	fma.rn.f64    %fd8203, %fd8203, 0.9999, 0.01;
	// end inline asm
	// begin inline asm
	fma.rn.f64    %fd8204, %fd8204, 0.9999, 0.01;
	// end inline asm
	// begin inline asm
	fma.rn.f32    %f8203, %f8203, 0.9999, 0.01;
	// end inline asm
	// begin inline asm
	fma.rn.f32    %f8204, %f8204, 0.9999, 0.01;
	// end inline asm
	// begin inline asm
	fma.rn.f64    %fd8203, %fd8203, 0.9999, 0.01;
	// end inline asm
	// begin inline asm
	fma.rn.f64    %fd8204, %fd8204, 0.9999, 0.01;
	// end inline asm
	// begin inline asm
	fma.rn.f32    %f8203, %f8203, 0.9999, 0.01;
	// end inline asm
	// begin inline asm
	fma.rn.f32    %f8204, %f8204, 0.9999, 0.01;
	// end inline asm
	// begin inline asm
	fma.rn.f64    %fd8203, %fd8203, 0.9999, 0.01;
	// end inline asm
	// begin inline asm
	fma.rn.f64    %fd8204, %fd8204, 0.9999, 0.01;
	// end inline asm
	// begin inline asm
	fma.rn.f32    %f8203, %f8203, 0.9999, 0.01;
	// end inline asm
	// begin inline asm
	fma.rn.f32    %f8204, %f8204, 0.9999, 0.01;
	// end inline asm
	// begin inline asm
	fma.rn.f64    %fd8203, %fd8203, 0.9999, 0.01;
	// end inline asm
	// begin inline asm
	fma.rn.f64    %fd8204, %fd8204, 0.9999, 0.01;
	// end inline asm
	// begin inline asm
	fma.rn.f32    %f8203, %f8203, 0.9999, 0.01;
	// end inline asm
	// begin inline asm
	fma.rn.f32    %f8204, %f8204, 0.9999, 0.01;
	// end inline asm
	// begin inline asm
	fma.rn.f64    %fd8203, %fd8203, 0.9999, 0.01;
	// end inline asm
	// begin inline asm
	fma.rn.f64    %fd8204, %fd8204, 0.9999, 0.01;
	// end inline asm
	// begin inline asm
	fma.rn.f32    %f8203, %f8203, 0.9999, 0.01;
	// end inline asm
	// begin inline asm
	fma.rn.f32    %f8204, %f8204, 0.9999, 0.01;
	// end inline asm
	// begin inline asm
	fma.rn.f64    %fd8203, %fd8203, 0.9999, 0.01;
	// end inline asm
	// begin inline asm
	fma.rn.f64    %fd8204, %fd8204, 0.9999, 0.01;
	// end inline asm
	// begin inline asm
	fma.rn.f32    %f8203, %f8203, 0.9999, 0.01;
	// end inline asm
	// begin inline asm
	fma.rn.f32    %f8204, %f8204, 0.9999, 0.01;
	// end inline asm
	// begin inline asm
	fma.rn.f64    %fd8203, %fd8203, 0.9999, 0.01;
	// end inline asm
	// begin inline asm
	fma.rn.f64    %fd8204, %fd8204, 0.9999, 0.01;
	// end inline asm
	// begin inline asm
	fma.rn.f32    %f8203, %f8203, 0.9999, 0.01;
	// end inline asm
	// begin inline asm
	fma.rn.f32    %f8204, %f8204, 0.9999, 0.01;
	// end inline asm
	// begin inline asm
	fma.rn.f64    %fd8203, %fd8203, 0.9999, 0.01;
	// end inline asm
	// begin inline asm
	fma.rn.f64    %fd8204, %fd8204, 0.9999, 0.01;
	// end inline asm
	// begin inline asm
	fma.rn.f32    %f8203, %f8203, 0.9999, 0.01;
	// end inline asm
	// begin inline asm
	fma.rn.f32    %f8204, %f8204, 0.9999, 0.01;
	// end inline asm
	// begin inline asm
	fma.rn.f64    %fd8203, %fd8203, 0.9999, 0.01;
	// end inline asm
	// begin inline asm
	fma.rn.f64    %fd8204, %fd8204, 0.9999, 0.01;
	// end inline asm
	// begin inline asm
	fma.rn.f32    %f8203, %f8203, 0.9999, 0.01;
	// end inline asm
	// begin inline asm
	fma.rn.f32    %f8204, %f8204, 0.9999, 0.01;
	// end inline asm
	// begin inline asm
	fma.rn.f64    %fd8203, %fd8203, 0.9999, 0.01;
	// end inline asm
	// begin inline asm
	fma.rn.f64    %fd8204, %fd8204, 0.9999, 0.01;
	// end inline asm
	// begin inline asm
	fma.rn.f32    %f8203, %f8203, 0.9999, 0.01;
	// end inline asm
	// begin inline asm
	fma.rn.f32    %f8204, %f8204, 0.9999, 0.01;
	// end inline asm
	// begin inline asm
	fma.rn.f64    %fd8203, %fd8203, 0.9999, 0.01;
	// end inline asm
	// begin inline asm
	fma.rn.f64    %fd8204, %fd8204, 0.9999, 0.01;
	// end inline asm
	// begin inline asm
	fma.rn.f32    %f8203, %f8203, 0.9999, 0.01;
	// end inline asm
	// begin inline asm
	fma.rn.f32    %f8204, %f8204, 0.9999, 0.01;
	// end inline asm
	// begin inline asm
	fma.rn.f64    %fd8203, %fd8203, 0.9999, 0.01;
	// end inline asm
	// begin inline asm
	fma.rn.f64    %fd8204, %fd8204, 0.9999, 0.01;
	// end inline asm
	// begin inline asm
	fma.rn.f32    %f8203, %f8203, 0.9999, 0.01;
	// end inline asm
	// begin inline asm
	fma.rn.f32    %f8204, %f8204, 0.9999, 0.01;
	// end inline asm
	// begin inline asm
	fma.rn.f64    %fd8203, %fd8203, 0.9999, 0.01;
	// end inline asm
	// begin inline asm
	fma.rn.f64    %fd8204, %fd8204, 0.9999, 0.01;
	// end inline asm
	// begin inline asm
	fma.rn.f32    %f8203, %f8203, 0.9999, 0.01;
	// end inline asm
	// begin inline asm
	fma.rn.f32    %f8204, %f8204, 0.9999, 0.01;
	// end inline asm
	// begin inline asm
	fma.rn.f64    %fd8203, %fd8203, 0.9999, 0.01;
	// end inline asm
	// begin inline asm
	fma.rn.f64    %fd8204, %fd8204, 0.9999, 0.01;
	// end inline asm
	// begin inline asm
	fma.rn.f32    %f8203, %f8203, 0.9999, 0.01;
	// end inline asm
	// begin inline asm
	fma.rn.f32    %f8204, %f8204, 0.9999, 0.01;
	// end inline asm
	// begin inline asm
	fma.rn.f64    %fd8203, %fd8203, 0.9999, 0.01;
	// end inline asm
	// begin inline asm
	fma.rn.f64    %fd8204, %fd8204, 0.9999, 0.01;
	// end inline asm
	// begin inline asm
	fma.rn.f32    %f8203, %f8203, 0.9999, 0.01;
	// end inline asm
	// begin inline asm
	fma.rn.f32    %f8204, %f8204, 0.9999, 0.01;
	// end inline asm
	// begin inline asm
	fma.rn.f64    %fd8203, %fd8203, 0.9999, 0.01;
	// end inline asm
	// begin inline asm
	fma.rn.f64    %fd8204, %fd8204, 0.9999, 0.01;
	// end inline asm
	// begin inline asm
	fma.rn.f32    %f8203, %f8203, 0.9999, 0.01;
	// end inline asm
	// begin inline asm
	fma.rn.f32    %f8204, %f8204, 0.9999, 0.01;
	// end inline asm
	// begin inline asm
	fma.rn.f64    %fd8203, %fd8203, 0.9999, 0.01;
	// end inline asm
	// begin inline asm
	fma.rn.f64    %fd8204, %fd8204, 0.9999, 0.01;
	// end inline asm
	// begin inline asm
	fma.rn.f32    %f8203, %f8203, 0.9999, 0.01;
	// end inline asm
	// begin inline asm
	fma.rn.f32    %f8204, %f8204, 0.9999, 0.01;
	// end inline asm
	// begin inline asm
	fma.rn.f64    %fd8203, %fd8203, 0.9999, 0.01;
	// end inline asm
	// begin inline asm
	fma.rn.f64    %fd8204, %fd8204, 0.9999, 0.01;
	// end inline asm
	// begin inline asm
	fma.rn.f32    %f8203, %f8203, 0.9999, 0.01;
	// end inline asm
	// begin inline asm
	fma.rn.f32    %f8204, %f8204, 0.9999, 0.01;
	// end inline asm
	// begin inline asm
	fma.rn.f64    %fd8203, %fd8203, 0.9999, 0.01;
	// end inline asm
	// begin inline asm
	fma.rn.f64    %fd8204, %fd8204, 0.9999, 0.01;
	// end inline asm
	// begin inline asm
	fma.rn.f32    %f8203, %f8203, 0.9999, 0.01;
	// end inline asm
	// begin inline asm
	fma.rn.f32    %f8204, %f8204, 0.9999, 0.01;
	// end inline asm
	// begin inline asm
	fma.rn.f64    %fd8203, %fd8203, 0.9999, 0.01;
	// end inline asm
	// begin inline asm
	fma.rn.f64    %fd8204, %fd8204, 0.9999, 0.01;
	// end inline asm
	// begin inline asm
	fma.rn.f32    %f8203, %f8203, 0.9999, 0.01;
	// end inline asm
	// begin inline asm
	fma.rn.f32    %f8204, %f8204, 0.9999, 0.01;
	// end inline asm
	// begin inline asm
	fma.rn.f64    %fd8203, %fd8203, 0.9999, 0.01;
	// end inline asm
	// begin inline asm
	fma.rn.f64    %fd8204, %fd8204, 0.9999, 0.01;
	// end inline asm
	// begin inline asm
	fma.rn.f32    %f8203, %f8203, 0.9999, 0.01;
	// end inline asm
	// begin inline asm
	fma.rn.f32    %f8204, %f8204, 0.9999, 0.01;
	// end inline asm
	// begin inline asm
	fma.rn.f64    %fd8203, %fd8203, 0.9999, 0.01;
	// end inline asm
	// begin inline asm
	fma.rn.f64    %fd8204, %fd8204, 0.9999, 0.01;
	// end inline asm
	// begin inline asm
	fma.rn.f32    %f8203, %f8203, 0.9999, 0.01;
	// end inline asm
	// begin inline asm
	fma.rn.f32    %f8204, %f8204, 0.9999, 0.01;
	// end inline asm
	// begin inline asm
	fma.rn.f64    %fd8203, %fd8203, 0.9999, 0.01;
	// end inline asm
	// begin inline asm
	fma.rn.f64    %fd8204, %fd8204, 0.9999, 0.01;
	// end inline asm
	// begin inline asm
	fma.rn.f32    %f8203, %f8203, 0.9999, 0.01;
	// end inline asm
	// begin inline asm
	fma.rn.f32    %f8204, %f8204, 0.9999, 0.01;
	// end inline asm
	// begin inline asm
	fma.rn.f64    %fd8203, %fd8203, 0.9999, 0.01;
	// end inline asm
	// begin inline asm
	fma.rn.f64    %fd8204, %fd8204, 0.9999, 0.01;
	// end inline asm
	// begin inline asm
	fma.rn.f32    %f8203, %f8203, 0.9999, 0.01;
	// end inline asm
	// begin inline asm
	fma.rn.f32    %f8204, %f8204, 0.9999, 0.01;
	// end inline asm
	// begin inline asm
	fma.rn.f64    %fd8203, %fd8203, 0.9999, 0.01;
	// end inline asm
	// begin inline asm
	fma.rn.f64    %fd8204, %fd8204, 0.9999, 0.01;
	// end inline asm
	// begin inline asm
	fma.rn.f32    %f8203, %f8203, 0.9999, 0.01;
	// end inline asm
	// begin inline asm
	fma.rn.f32    %f8204, %f8204, 0.9999, 0.01;
	// end inline asm
	// begin inline asm
	fma.rn.f64    %fd8203, %fd8203, 0.9999, 0.01;
	// end inline asm
	// begin inline asm
	fma.rn.f64    %fd8204, %fd8204, 0.9999, 0.01;
	// end inline asm
	// begin inline asm
	fma.rn.f32    %f8203, %f8203, 0.9999, 0.01;
	// end inline asm
	// begin inline asm
	fma.rn.f32    %f8204, %f8204, 0.9999, 0.01;
	// end inline asm
	// begin inline asm
	fma.rn.f64    %fd8203, %fd8203, 0.9999, 0.01;
	// end inline asm
	// begin inline asm
	fma.rn.f64    %fd8204, %fd8204, 0.9999, 0.01;
	// end inline asm
	// begin inline asm
	fma.rn.f32    %f8203, %f8203, 0.9999, 0.01;
	// end inline asm
	// begin inline asm
	fma.rn.f32    %f8204, %f8204, 0.9999, 0.01;
	// end inline asm
	// begin inline asm
	fma.rn.f64    %fd8203, %fd8203, 0.9999, 0.01;
	// end inline asm
	// begin inline asm
	fma.rn.f64    %fd8204, %fd8204, 0.9999, 0.01;
	// end inline asm
	// begin inline asm
	fma.rn.f32    %f8203, %f8203, 0.9999, 0.01;
	// end inline asm
	// begin inline asm
	fma.rn.f32    %f8204, %f8204, 0.9999, 0.01;
	// end inline asm
	// begin inline asm
	fma.rn.f64    %fd8203, %fd8203, 0.9999, 0.01;
	// end inline asm
	// begin inline asm
	fma.rn.f64    %fd8204, %fd8204, 0.9999, 0.01;
	// end inline asm
	// begin inline asm
	fma.rn.f32    %f8203, %f8203, 0.9999, 0.01;
	// end inline asm
	// begin inline asm
	fma.rn.f32    %f8204, %f8204, 0.9999, 0.01;
	// end inline asm
	// begin inline asm
	fma.rn.f64    %fd8203, %fd8203, 0.9999, 0.01;
	// end inline asm
	// begin inline asm
	fma.rn.f64    %fd8204, %fd8204, 0.9999, 0.01;
	// end inline asm
	// begin inline asm
	fma.rn.f32    %f8203, %f8203, 0.9999, 0.01;
	// end inline asm
	// begin inline asm
	fma.rn.f32    %f8204, %f8204, 0.9999, 0.01;
	// end inline asm
	// begin inline asm
	fma.rn.f64    %fd8203, %fd8203, 0.9999, 0.01;
	// end inline asm
	// begin inline asm
	fma.rn.f64    %fd8204, %fd8204, 0.9999, 0.01;
	// end inline asm
	// begin inline asm
	fma.rn.f32    %f8203, %f8203, 0.9999, 0.01;
	// end inline asm
	// begin inline asm
	fma.rn.f32    %f8204, %f8204, 0.9999, 0.01;
	// end inline asm
	// begin inline asm
	fma.rn.f64    %fd8203, %fd8203, 0.9999, 0.01;
	// end inline asm
	// begin inline asm
	fma.rn.f64    %fd8204, %fd8204, 0.9999, 0.01;
	// end inline asm
	// begin inline asm
	fma.rn.f32    %f8203, %f8203, 0.9999, 0.01;
	// end inline asm
	// begin inline asm
	fma.rn.f32    %f8204, %f8204, 0.9999, 0.01;
	// end inline asm
	// begin inline asm
	fma.rn.f64    %fd8203, %fd8203, 0.9999, 0.01;
	// end inline asm
	// begin inline asm
	fma.rn.f64    %fd8204, %fd8204, 0.9999, 0.01;
	// end inline asm
	// begin inline asm
	fma.rn.f32    %f8203, %f8203, 0.9999, 0.01;
	// end inline asm
	// begin inline asm
	fma.rn.f32    %f8204, %f8204, 0.9999, 0.01;
	// end inline asm
	// begin inline asm
	fma.rn.f64    %fd8203, %fd8203, 0.9999, 0.01;
	// end inline asm
	// begin inline asm
	fma.rn.f64    %fd8204, %fd8204, 0.9999, 0.01;
	// end inline asm
	// begin inline asm
	fma.rn.f32    %f8203, %f8203, 0.9999, 0.01;
	// end inline asm
	// begin inline asm
	fma.rn.f32    %f8204, %f8204, 0.9999, 0.01;
	// end inline asm
	// begin inline asm
	fma.rn.f64    %fd8203, %fd8203, 0.9999, 0.01;
	// end inline asm
	// begin inline asm
	fma.rn.f64    %fd8204, %fd8204, 0.9999, 0.01;
	// end inline asm
	// begin inline asm
	fma.rn.f32    %f8203, %f8203, 0.9999, 0.01;
	// end inline asm
	// begin inline asm
	fma.rn.f32    %f8204, %f8204, 0.9999, 0.01;
	// end inline asm
	// begin inline asm
	fma.rn.f64    %fd8203, %fd8203, 0.9999, 0.01;
	// end inline asm
	// begin inline asm
	fma.rn.f64    %fd8204, %fd8204, 0.9999, 0.01;
	// end inline asm
	// begin inline asm
	fma.rn.f32    %f8203, %f8203, 0.9999, 0.01;
	// end inline asm
	// begin inline asm
	fma.rn.f32    %f8204, %f8204, 0.9999, 0.01;
	// end inline asm
	// begin inline asm
	fma.rn.f64    %fd8203, %fd8203, 0.9999, 0.01;
	// end inline asm
	// begin inline asm
	fma.rn.f64    %fd8204, %fd8204, 0.9999, 0.01;
	// end inline asm
	// begin inline asm
	fma.rn.f32    %f8203, %f8203, 0.9999, 0.01;
	// end inline asm
	// begin inline asm
	fma.rn.f32    %f8204, %f8204, 0.9999, 0.01;
	// end inline asm
	// begin inline asm
	fma.rn.f64    %fd8203, %fd8203, 0.9999, 0.01;
	// end inline asm
	// begin inline asm
	fma.rn.f64    %fd8204, %fd8204, 0.9999, 0.01;
	// end inline asm
	// begin inline asm
	fma.rn.f32    %f8203, %f8203, 0.9999, 0.01;
	// end inline asm
	// begin inline asm
	fma.rn.f32    %f8204, %f8204, 0.9999, 0.01;
	// end inline asm
	// begin inline asm
	fma.rn.f64    %fd8203, %fd8203, 0.9999, 0.01;
	// end inline asm
	// begin inline asm
	fma.rn.f64    %fd8204, %fd8204, 0.9999, 0.01;
	// end inline asm
	// begin inline asm
	fma.rn.f32    %f8203, %f8203, 0.9999, 0.01;
	// end inline asm
	// begin inline asm
	fma.rn.f32    %f8204, %f8204, 0.9999, 0.01;
	// end inline asm
	// begin inline asm
	fma.rn.f64    %fd8203, %fd8203, 0.9999, 0.01;
	// end inline asm
	// begin inline asm
	fma.rn.f64    %fd8204, %fd8204, 0.9999, 0.01;
	// end inline asm
	// begin inline asm
	fma.rn.f32    %f8203, %f8203, 0.9999, 0.01;
	// end inline asm
	// begin inline asm
	fma.rn.f32    %f8204, %f8204, 0.9999, 0.01;
	// end inline asm
	// begin inline asm
	fma.rn.f64    %fd8203, %fd8203, 0.9999, 0.01;
	// end inline asm
	// begin inline asm
	fma.rn.f64    %fd8204, %fd8204, 0.9999, 0.01;
	// end inline asm
	// begin inline asm
	fma.rn.f32    %f8203, %f8203, 0.9999, 0.01;
	// end inline asm
	// begin inline asm
	fma.rn.f32    %f8204, %f8204, 0.9999, 0.01;
	// end inline asm
	// begin inline asm
	fma.rn.f64    %fd8203, %fd8203, 0.9999, 0.01;
	// end inline asm
	// begin inline asm
	fma.rn.f64    %fd8204, %fd8204, 0.9999, 0.01;
	// end inline asm
	// begin inline asm
	fma.rn.f32    %f8203, %f8203, 0.9999, 0.01;
	// end inline asm
	// begin inline asm
	fma.rn.f32    %f8204, %f8204, 0.9999, 0.01;
	// end inline asm
	// begin inline asm
	fma.rn.f64    %fd8203, %fd8203, 0.9999, 0.01;
	// end inline asm
	// begin inline asm
	fma.rn.f64    %fd8204, %fd8204, 0.9999, 0.01;
	// end inline asm
	// begin inline asm
	fma.rn.f32    %f8203, %f8203, 0.9999, 0.01;
	// end inline asm
	// begin inline asm
	fma.rn.f32    %f8204, %f8204, 0.9999, 0.01;
	// end inline asm
	// begin inline asm
	fma.rn.f64    %fd8203, %fd8203, 0.9999, 0.01;
	// end inline asm
	// begin inline asm
	fma.rn.f64    %fd8204, %fd8204, 0.9999, 0.01;
	// end inline asm
	// begin inline asm
	fma.rn.f32    %f8203, %f8203, 0.9999, 0.01;
	// end inline asm
	// begin inline asm
	fma.rn.f32    %f8204, %f8204, 0.9999, 0.01;
	// end inline asm
	// begin inline asm
	fma.rn.f64    %fd8203, %fd8203, 0.9999, 0.01;
	// end inline asm
	// begin inline asm
	fma.rn.f64    %fd8204, %fd8204, 0.9999, 0.01;
	// end inline asm
	// begin inline asm
	fma.rn.f32    %f8203, %f8203, 0.9999, 0.01;
	// end inline asm
	// begin inline asm
	fma.rn.f32    %f8204, %f8204, 0.9999, 0.01;
	// end inline asm
	// begin inline asm
	fma.rn.f64    %fd8203, %fd8203, 0.9999, 0.01;
	// end inline asm
	// begin inline asm
	fma.rn.f64    %fd8204, %fd8204, 0.9999, 0.01;
	// end inline asm
	// begin inline asm
	fma.rn.f32    %f8203, %f8203, 0.9999, 0.01;
	// end inline asm
	// begin inline asm
	fma.rn.f32    %f8204, %f8204, 0.9999, 0.01;
	// end inline asm
	// begin inline asm
	fma.rn.f64    %fd8203, %fd8203, 0.9999, 0.01;
	// end inline asm
	// begin inline asm
	fma.rn.f64    %fd8204, %fd8204, 0.9999, 0.01;
	// end inline asm
	// begin inline asm
	fma.rn.f32    %f8203, %f8203, 0.9999, 0.01;
	// end inline asm
	// begin inline asm
	fma.rn.f32    %f8204, %f8204, 0.9999, 0.01;
	// end inline asm
	// begin inline asm
	fma.rn.f64    %fd8203, %fd8203, 0.9999, 0.01;
	// end inline asm
	// begin inline asm
	fma.rn.f64    %fd8204, %fd8204, 0.9999, 0.01;
	// end inline asm
	// begin inline asm
	fma.rn.f32    %f8203, %f8203, 0.9999, 0.01;
	// end inline asm
	// begin inline asm
	fma.rn.f32    %f8204, %f8204, 0.9999, 0.01;
	// end inline asm
	// begin inline asm
	fma.rn.f64    %fd8203, %fd8203, 0.9999, 0.01;
	// end inline asm
	// begin inline asm
	fma.rn.f64    %fd8204, %fd8204, 0.9999, 0.01;
	// end inline asm
	// begin inline asm
	fma.rn.f32    %f8203, %f8203, 0.9999, 0.01;
	// end inline asm
	// begin inline asm
	fma.rn.f32    %f8204, %f8204, 0.9999, 0.01;
	// end inline asm
	mov.f64 	%fd1424, %fd8203;
	// begin inline asm
	fma.rn.f64    %fd1424, %fd1424, 0.9999, 0.01;
	// end inline asm
	mov.f64 	%fd1426, %fd8204;
	// begin inline asm
	fma.rn.f64    %fd1426, %fd1426, 0.9999, 0.01;
	// end inline asm
	mov.f32 	%f1424, %f8203;
	// begin inline asm
	fma.rn.f32    %f1424, %f1424, 0.9999, 0.01;
	// end inline asm
	mov.f32 	%f1426, %f8204;
	// begin inline asm
	fma.rn.f32    %f1426, %f1426, 0.9999, 0.01;
	// end inline asm
	// begin inline asm
	fma.rn.f64    %fd1424, %fd1424, 0.9999, 0.01;
	// end inline asm
	// begin inline asm
	fma.rn.f64    %fd1426, %fd1426, 0.9999, 0.01;
	// end inline asm
	// begin inline asm
	fma.rn.f32    %f1424, %f1424, 0.9999, 0.01;
	// end inline asm
	// begin inline asm
	fma.rn.f32    %f1426, %f1426, 0.9999, 0.01;
	// end inline asm
	// begin inline asm
	fma.rn.f64    %fd1424, %fd1424, 0.9999, 0.01;
	// end inline asm
	// begin inline asm
	fma.rn.f64    %fd1426, %fd1426, 0.9999, 0.01;
	// end inline asm
	// begin inline asm
	fma.rn.f32    %f1424, %f1424, 0.9999, 0.01;
	// end inline asm
	// begin inline asm
	fma.rn.f32    %f1426, %f1426, 0.9999, 0.01;
	// end inline asm
	// begin inline asm
	fma.rn.f64    %fd1424, %fd1424, 0.9999, 0.01;
	// end inline asm
	// begin inline asm
	fma.rn.f64    %fd1426, %fd1426, 0.9999, 0.01;
	// end inline asm
	// begin inline asm
	fma.rn.f32    %f1424, %f1424, 0.9999, 0.01;
	// end inline asm
	// begin inline asm
	fma.rn.f32    %f1426, %f1426, 0.9999, 0.01;
	// end inline asm
	// begin inline asm
	fma.rn.f64    %fd1424, %fd1424, 0.9999, 0.01;
	// end inline asm
	// begin inline asm
	fma.rn.f64    %fd1426, %fd1426, 0.9999, 0.01;
	// end inline asm
	// begin inline asm
	fma.rn.f32    %f1424, %f1424, 0.9999, 0.01;
	// end inline asm
	// begin inline asm
	fma.rn.f32    %f1426, %f1426, 0.9999, 0.01;
	// end inline asm
	// begin inline asm
	fma.rn.f64    %fd1424, %fd1424, 0.9999, 0.01;
	// end inline asm
	// begin inline asm
	fma.rn.f64    %fd1426, %fd1426, 0.9999, 0.01;
	// end inline asm
	// begin inline asm
	fma.rn.f32    %f1424, %f1424, 0.9999, 0.01;
	// end inline asm
	// begin inline asm
	fma.rn.f32    %f1426, %f1426, 0.9999, 0.01;
	// end inline asm
	// begin inline asm
	fma.rn.f64    %fd1424, %fd1424, 0.9999, 0.01;
	// end inline asm
	// begin inline asm
	fma.rn.f64    %fd1426, %fd1426, 0.9999, 0.01;
	// end inline asm
	// begin inline asm
	fma.rn.f32    %f1424, %f1424, 0.9999, 0.01;
	// end inline asm
	// begin inline asm
	fma.rn.f32    %f1426, %f1426, 0.9999, 0.01;
	// end inline asm
	// begin inline asm
	fma.rn.f64    %fd1424, %fd1424, 0.9999, 0.01;
	// end inline asm
	// begin inline asm
	fma.rn.f64    %fd1426, %fd1426, 0.9999, 0.01;
	// end inline asm
	// begin inline asm
	fma.rn.f32    %f1424, %f1424, 0.9999, 0.01;
	// end inline asm
	// begin inline asm
	fma.rn.f32    %f1426, %f1426, 0.9999, 0.01;
	// end inline asm
	// begin inline asm
	fma.rn.f64    %fd1424, %fd1424, 0.9999, 0.01;
	// end inline asm
	// begin inline asm
	fma.rn.f64    %fd1426, %fd1426, 0.9999, 0.01;
	// end inline asm
	// begin inline asm
	fma.rn.f32    %f1424, %f1424, 0.9999, 0.01;
	// end inline asm
	// begin inline asm
	fma.rn.f32    %f1426, %f1426, 0.9999, 0.01;
	// end inline asm
	// begin inline asm
	fma.rn.f64    %fd1424, %fd1424, 0.9999, 0.01;
	// end inline asm
	// begin inline asm
	fma.rn.f64    %fd1426, %fd1426, 0.9999, 0.01;
	// end inline asm
	// begin inline asm
	fma.rn.f32    %f1424, %f1424, 0.9999, 0.01;
	// end inline asm
	// begin inline asm
	fma.rn.f32    %f1426, %f1426, 0.9999, 0.01;
	// end inline asm
	// begin inline asm
	fma.rn.f64    %fd1424, %fd1424, 0.9999, 0.01;
	// end inline asm
	// begin inline asm
	fma.rn.f64    %fd1426, %fd1426, 0.9999, 0.01;
	// end inline asm
	// begin inline asm
	fma.rn.f32    %f1424, %f1424, 0.9999, 0.01;
	// end inline asm
	// begin inline asm
	fma.rn.f32    %f1426, %f1426, 0.9999, 0.01;
	// end inline asm
	// begin inline asm
	fma.rn.f64    %fd1424, %fd1424, 0.9999, 0.01;
	// end inline asm
	// begin inline asm
	fma.rn.f64    %fd1426, %fd1426, 0.9999, 0.01;
	// end inline asm
	// begin inline asm
	fma.rn.f32    %f1424, %f1424, 0.9999, 0.01;
	// end inline asm
	// begin inline asm
	fma.rn.f32    %f1426, %f1426, 0.9999, 0.01;
	// end inline asm
	// begin inline asm
	fma.rn.f64    %fd1424, %fd1424, 0.9999, 0.01;
	// end inline asm
	// begin inline asm
	fma.rn.f64    %fd1426, %fd1426, 0.9999, 0.01;
	// end inline asm
	// begin inline asm
	fma.rn.f32    %f1424, %f1424, 0.9999, 0.01;
	// end inline asm
	// begin inline asm
	fma.rn.f32    %f1426, %f1426, 0.9999, 0.01;
	// end inline asm
	// begin inline asm
	fma.rn.f64    %fd1424, %fd1424, 0.9999, 0.01;
	// end inline asm
	// begin inline asm
	fma.rn.f64    %fd1426, %fd1426, 0.9999, 0.01;
	// end inline asm
	// begin inline asm
	fma.rn.f32    %f1424, %f1424, 0.9999, 0.01;
	// end inline asm
	// begin inline asm
	fma.rn.f32    %f1426, %f1426, 0.9999, 0.01;
	// end inline asm
	// begin inline asm
	fma.rn.f64    %fd1424, %fd1424, 0.9999, 0.01;
	// end inline asm
	// begin inline asm
	fma.rn.f64    %fd1426, %fd1426, 0.9999, 0.01;
	// end inline asm
	// begin inline asm
	fma.rn.f32    %f1424, %f1424, 0.9999, 0.01;
	// end inline asm
	// begin inline asm
	fma.rn.f32    %f1426, %f1426, 0.9999, 0.01;
	// end inline asm
	// begin inline asm
	fma.rn.f64    %fd1424, %fd1424, 0.9999, 0.01;
	// end inline asm
	// begin inline asm
	fma.rn.f64    %fd1426, %fd1426, 0.9999, 0.01;
	// end inline asm
	// begin inline asm
	fma.rn.f32    %f1424, %f1424, 0.9999, 0.01;
	// end inline asm
	// begin inline asm
	fma.rn.f32    %f1426, %f1426, 0.9999, 0.01;
	// end inline asm
	// begin inline asm
	fma.rn.f64    %fd1424, %fd1424, 0.9999, 0.01;
	// end inline asm
	// begin inline asm
	fma.rn.f64    %fd1426, %fd1426, 0.9999, 0.01;
	// end inline asm
	// begin inline asm
	fma.rn.f32    %f1424, %f1424, 0.9999, 0.01;
	// end inline asm
	// begin inline asm
	fma.rn.f32    %f1426, %f1426, 0.9999, 0.01;
	// end inline asm
	// begin inline asm
	fma.rn.f64    %fd1424, %fd1424, 0.9999, 0.01;
	// end inline asm
	// begin inline asm
	fma.rn.f64    %fd1426, %fd1426, 0.9999, 0.01;
	// end inline asm
	// begin inline asm
	fma.rn.f32    %f1424, %f1424, 0.9999, 0.01;
	// end inline asm
	// begin inline asm
	fma.rn.f32    %f1426, %f1426, 0.9999, 0.01;
	// end inline asm
	// begin inline asm
	fma.rn.f64    %fd1424, %fd1424, 0.9999, 0.01;
	// end inline asm
	// begin inline asm
	fma.rn.f64    %fd1426, %fd1426, 0.9999, 0.01;
	// end inline asm
	// begin inline asm
	fma.rn.f32    %f1424, %f1424, 0.9999, 0.01;
	// end inline asm
	// begin inline asm
	fma.rn.f32    %f1426, %f1426, 0.9999, 0.01;
	// end inline asm
	// begin inline asm
	fma.rn.f64    %fd1424, %fd1424, 0.9999, 0.01;
	// end inline asm
	// begin inline asm
	fma.rn.f64    %fd1426, %fd1426, 0.9999, 0.01;
	// end inline asm
	// begin inline asm
	fma.rn.f32    %f1424, %f1424, 0.9999, 0.01;
	// end inline asm
	// begin inline asm
	fma.rn.f32    %f1426, %f1426, 0.9999, 0.01;
	// end inline asm
	// begin inline asm
	fma.rn.f64    %fd1424, %fd1424, 0.9999, 0.01;
	// end inline asm
	// begin inline asm
	fma.rn.f64    %fd1426, %fd1426, 0.9999, 0.01;
	// end inline asm
	// begin inline asm
	fma.rn.f32    %f1424, %f1424, 0.9999, 0.01;
	// end inline asm
	// begin inline asm
	fma.rn.f32    %f1426, %f1426, 0.9999, 0.01;
	// end inline asm
	// begin inline asm
	fma.rn.f64    %fd1424, %fd1424, 0.9999, 0.01;
	// end inline asm
	// begin inline asm
	fma.rn.f64    %fd1426, %fd1426, 0.9999, 0.01;
	// end inline asm
	// begin inline asm
	fma.rn.f32    %f1424, %f1424, 0.9999, 0.01;
	// end inline asm
	// begin inline asm
	fma.rn.f32    %f1426, %f1426, 0.9999, 0.01;
	// end inline asm
	// begin inline asm
	fma.rn.f64    %fd1424, %fd1424, 0.9999, 0.01;
	// end inline asm
	// begin inline asm
	fma.rn.f64    %fd1426, %fd1426, 0.9999, 0.01;
	// end inline asm
	// begin inline asm
	fma.rn.f32    %f1424, %f1424, 0.9999, 0.01;
	// end inline asm
	// begin inline asm
	fma.rn.f32    %f1426, %f1426, 0.9999, 0.01;
	// end inline asm
	// begin inline asm
	fma.rn.f64    %fd1424, %fd1424, 0.9999, 0.01;
	// end inline asm
	// begin inline asm
	fma.rn.f64    %fd1426, %fd1426, 0.9999, 0.01;
	// end inline asm
	// begin inline asm
	fma.rn.f32    %f1424, %f1424, 0.9999, 0.01;
	// end inline asm
	// begin inline asm
	fma.rn.f32    %f1426, %f1426, 0.9999, 0.01;
	// end inline asm
	// begin inline asm
	fma.rn.f64    %fd1424, %fd1424, 0.9999, 0.01;
	// end inline asm
	// begin inline asm
	fma.rn.f64    %fd1426, %fd1426, 0.9999, 0.01;
	// end inline asm
	// begin inline asm
	fma.rn.f32    %f1424, %f1424, 0.9999, 0.01;
	// end inline asm
	// begin inline asm
	fma.rn.f32    %f1426, %f1426, 0.9999, 0.01;
	// end inline asm
	// begin inline asm
	fma.rn.f64    %fd1424, %fd1424, 0.9999, 0.01;
	// end inline asm
	// begin inline asm
	fma.rn.f64    %fd1426, %fd1426, 0.9999, 0.01;
	// end inline asm
	// begin inline asm
	fma.rn.f32    %f1424, %f1424, 0.9999, 0.01;
	// end inline asm
	// begin inline asm
	fma.rn.f32    %f1426, %f1426, 0.9999, 0.01;
	// end inline asm
	// begin inline asm
	fma.rn.f64    %fd1424, %fd1424, 0.9999, 0.01;
	// end inline asm
	// begin inline asm
	fma.rn.f64    %fd1426, %fd1426, 0.9999, 0.01;
	// end inline asm
	// begin inline asm
	fma.rn.f32    %f1424, %f1424, 0.9999, 0.01;
	// end inline asm
	// begin inline asm
	fma.rn.f32    %f1426, %f1426, 0.9999, 0.01;
	// end inline asm
	// begin inline asm
	fma.rn.f64    %fd1424, %fd1424, 0.9999, 0.01;
	// end inline asm
	// begin inline asm
	fma.rn.f64    %fd1426, %fd1426, 0.9999, 0.01;
	// end inline asm
	// begin inline asm
	fma.rn.f32    %f1424, %f1424, 0.9999, 0.01;
	// end inline asm
	// begin inline asm
	fma.rn.f32    %f1426, %f1426, 0.9999, 0.01;
	// end inline asm
	// begin inline asm
	fma.rn.f64    %fd1424, %fd1424, 0.9999, 0.01;
	// end inline asm
	// begin inline asm
	fma.rn.f64    %fd1426, %fd1426, 0.9999, 0.01;
	// end inline asm
	// begin inline asm
	fma.rn.f32    %f1424, %f1424, 0.9999, 0.01;
	// end inline asm
	// begin inline asm
	fma.rn.f32    %f1426, %f1426, 0.9999, 0.01;
	// end inline asm
	// begin inline asm
	fma.rn.f64    %fd1424, %fd1424, 0.9999, 0.01;
	// end inline asm
	// begin inline asm
	fma.rn.f64    %fd1426, %fd1426, 0.9999, 0.01;
	// end inline asm
	// begin inline asm
	fma.rn.f32    %f1424, %f1424, 0.9999, 0.01;
	// end inline asm
	// begin inline asm
	fma.rn.f32    %f1426, %f1426, 0.9999, 0.01;
	// end inline asm
	// begin inline asm
	fma.rn.f64    %fd1424, %fd1424, 0.9999, 0.01;
	// end inline asm
	// begin inline asm
	fma.rn.f64    %fd1426, %fd1426, 0.9999, 0.01;
	// end inline asm
	// begin inline asm
	fma.rn.f32    %f1424, %f1424, 0.9999, 0.01;
	// end inline asm
	// begin inline asm
	fma.rn.f32    %f1426, %f1426, 0.9999, 0.01;
	// end inline asm
	// begin inline asm
	fma.rn.f64    %fd1424, %fd1424, 0.9999, 0.01;
	// end inline asm
	// begin inline asm
	fma.rn.f64    %fd1426, %fd1426, 0.9999, 0.01;
	// end inline asm
	// begin inline asm
	fma.rn.f32    %f1424, %f1424, 0.9999, 0.01;
	// end inline asm
	// begin inline asm
	fma.rn.f32    %f1426, %f1426, 0.9999, 0.01;
	// end inline asm
	// begin inline asm
	fma.rn.f64    %fd1424, %fd1424, 0.9999, 0.01;
	// end inline asm
	// begin inline asm
	fma.rn.f64    %fd1426, %fd1426, 0.9999, 0.01;
	// end inline asm
	// begin inline asm
	fma.rn.f32    %f1424, %f1424, 0.9999, 0.01;
	// end inline asm
	// begin inline asm
	fma.rn.f32    %f1426, %f1426, 0.9999, 0.01;
	// end inline asm
	// begin inline asm
	fma.rn.f64    %fd1424, %fd1424, 0.9999, 0.01;
	// end inline asm
	// begin inline asm
	fma.rn.f64    %fd1426, %fd1426, 0.9999, 0.01;
	// end inline asm
	// begin inline asm
	fma.rn.f32    %f1424, %f1424, 0.9999, 0.01;
	// end inline asm
	// begin inline asm
	fma.rn.f32    %f1426, %f1426, 0.9999, 0.01;
	// end inline asm
	// begin inline asm
	fma.rn.f64    %fd1424, %fd1424, 0.9999, 0.01;
	// end inline asm
	// begin inline asm
	fma.rn.f64    %fd1426, %fd1426, 0.9999, 0.01;
	// end inline asm
	// begin inline asm
	fma.rn.f32    %f1424, %f1424, 0.9999, 0.01;
	// end inline asm
	// begin inline asm
	fma.rn.f32    %f1426, %f1426, 0.9999, 0.01;
	// end inline asm
	// begin inline asm
	fma.rn.f64    %fd1424, %fd1424, 0.9999, 0.01;
	// end inline asm
	// begin inline asm
	fma.rn.f64    %fd1426, %fd1426, 0.9999, 0.01;
	// end inline asm
	// begin inline asm
	fma.rn.f32    %f1424, %f1424, 0.9999, 0.01;
	// end inline asm
	// begin inline asm
	fma.rn.f32    %f1426, %f1426, 0.9999, 0.01;
	// end inline asm
	// begin inline asm
	fma.rn.f64    %fd1424, %fd1424, 0.9999, 0.01;
	// end inline asm
	// begin inline asm
	fma.rn.f64    %fd1426, %fd1426, 0.9999, 0.01;
	// end inline asm
	// begin inline asm
	fma.rn.f32    %f1424, %f1424, 0.9999, 0.01;
	// end inline asm
	// begin inline asm
	fma.rn.f32    %f1426, %f1426, 0.9999, 0.01;
	// end inline asm
	// begin inline asm
	fma.rn.f64    %fd1424, %fd1424, 0.9999, 0.01;
	// end inline asm
	// begin inline asm
	fma.rn.f64    %fd1426, %fd1426, 0.9999, 0.01;
	// end inline asm
	// begin inline asm
	fma.rn.f32    %f1424, %f1424, 0.9999, 0.01;
	// end inline asm
	// begin inline asm
	fma.rn.f32    %f1426, %f1426, 0.9999, 0.01;
	// end inline asm
	// begin inline asm
	fma.rn.f64    %fd1424, %fd1424, 0.9999, 0.01;
	// end inline asm
	// begin inline asm
	fma.rn.f64    %fd1426, %fd1426, 0.9999, 0.01;
	// end inline asm
	// begin inline asm
	fma.rn.f32    %f1424, %f1424, 0.9999, 0.01;
	// end inline asm
	// begin inline asm
	fma.rn.f32    %f1426, %f1426, 0.9999, 0.01;
	// end inline asm
	// begin inline asm
	fma.rn.f64    %fd1424, %fd1424, 0.9999, 0.01;
	// end inline asm
	// begin inline asm
	fma.rn.f64    %fd1426, %fd1426, 0.9999, 0.01;
	// end inline asm
	// begin inline asm
	fma.rn.f32    %f1424, %f1424, 0.9999, 0.01;
	// end inline asm
	// begin inline asm
	fma.rn.f32    %f1426, %f1426, 0.9999, 0.01;
	// end inline asm
	// begin inline asm
	fma.rn.f64    %fd1424, %fd1424, 0.9999, 0.01;
	// end inline asm
	// begin inline asm
	fma.rn.f64    %fd1426, %fd1426, 0.9999, 0.01;
	// end inline asm
	// begin inline asm
	fma.rn.f32    %f1424, %f1424, 0.9999, 0.01;
	// end inline asm
	// begin inline asm
	fma.rn.f32    %f1426, %f1426, 0.9999, 0.01;
	// end inline asm
	// begin inline asm
	fma.rn.f64    %fd1424, %fd1424, 0.9999, 0.01;
	// end inline asm
	// begin inline asm
	fma.rn.f64    %fd1426, %fd1426, 0.9999, 0.01;
	// end inline asm
	// begin inline asm
	fma.rn.f32    %f1424, %f1424, 0.9999, 0.01;
	// end inline asm
	// begin inline asm
	fma.rn.f32    %f1426, %f1426, 0.9999, 0.01;
	// end inline asm
	// begin inline asm
	fma.rn.f64    %fd1424, %fd1424, 0.9999, 0.01;
	// end inline asm
	// begin inline asm
	fma.rn.f64    %fd1426, %fd1426, 0.9999, 0.01;
	// end inline asm
	// begin inline asm
	fma.rn.f32    %f1424, %f1424, 0.9999, 0.01;
	// end inline asm
	// begin inline asm
	fma.rn.f32    %f1426, %f1426, 0.9999, 0.01;
	// end inline asm
	// begin inline asm
	fma.rn.f64    %fd1424, %fd1424, 0.9999, 0.01;
	// end inline asm
	// begin inline asm
	fma.rn.f64    %fd1426, %fd1426, 0.9999, 0.01;
	// end inline asm
	// begin inline asm
	fma.rn.f32    %f1424, %f1424, 0.9999, 0.01;
	// end inline asm
	// begin inline asm
	fma.rn.f32    %f1426, %f1426, 0.9999, 0.01;
	// end inline asm
	// begin inline asm
	fma.rn.f64    %fd1424, %fd1424, 0.9999, 0.01;
	// end inline asm
	// begin inline asm
	fma.rn.f64    %fd1426, %fd1426, 0.9999, 0.01;
	// end inline asm
	// begin inline asm
	fma.rn.f32    %f1424, %f1424, 0.9999, 0.01;
	// end inline asm
	// begin inline asm
	fma.rn.f32    %f1426, %f1426, 0.9999, 0.01;
	// end inline asm
	// begin inline asm
	fma.rn.f64    %fd1424, %fd1424, 0.9999, 0.01;
	// end inline asm
	// begin inline asm
	fma.rn.f64    %fd1426, %fd1426, 0.9999, 0.01;
	// end inline asm
	// begin inline asm
	fma.rn.f32    %f1424, %f1424, 0.9999, 0.01;
	// end inline asm
	// begin inline asm
	fma.rn.f32    %f1426, %f1426, 0.9999, 0.01;
	// end inline asm
	// begin inline asm
	fma.rn.f64    %fd1424, %fd1424, 0.9999, 0.01;
	// end inline asm
	// begin inline asm
	fma.rn.f64    %fd1426, %fd1426, 0.9999, 0.01;
	// end inline asm
	// begin inline asm
	fma.rn.f32    %f1424, %f1424, 0.9999, 0.01;
	// end inline asm
	// begin inline asm
	fma.rn.f32    %f1426, %f1426, 0.9999, 0.01;
	// end inline asm
	// begin inline asm
	fma.rn.f64    %fd1424, %fd1424, 0.9999, 0.01;
	// end inline asm
	// begin inline asm
	fma.rn.f64    %fd1426, %fd1426, 0.9999, 0.01;
	// end inline asm
	// begin inline asm
	fma.rn.f32    %f1424, %f1424, 0.9999, 0.01;
	// end inline asm
	// begin inline asm
	fma.rn.f32    %f1426, %f1426, 0.9999, 0.01;
	// end inline asm
	// begin inline asm
	fma.rn.f64    %fd1424, %fd1424, 0.9999, 0.01;
	// end inline asm
	// begin inline asm
	fma.rn.f64    %fd1426, %fd1426, 0.9999, 0.01;
	// end inline asm
	// begin inline asm
	fma.rn.f32    %f1424, %f1424, 0.9999, 0.01;
	// end inline asm
	// begin inline asm
	fma.rn.f32    %f1426, %f1426, 0.9999, 0.01;
	// end inline asm
	// begin inline asm
	fma.rn.f64    %fd1424, %fd1424, 0.9999, 0.01;
	// end inline asm
	// begin inline asm
	fma.rn.f64    %fd1426, %fd1426, 0.9999, 0.01;
	// end inline asm
	// begin inline asm
	fma.rn.f32    %f1424, %f1424, 0.9999, 0.01;
	// end inline asm
	// begin inline asm
	fma.rn.f32    %f1426, %f1426, 0.9999, 0.01;
	// end inline asm
	// begin inline asm
	fma.rn.f64    %fd1424, %fd1424, 0.9999, 0.01;
	// end inline asm
	// begin inline asm
	fma.rn.f64    %fd1426, %fd1426, 0.9999, 0.01;
	// end inline asm
	// begin inline asm
	fma.rn.f32    %f1424, %f1424, 0.9999, 0.01;
	// end inline asm
	// begin inline asm
	fma.rn.f32    %f1426, %f1426, 0.9999, 0.01;
	// end inline asm
	// begin inline asm
	fma.rn.f64    %fd1424, %fd1424, 0.9999, 0.01;
	// end inline asm
	// begin inline asm
	fma.rn.f64    %fd1426, %fd1426, 0.9999, 0.01;
	// end inline asm
	// begin inline asm
	fma.rn.f32    %f1424, %f1424, 0.9999, 0.01;
	// end inline asm
	// begin inline asm
	fma.rn.f32    %f1426, %f1426, 0.9999, 0.01;
	// end inline asm
	// begin inline asm
	fma.rn.f64    %fd1424, %fd1424, 0.9999, 0.01;
	// end inline asm
	// begin inline asm
	fma.rn.f64    %fd1426, %fd1426, 0.9999, 0.01;
	// end inline asm
	// begin inline asm
	fma.rn.f32    %f1424, %f1424, 0.9999, 0.01;
	// end inline asm
	// begin inline asm
	fma.rn.f32    %f1426, %f1426, 0.9999, 0.01;
	// end inline asm
	// begin inline asm
	fma.rn.f64    %fd1424, %fd1424, 0.9999, 0.01;
	// end inline asm
	// begin inline asm
	fma.rn.f64    %fd1426, %fd1426, 0.9999, 0.01;
	// end inline asm
	// begin inline asm
	fma.rn.f32    %f1424, %f1424, 0.9999, 0.01;
	// end inline asm
	// begin inline asm
	fma.rn.f32    %f1426, %f1426, 0.9999, 0.01;
	// end inline asm
	// begin inline asm
	fma.rn.f64    %fd1424, %fd1424, 0.9999, 0.01;
	// end inline asm
	// begin inline asm
	fma.rn.f64    %fd1426, %fd1426, 0.9999, 0.01;
	// end inline asm
	// begin inline asm
	fma.rn.f32    %f1424, %f1424, 0.9999, 0.01;
	// end inline asm
	// begin inline asm
	fma.rn.f32    %f1426, %f1426, 0.9999, 0.01;
	// end inline asm
	// begin inline asm
	fma.rn.f64    %fd1424, %fd1424, 0.9999, 0.01;
	// end inline asm
	// begin inline asm
	fma.rn.f64    %fd1426, %fd1426, 0.9999, 0.01;
	// end inline asm
	// begin inline asm
	fma.rn.f32    %f1424, %f1424, 0.9999, 0.01;
	// end inline asm
	// begin inline asm
	fma.rn.f32    %f1426, %f1426, 0.9999, 0.01;
	// end inline asm
	// begin inline asm
	fma.rn.f64    %fd1424, %fd1424, 0.9999, 0.01;
	// end inline asm
	// begin inline asm
	fma.rn.f64    %fd1426, %fd1426, 0.9999, 0.01;
	// end inline asm
	// begin inline asm
	fma.rn.f32    %f1424, %f1424, 0.9999, 0.01;
	// end inline asm
	// begin inline asm
	fma.rn.f32    %f1426, %f1426, 0.9999, 0.01;
	// end inline asm
	// begin inline asm
	fma.rn.f64    %fd1424, %fd1424, 0.9999, 0.01;
	// end inline asm
	// begin inline asm
	fma.rn.f64    %fd1426, %fd1426, 0.9999, 0.01;
	// end inline asm
	// begin inline asm
	fma.rn.f32    %f1424, %f1424, 0.9999, 0.01;
	// end inline asm
	// begin inline asm
	fma.rn.f32    %f1426, %f1426, 0.9999, 0.01;
	// end inline asm
	// begin inline asm
	fma.rn.f64    %fd1424, %fd1424, 0.9999, 0.01;
	// end inline asm
	// begin inline asm
	fma.rn.f64    %fd1426, %fd1426, 0.9999, 0.01;
	// end inline asm
	// begin inline asm
	fma.rn.f32    %f1424, %f1424, 0.9999, 0.01;
	// end inline asm
	// begin inline asm
	fma.rn.f32    %f1426, %f1426, 0.9999, 0.01;
	// end inline asm
	// begin inline asm
	fma.rn.f64    %fd1424, %fd1424, 0.9999, 0.01;
	// end inline asm
	// begin inline asm
	fma.rn.f64    %fd1426, %fd1426, 0.9999, 0.01;
	// end inline asm
	// begin inline asm
	fma.rn.f32    %f1424, %f1424, 0.9999, 0.01;
	// end inline asm
	// begin inline asm
	fma.rn.f32    %f1426, %f1426, 0.9999, 0.01;
	// end inline asm
	// begin inline asm
	fma.rn.f64    %fd1424, %fd1424, 0.9999, 0.01;
	// end inline asm
	// begin inline asm
	fma.rn.f64    %fd1426, %fd1426, 0.9999, 0.01;
	// end inline asm
	// begin inline asm
	fma.rn.f32    %f1424, %f1424, 0.9999, 0.01;
	// end inline asm
	// begin inline asm
	fma.rn.f32    %f1426, %f1426, 0.9999, 0.01;
	// end inline asm
	// begin inline asm
	fma.rn.f64    %fd1424, %fd1424, 0.9999, 0.01;
	// end inline asm
	// begin inline asm
	fma.rn.f64    %fd1426, %fd1426, 0.9999, 0.01;
	// end inline asm
	// begin inline asm
	fma.rn.f32    %f1424, %f1424, 0.9999, 0.01;
	// end inline asm
	// begin inline asm
	fma.rn.f32    %f1426, %f1426, 0.9999, 0.01;
	// end inline asm
	// begin inline asm
	fma.rn.f64    %fd1424, %fd1424, 0.9999, 0.01;
	// end inline asm
	// begin inline asm
	fma.rn.f64    %fd1426, %fd1426, 0.9999, 0.01;
	// end inline asm
	// begin inline asm
	fma.rn.f32    %f1424, %f1424, 0.9999, 0.01;
	// end inline asm
	// begin inline asm
	fma.rn.f32    %f1426, %f1426, 0.9999, 0.01;
	// end inline asm
	// begin inline asm
	fma.rn.f64    %fd1424, %fd1424, 0.9999, 0.01;
	// end inline asm
	// begin inline asm
	fma.rn.f64    %fd1426, %fd1426, 0.9999, 0.01;
	// end inline asm
	// begin inline asm
	fma.rn.f32    %f1424, %f1424, 0.9999, 0.01;
	// end inline asm
	// begin inline asm
	fma.rn.f32    %f1426, %f1426, 0.9999, 0.01;
	// end inline asm
	// begin inline asm
	fma.rn.f64    %fd1424, %fd1424, 0.9999, 0.01;
	// end inline asm
	// begin inline asm
	fma.rn.f64    %fd1426, %fd1426, 0.9999, 0.01;
	// end inline asm
	// begin inline asm
	fma.rn.f32    %f1424, %f1424, 0.9999, 0.01;
	// end inline asm
	// begin inline asm
	fma.rn.f32    %f1426, %f1426, 0.9999, 0.01;
	// end inline asm
	// begin inline asm
	fma.rn.f64    %fd1424, %fd1424, 0.9999, 0.01;
	// end inline asm
	// begin inline asm
	fma.rn.f64    %fd1426, %fd1426, 0.9999, 0.01;
	// end inline asm
	// begin inline asm
	fma.rn.f32    %f1424, %f1424, 0.9999, 0.01;
	// end inline asm
	// begin inline asm
	fma.rn.f32    %f1426, %f1426, 0.9999, 0.01;
	// end inline asm
	// begin inline asm
	fma.rn.f64    %fd1424, %fd1424, 0.9999, 0.01;
	// end inline asm
	// begin inline asm
	fma.rn.f64    %fd1426, %fd1426, 0.9999, 0.01;
	// end inline asm
	// begin inline asm
	fma.rn.f32    %f1424, %f1424, 0.9999, 0.01;
	// end inline asm
	// begin inline asm
	fma.rn.f32    %f1426, %f1426, 0.9999, 0.01;
	// end inline asm
	// begin inline asm
	fma.rn.f64    %fd1424, %fd1424, 0.9999, 0.01;
	// end inline asm
	// begin inline asm
	fma.rn.f64    %fd1426, %fd1426, 0.9999, 0.01;
	// end inline asm
	// begin inline asm
	fma.rn.f32    %f1424, %f1424, 0.9999, 0.01;
	// end inline asm
	// begin inline asm
	fma.rn.f32    %f1426, %f1426, 0.9999, 0.01;
	// end inline asm
	// begin inline asm
	fma.rn.f64    %fd1424, %fd1424, 0.9999, 0.01;
	// end inline asm
	// begin inline asm
	fma.rn.f64    %fd1426, %fd1426, 0.9999, 0.01;
	// end inline asm
	// begin inline asm
	fma.rn.f32    %f1424, %f1424, 0.9999, 0.01;
	// end inline asm
	// begin inline asm
	fma.rn.f32    %f1426, %f1426, 0.9999, 0.01;
	// end inline asm
	// begin inline asm
	fma.rn.f64    %fd1424, %fd1424, 0.9999, 0.01;
	// end inline asm
	// begin inline asm
	fma.rn.f64    %fd1426, %fd1426, 0.9999, 0.01;
	// end inline asm
	// begin inline asm
	fma.rn.f32    %f1424, %f1424, 0.9999, 0.01;
	// end inline asm
	// begin inline asm
	fma.rn.f32    %f1426, %f1426, 0.9999, 0.01;
	// end inline asm
	// begin inline asm
	fma.rn.f64    %fd1424, %fd1424, 0.9999, 0.01;
	// end inline asm
	// begin inline asm
	fma.rn.f64    %fd1426, %fd1426, 0.9999, 0.01;
	// end inline asm
	// begin inline asm
	fma.rn.f32    %f1424, %f1424, 0.9999, 0.01;
	// end inline asm
	// begin inline asm
	fma.rn.f32    %f1426, %f1426, 0.9999, 0.01;
	// end inline asm
	// begin inline asm
	fma.rn.f64    %fd1424, %fd1424, 0.9999, 0.01;
	// end inline asm
	// begin inline asm
	fma.rn.f64    %fd1426, %fd1426, 0.9999, 0.01;
	// end inline asm
	// begin inline asm
	fma.rn.f32    %f1424, %f1424, 0.9999, 0.01;
	// end inline asm
	// begin inline asm
	fma.rn.f32    %f1426, %f1426, 0.9999, 0.01;
	// end inline asm
	// begin inline asm
	fma.rn.f64    %fd1424, %fd1424, 0.9999, 0.01;
	// end inline asm
	// begin inline asm
	fma.rn.f64    %fd1426, %fd1426, 0.9999, 0.01;
	// end inline asm
	// begin inline asm
	fma.rn.f32    %f1424, %f1424, 0.9999, 0.01;
	// end inline asm
	// begin inline asm
	fma.rn.f32    %f1426, %f1426, 0.9999, 0.01;
	// end inline asm
	// begin inline asm
	fma.rn.f64    %fd1424, %fd1424, 0.9999, 0.01;
	// end inline asm
	// begin inline asm
	fma.rn.f64    %fd1426, %fd1426, 0.9999, 0.01;
	// end inline asm
	// begin inline asm
	fma.rn.f32    %f1424, %f1424, 0.9999, 0.01;
	// end inline asm
	// begin inline asm
	fma.rn.f32    %f1426, %f1426, 0.9999, 0.01;
	// end inline asm
	// begin inline asm
	fma.rn.f64    %fd1424, %fd1424, 0.9999, 0.01;
	// end inline asm
	// begin inline asm
	fma.rn.f64    %fd1426, %fd1426, 0.9999, 0.01;
	// end inline asm
	// begin inline asm
	fma.rn.f32    %f1424, %f1424, 0.9999, 0.01;
	// end inline asm
	// begin inline asm
	fma.rn.f32    %f1426, %f1426, 0.9999, 0.01;
	// end inline asm
	// begin inline asm
	fma.rn.f64    %fd1424, %fd1424, 0.9999, 0.01;
	// end inline asm
	// begin inline asm
	fma.rn.f64    %fd1426, %fd1426, 0.9999, 0.01;
	// end inline asm
	// begin inline asm
	fma.rn.f32    %f1424, %f1424, 0.9999, 0.01;
	// end inline asm
	// begin inline asm
	fma.rn.f32    %f1426, %f1426, 0.9999, 0.01;
	// end inline asm
	// begin inline asm
	fma.rn.f64    %fd1424, %fd1424, 0.9999, 0.01;
	// end inline asm
	// begin inline asm
	fma.rn.f64    %fd1426, %fd1426, 0.9999, 0.01;
	// end inline asm
	// begin inline asm
	fma.rn.f32    %f1424, %f1424, 0.9999, 0.01;
	// end inline asm
	// begin inline asm
	fma.rn.f32    %f1426, %f1426, 0.9999, 0.01;
	// end inline asm
	// begin inline asm
	fma.rn.f64    %fd1424, %fd1424, 0.9999, 0.01;
	// end inline asm
	// begin inline asm
	fma.rn.f64    %fd1426, %fd1426, 0.9999, 0.01;
	// end inline asm
	// begin inline asm
	fma.rn.f32    %f1424, %f1424, 0.9999, 0.01;
	// end inline asm
	// begin inline asm
	fma.rn.f32    %f1426, %f1426, 0.9999, 0.01;
	// end inline asm
	// begin inline asm
	fma.rn.f64    %fd1424, %fd1424, 0.9999, 0.01;
	// end inline asm
	// begin inline asm
	fma.rn.f64    %fd1426, %fd1426, 0.9999, 0.01;
	// end inline asm
	// begin inline asm
	fma.rn.f32    %f1424, %f1424, 0.9999, 0.01;
	// end inline asm
	// begin inline asm
	fma.rn.f32    %f1426, %f1426, 0.9999, 0.01;
	// end inline asm
	// begin inline asm
	fma.rn.f64    %fd1424, %fd1424, 0.9999, 0.01;
	// end inline asm
	// begin inline asm
	fma.rn.f64    %fd1426, %fd1426, 0.9999, 0.01;
	// end inline asm
	// begin inline asm
	fma.rn.f32    %f1424, %f1424, 0.9999, 0.01;
	// end inline asm
	// begin inline asm
	fma.rn.f32    %f1426, %f1426, 0.9999, 0.01;
	// end inline asm
	// begin inline asm
	fma.rn.f64    %fd1424, %fd1424, 0.9999, 0.01;
	// end inline asm
	// begin inline asm
	fma.rn.f64    %fd1426, %fd1426, 0.9999, 0.01;
	// end inline asm
	// begin inline asm
	fma.rn.f32    %f1424, %f1424, 0.9999, 0.01;
	// end inline asm
	// begin inline asm
	fma.rn.f32    %f1426, %f1426, 0.9999, 0.01;
	// end inline asm
	// begin inline asm
	fma.rn.f64    %fd1424, %fd1424, 0.9999, 0.01;
	// end inline asm
	// begin inline asm
	fma.rn.f64    %fd1426, %fd1426, 0.9999, 0.01;
	// end inline asm
	// begin inline asm
	fma.rn.f32    %f1424, %f1424, 0.9999, 0.01;
	// end inline asm
	// begin inline asm
	fma.rn.f32    %f1426, %f1426, 0.9999, 0.01;
	// end inline asm
	// begin inline asm
	fma.rn.f64    %fd1424, %fd1424, 0.9999, 0.01;
	// end inline asm
	// begin inline asm
	fma.rn.f64    %fd1426, %fd1426, 0.9999, 0.01;
	// end inline asm
	// begin inline asm
	fma.rn.f32    %f1424, %f1424, 0.9999, 0.01;
	// end inline asm
	// begin inline asm
	fma.rn.f32    %f1426, %f1426, 0.9999, 0.01;
	// end inline asm
	// begin inline asm
	fma.rn.f64    %fd1424, %fd1424, 0.9999, 0.01;
	// end inline asm
	// begin inline asm
	fma.rn.f64    %fd1426, %fd1426, 0.9999, 0.01;
	// end inline asm
	// begin inline asm
	fma.rn.f32    %f1424, %f1424, 0.9999, 0.01;
	// end inline asm
	// begin inline asm
	fma.rn.f32    %f1426, %f1426, 0.9999, 0.01;
	// end inline asm
	// begin inline asm
	fma.rn.f64    %fd1424, %fd1424, 0.9999, 0.01;
	// end inline asm
	// begin inline asm
	fma.rn.f64    %fd1426, %fd1426, 0.9999, 0.01;
	// end inline asm
	// begin inline asm
	fma.rn.f32    %f1424, %f1424, 0.9999, 0.01;
	// end inline asm
	// begin inline asm
	fma.rn.f32    %f1426, %f1426, 0.9999, 0.01;
	// end inline asm
	// begin inline asm
	fma.rn.f64    %fd1424, %fd1424, 0.9999, 0.01;
	// end inline asm
	// begin inline asm
	fma.rn.f64    %fd1426, %fd1426, 0.9999, 0.01;
	// end inline asm
	// begin inline asm
	fma.rn.f32    %f1424, %f1424, 0.9999, 0.01;
	// end inline asm
	// begin inline asm
	fma.rn.f32    %f1426, %f1426, 0.9999, 0.01;
	// end inline asm
	// begin inline asm
	fma.rn.f64    %fd1424, %fd1424, 0.9999, 0.01;
	// end inline asm
	// begin inline asm
	fma.rn.f64    %fd1426, %fd1426, 0.9999, 0.01;
	// end inline asm
	// begin inline asm
	fma.rn.f32    %f1424, %f1424, 0.9999, 0.01;
	// end inline asm
	// begin inline asm
	fma.rn.f32    %f1426, %f1426, 0.9999, 0.01;
	// end inline asm
	// begin inline asm
	fma.rn.f64    %fd1424, %fd1424, 0.9999, 0.01;
	// end inline asm
	// begin inline asm
	fma.rn.f64    %fd1426, %fd1426, 0.9999, 0.01;
	// end inline asm
	// begin inline asm
	fma.rn.f32    %f1424, %f1424, 0.9999, 0.01;
	// end inline asm
	// begin inline asm
	fma.rn.f32    %f1426, %f1426, 0.9999, 0.01;
	// end inline asm
	// begin inline asm
	fma.rn.f64    %fd1424, %fd1424, 0.9999, 0.01;
	// end inline asm
	// begin inline asm
	fma.rn.f64    %fd1426, %fd1426, 0.9999, 0.01;
	// end inline asm
	// begin inline asm
	fma.rn.f32    %f1424, %f1424, 0.9999, 0.01;
	// end inline asm
	// begin inline asm
	fma.rn.f32    %f1426, %f1426, 0.9999, 0.01;
	// end inline asm
	// begin inline asm
	fma.rn.f64    %fd1424, %fd1424, 0.9999, 0.01;
	// end inline asm
	// begin inline asm
	fma.rn.f64    %fd1426, %fd1426, 0.9999, 0.01;
	// end inline asm
	// begin inline asm
	fma.rn.f32    %f1424, %f1424, 0.9999, 0.01;
	// end inline asm
	// begin inline asm
	fma.rn.f32    %f1426, %f1426, 0.9999, 0.01;
	// end inline asm
	// begin inline asm
	fma.rn.f64    %fd1424, %fd1424, 0.9999, 0.01;
	// end inline asm
	// begin inline asm
	fma.rn.f64    %fd1426, %fd1426, 0.9999, 0.01;
	// end inline asm
	// begin inline asm
	fma.rn.f32    %f1424, %f1424, 0.9999, 0.01;
	// end inline asm
	// begin inline asm
	fma.rn.f32    %f1426, %f1426, 0.9999, 0.01;
	// end inline asm
	// begin inline asm
	fma.rn.f64    %fd1424, %fd1424, 0.9999, 0.01;
	// end inline asm
	// begin inline asm
	fma.rn.f64    %fd1426, %fd1426, 0.9999, 0.01;
	// end inline asm
	// begin inline asm
	fma.rn.f32    %f1424, %f1424, 0.9999, 0.01;
	// end inline asm
	// begin inline asm
	fma.rn.f32    %f1426, %f1426, 0.9999, 0.01;
	// end inline asm
	// begin inline asm
	fma.rn.f64    %fd1424, %fd1424, 0.9999, 0.01;
	// end inline asm
	// begin inline asm
	fma.rn.f64    %fd1426, %fd1426, 0.9999, 0.01;
	// end inline asm
	// begin inline asm
	fma.rn.f32    %f1424, %f1424, 0.9999, 0.01;
	// end inline asm
	// begin inline asm
	fma.rn.f32    %f1426, %f1426, 0.9999, 0.01;
	// end inline asm
	// begin inline asm
	fma.rn.f64    %fd1424, %fd1424, 0.9999, 0.01;
	// end inline asm
	// begin inline asm
	fma.rn.f64    %fd1426, %fd1426, 0.9999, 0.01;
	// end inline asm
	// begin inline asm
	fma.rn.f32    %f1424, %f1424, 0.9999, 0.01;
	// end inline asm
	// begin inline asm
	fma.rn.f32    %f1426, %f1426, 0.9999, 0.01;
	// end inline asm
	// begin inline asm
	fma.rn.f64    %fd1424, %fd1424, 0.9999, 0.01;
	// end inline asm
	// begin inline asm
	fma.rn.f64    %fd1426, %fd1426, 0.9999, 0.01;
	// end inline asm
	// begin inline asm
	fma.rn.f32    %f1424, %f1424, 0.9999, 0.01;
	// end inline asm
	// begin inline asm
	fma.rn.f32    %f1426, %f1426, 0.9999, 0.01;
	// end inline asm
	// begin inline asm
	fma.rn.f64    %fd1424, %fd1424, 0.9999, 0.01;
	// end inline asm
	// begin inline asm
	fma.rn.f64    %fd1426, %fd1426, 0.9999, 0.01;
	// end inline asm
	// begin inline asm
	fma.rn.f32    %f1424, %f1424, 0.9999, 0.01;
	// end inline asm
	// begin inline asm
	fma.rn.f32    %f1426, %f1426, 0.9999, 0.01;
	// end inline asm
	// begin inline asm
	fma.rn.f64    %fd1424, %fd1424, 0.9999, 0.01;
	// end inline asm
	// begin inline asm
	fma.rn.f64    %fd1426, %fd1426, 0.9999, 0.01;
	// end inline asm
	// begin inline asm
	fma.rn.f32    %f1424, %f1424, 0.9999, 0.01;
	// end inline asm
	// begin inline asm
	fma.rn.f32    %f1426, %f1426, 0.9999, 0.01;
	// end inline asm
	// begin inline asm
	fma.rn.f64    %fd1424, %fd1424, 0.9999, 0.01;
	// end inline asm
	// begin inline asm
	fma.rn.f64    %fd1426, %fd1426, 0.9999, 0.01;
	// end inline asm
	// begin inline asm
	fma.rn.f32    %f1424, %f1424, 0.9999, 0.01;
	// end inline asm
	// begin inline asm
	fma.rn.f32    %f1426, %f1426, 0.9999, 0.01;
	// end inline asm
	// begin inline asm
	fma.rn.f64    %fd1424, %fd1424, 0.9999, 0.01;
	// end inline asm
	// begin inline asm
	fma.rn.f64    %fd1426, %fd1426, 0.9999, 0.01;
	// end inline asm
	// begin inline asm
	fma.rn.f32    %f1424, %f1424, 0.9999, 0.01;
	// end inline asm
	// begin inline asm
	fma.rn.f32    %f1426, %f1426, 0.9999, 0.01;
	// end inline asm
	// begin inline asm
	fma.rn.f64    %fd1424, %fd1424, 0.9999, 0.01;
	// end inline asm
	// begin inline asm
	fma.rn.f64    %fd1426, %fd1426, 0.9999, 0.01;
	// end inline asm
	// begin inline asm
	fma.rn.f32    %f1424, %f1424, 0.9999, 0.01;
	// end inline asm
	// begin inline asm
	fma.rn.f32    %f1426, %f1426, 0.9999, 0.01;
	// end inline asm
	// begin inline asm
	fma.rn.f64    %fd1424, %fd1424, 0.9999, 0.01;
	// end inline asm
	// begin inline asm
	fma.rn.f64    %fd1426, %fd1426, 0.9999, 0.01;
	// end inline asm
	// begin inline asm
	fma.rn.f32    %f1424, %f1424, 0.9999, 0.01;
	// end inline asm
	// begin inline asm
	fma.rn.f32    %f1426, %f1426, 0.9999, 0.01;
	// end inline asm
	// begin inline asm
	fma.rn.f64    %fd1424, %fd1424, 0.9999, 0.01;
	// end inline asm
	// begin inline asm
	fma.rn.f64    %fd1426, %fd1426, 0.9999, 0.01;
	// end inline asm
	// begin inline asm
	fma.rn.f32    %f1424, %f1424, 0.9999, 0.01;
	// end inline asm
	// begin inline asm
	fma.rn.f32    %f1426, %f1426, 0.9999, 0.01;
	// end inline asm
	// begin inline asm
	fma.rn.f64    %fd1424, %fd1424, 0.9999, 0.01;
	// end inline asm
	// begin inline asm
	fma.rn.f64    %fd1426, %fd1426, 0.9999, 0.01;
	// end inline asm
	// begin inline asm
	fma.rn.f32    %f1424, %f1424, 0.9999, 0.01;
	// end inline asm
	// begin inline asm
	fma.rn.f32    %f1426, %f1426, 0.9999, 0.01;
	// end inline asm
	// begin inline asm
	fma.rn.f64    %fd1424, %fd1424, 0.9999, 0.01;
	// end inline asm
	// begin inline asm
	fma.rn.f64    %fd1426, %fd1426, 0.9999, 0.01;
	// end inline asm
	// begin inline asm
	fma.rn.f32    %f1424, %f1424, 0.9999, 0.01;
	// end inline asm
	// begin inline asm
	fma.rn.f32    %f1426, %f1426, 0.9999, 0.01;
	// end inline asm
	// begin inline asm
	fma.rn.f64    %fd1424, %fd1424, 0.9999, 0.01;
	// end inline asm
	// begin inline asm
	fma.rn.f64    %fd1426, %fd1426, 0.9999, 0.01;
	// end inline asm
	// begin inline asm
	fma.rn.f32    %f1424, %f1424, 0.9999, 0.01;
	// end inline asm
	// begin inline asm
	fma.rn.f32    %f1426, %f1426, 0.9999, 0.01;
	// end inline asm
	// begin inline asm
	fma.rn.f64    %fd1424, %fd1424, 0.9999, 0.01;
	// end inline asm
	// begin inline asm
	fma.rn.f64    %fd1426, %fd1426, 0.9999, 0.01;
	// end inline asm
	// begin inline asm
	fma.rn.f32    %f1424, %f1424, 0.9999, 0.01;
	// end inline asm
	// begin inline asm
	fma.rn.f32    %f1426, %f1426, 0.9999, 0.01;
	// end inline asm
	// begin inline asm
	fma.rn.f64    %fd1424, %fd1424, 0.9999, 0.01;
	// end inline asm
	// begin inline asm
	fma.rn.f64    %fd1426, %fd1426, 0.9999, 0.01;
	// end inline asm
	// begin inline asm
	fma.rn.f32    %f1424, %f1424, 0.9999, 0.01;
	// end inline asm
	// begin inline asm
	fma.rn.f32    %f1426, %f1426, 0.9999, 0.01;
	// end inline asm
	// begin inline asm
	fma.rn.f64    %fd1424, %fd1424, 0.9999, 0.01;
	// end inline asm
	// begin inline asm
	fma.rn.f64    %fd1426, %fd1426, 0.9999, 0.01;
	// end inline asm
	// begin inline asm
	fma.rn.f32    %f1424, %f1424, 0.9999, 0.01;
	// end inline asm
	// begin inline asm
	fma.rn.f32    %f1426, %f1426, 0.9999, 0.01;
	// end inline asm
	// begin inline asm
	fma.rn.f64    %fd1424, %fd1424, 0.9999, 0.01;
	// end inline asm
	// begin inline asm
	fma.rn.f64    %fd1426, %fd1426, 0.9999, 0.01;
	// end inline asm
	// begin inline asm
	fma.rn.f32    %f1424, %f1424, 0.9999, 0.01;
	// end inline asm
	// begin inline asm
	fma.rn.f32    %f1426, %f1426, 0.9999, 0.01;
	// end inline asm
	// begin inline asm
	fma.rn.f64    %fd1424, %fd1424, 0.9999, 0.01;
	// end inline asm
	// begin inline asm
	fma.rn.f64    %fd1426, %fd1426, 0.9999, 0.01;
	// end inline asm
	// begin inline asm
	fma.rn.f32    %f1424, %f1424, 0.9999, 0.01;
	// end inline asm
	// begin inline asm
	fma.rn.f32    %f1426, %f1426, 0.9999, 0.01;
	// end inline asm
	// begin inline asm
	fma.rn.f64    %fd1424, %fd1424, 0.9999, 0.01;
	// end inline asm
	// begin inline asm
	fma.rn.f64    %fd1426, %fd1426, 0.9999, 0.01;
	// end inline asm
	// begin inline asm
	fma.rn.f32    %f1424, %f1424, 0.9999, 0.01;
	// end inline asm
	// begin inline asm
	fma.rn.f32    %f1426, %f1426, 0.9999, 0.01;
	// end inline asm
	// begin inline asm
	fma.rn.f64    %fd1424, %fd1424, 0.9999, 0.01;
	// end inline asm
	// begin inline asm
	fma.rn.f64    %fd1426, %fd1426, 0.9999, 0.01;
	// end inline asm
	// begin inline asm
	fma.rn.f32    %f1424, %f1424, 0.9999, 0.01;
	// end inline asm
	// begin inline asm
	fma.rn.f32    %f1426, %f1426, 0.9999, 0.01;
	// end inline asm
	// begin inline asm
	fma.rn.f64    %fd1424, %fd1424, 0.9999, 0.01;
	// end inline asm
	// begin inline asm
	fma.rn.f64    %fd1426, %fd1426, 0.9999, 0.01;
	// end inline asm
	// begin inline asm
	fma.rn.f32    %f1424, %f1424, 0.9999, 0.01;
	// end inline asm
	// begin inline asm
	fma.rn.f32    %f1426, %f1426, 0.9999, 0.01;
	// end inline asm
	// begin inline asm
	fma.rn.f64    %fd1424, %fd1424, 0.9999, 0.01;
	// end inline asm
	// begin inline asm
	fma.rn.f64    %fd1426, %fd1426, 0.9999, 0.01;
	// end inline asm
	// begin inline asm
	fma.rn.f32    %f1424, %f1424, 0.9999, 0.01;
	// end inline asm
	// begin inline asm
	fma.rn.f32    %f1426, %f1426, 0.9999, 0.01;
	// end inline asm
	// begin inline asm
	fma.rn.f64    %fd1424, %fd1424, 0.9999, 0.01;
	// end inline asm
	// begin inline asm
	fma.rn.f64    %fd1426, %fd1426, 0.9999, 0.01;
	// end inline asm
	// begin inline asm
	fma.rn.f32    %f1424, %f1424, 0.9999, 0.01;
	// end inline asm
	// begin inline asm
	fma.rn.f32    %f1426, %f1426, 0.9999, 0.01;
	// end inline asm
	// begin inline asm
	fma.rn.f64    %fd1424, %fd1424, 0.9999, 0.01;
	// end inline asm
	// begin inline asm
	fma.rn.f64    %fd1426, %fd1426, 0.9999, 0.01;
	// end inline asm
	// begin inline asm
	fma.rn.f32    %f1424, %f1424, 0.9999, 0.01;
	// end inline asm
	// begin inline asm
	fma.rn.f32    %f1426, %f1426, 0.9999, 0.01;
	// end inline asm
	// begin inline asm
	fma.rn.f64    %fd1424, %fd1424, 0.9999, 0.01;
	// end inline asm
	// begin inline asm
	fma.rn.f64    %fd1426, %fd1426, 0.9999, 0.01;
	// end inline asm
	// begin inline asm
	fma.rn.f32    %f1424, %f1424, 0.9999, 0.01;
	// end inline asm
	// begin inline asm
	fma.rn.f32    %f1426, %f1426, 0.9999, 0.01;
	// end inline asm
	// begin inline asm
	fma.rn.f64    %fd1424, %fd1424, 0.9999, 0.01;
	// end inline asm
	// begin inline asm
	fma.rn.f64    %fd1426, %fd1426, 0.9999, 0.01;
	// end inline asm
	// begin inline asm
	fma.rn.f32    %f1424, %f1424, 0.9999, 0.01;
	// end inline asm
	// begin inline asm
	fma.rn.f32    %f1426, %f1426, 0.9999, 0.01;
	// end inline asm
	// begin inline asm
	fma.rn.f64    %fd1424, %fd1424, 0.9999, 0.01;
	// end inline asm
	// begin inline asm
	fma.rn.f64    %fd1426, %fd1426, 0.9999, 0.01;
	// end inline asm
	// begin inline asm
	fma.rn.f32    %f1424, %f1424, 0.9999, 0.01;
	// end inline asm
	// begin inline asm
	fma.rn.f32    %f1426, %f1426, 0.9999, 0.01;
	// end inline asm
	// begin inline asm
	fma.rn.f64    %fd1424, %fd1424, 0.9999, 0.01;
	// end inline asm
	// begin inline asm
	fma.rn.f64    %fd1426, %fd1426, 0.9999, 0.01;
	// end inline asm
	// begin inline asm
	fma.rn.f32    %f1424, %f1424, 0.9999, 0.01;
	// end inline asm
	// begin inline asm
	fma.rn.f32    %f1426, %f1426, 0.9999, 0.01;
	// end inline asm
	// begin inline asm
	fma.rn.f64    %fd1424, %fd1424, 0.9999, 0.01;
	// end inline asm
	// begin inline asm
	fma.rn.f64    %fd1426, %fd1426, 0.9999, 0.01;
	// end inline asm
	// begin inline asm
	fma.rn.f32    %f1424, %f1424, 0.9999, 0.01;
	// end inline asm
	// begin inline asm
	fma.rn.f32    %f1426, %f1426, 0.9999, 0.01;
	// end inline asm
	// begin inline asm
	fma.rn.f64    %fd1424, %fd1424, 0.9999, 0.01;
	// end inline asm
	// begin inline asm
	fma.rn.f64    %fd1426, %fd1426, 0.9999, 0.01;
	// end inline asm
	// begin inline asm
	fma.rn.f32    %f1424, %f1424, 0.9999, 0.01;
	// end inline asm
	// begin inline asm
	fma.rn.f32    %f1426, %f1426, 0.9999, 0.01;
	// end inline asm
	// begin inline asm
	fma.rn.f64    %fd1424, %fd1424, 0.9999, 0.01;
	// end inline asm
	// begin inline asm
	fma.rn.f64    %fd1426, %fd1426, 0.9999, 0.01;
	// end inline asm
	// begin inline asm
	fma.rn.f32    %f1424, %f1424, 0.9999, 0.01;
	// end inline asm
	// begin inline asm
	fma.rn.f32    %f1426, %f1426, 0.9999, 0.01;
	// end inline asm
	// begin inline asm
	fma.rn.f64    %fd1424, %fd1424, 0.9999, 0.01;
	// end inline asm
	// begin inline asm
	fma.rn.f64    %fd1426, %fd1426, 0.9999, 0.01;
	// end inline asm
	// begin inline asm
	fma.rn.f32    %f1424, %f1424, 0.9999, 0.01;
	// end inline asm
	// begin inline asm
	fma.rn.f32    %f1426, %f1426, 0.9999, 0.01;
	// end inline asm
	// begin inline asm
	fma.rn.f64    %fd1424, %fd1424, 0.9999, 0.01;
	// end inline asm
	// begin inline asm
	fma.rn.f64    %fd1426, %fd1426, 0.9999, 0.01;
	// end inline asm
	// begin inline asm
	fma.rn.f32    %f1424, %f1424, 0.9999, 0.01;
	// end inline asm
	// begin inline asm
	fma.rn.f32    %f1426, %f1426, 0.9999, 0.01;
	// end inline asm
	// begin inline asm
	fma.rn.f64    %fd1424, %fd1424, 0.9999, 0.01;
	// end inline asm
	// begin inline asm
	fma.rn.f64    %fd1426, %fd1426, 0.9999, 0.01;
	// end inline asm
	// begin inline asm
	fma.rn.f32    %f1424, %f1424, 0.9999, 0.01;
	// end inline asm
	// begin inline asm
	fma.rn.f32    %f1426, %f1426, 0.9999, 0.01;
	// end inline asm
	// begin inline asm
	fma.rn.f64    %fd1424, %fd1424, 0.9999, 0.01;
	// end inline asm
	// begin inline asm
	fma.rn.f64    %fd1426, %fd1426, 0.9999, 0.01;
	// end inline asm
	// begin inline asm
	fma.rn.f32    %f1424, %f1424, 0.9999, 0.01;
	// end inline asm
	// begin inline asm
	fma.rn.f32    %f1426, %f1426, 0.9999, 0.01;
	// end inline asm
	// begin inline asm
	fma.rn.f64    %fd1424, %fd1424, 0.9999, 0.01;
	// end inline asm
	// begin inline asm
	fma.rn.f64    %fd1426, %fd1426, 0.9999, 0.01;
	// end inline asm
	// begin inline asm
	fma.rn.f32    %f1424, %f1424, 0.9999, 0.01;
	// end inline asm
	// begin inline asm
	fma.rn.f32    %f1426, %f1426, 0.9999, 0.01;
	// end inline asm
	// begin inline asm
	fma.rn.f64    %fd1424, %fd1424, 0.9999, 0.01;
	// end inline asm
	// begin inline asm
	fma.rn.f64    %fd1426, %fd1426, 0.9999, 0.01;
	// end inline asm
	// begin inline asm
	fma.rn.f32    %f1424, %f1424, 0.9999, 0.01;
	// end inline asm
	// begin inline asm
	fma.rn.f32    %f1426, %f1426, 0.9999, 0.01;
	// end inline asm
	// begin inline asm
	fma.rn.f64    %fd1424, %fd1424, 0.9999, 0.01;
	// end inline asm
	// begin inline asm
	fma.rn.f64    %fd1426, %fd1426, 0.9999, 0.01;
	// end inline asm
	// begin inline asm
	fma.rn.f32    %f1424, %f1424, 0.9999, 0.01;
	// end inline asm
	// begin inline asm
	fma.rn.f32    %f1426, %f1426, 0.9999, 0.01;
	// end inline asm
	// begin inline asm
	fma.rn.f64    %fd1424, %fd1424, 0.9999, 0.01;
	// end inline asm
	// begin inline asm
	fma.rn.f64    %fd1426, %fd1426, 0.9999, 0.01;
	// end inline asm
	// begin inline asm
	fma.rn.f32    %f1424, %f1424, 0.9999, 0.01;
	// end inline asm
	// begin inline asm
	fma.rn.f32    %f1426, %f1426, 0.9999, 0.01;
	// end inline asm
	// begin inline asm
	fma.rn.f64    %fd1424, %fd1424, 0.9999, 0.01;
	// end inline asm
	// begin inline asm
	fma.rn.f64    %fd1426, %fd1426, 0.9999, 0.01;
	// end inline asm
	// begin inline asm
	fma.rn.f32    %f1424, %f1424, 0.9999, 0.01;
	// end inline asm
	// begin inline asm
	fma.rn.f32    %f1426, %f1426, 0.9999, 0.01;
	// end inline asm
	// begin inline asm
	fma.rn.f64    %fd1424, %fd1424, 0.9999, 0.01;
	// end inline asm
	// begin inline asm
	fma.rn.f64    %fd1426, %fd1426, 0.9999, 0.01;
	// end inline asm
	// begin inline asm
	fma.rn.f32    %f1424, %f1424, 0.9999, 0.01;
	// end inline asm
	// begin inline asm
	fma.rn.f32    %f1426, %f1426, 0.9999, 0.01;
	// end inline asm
	// begin inline asm
	fma.rn.f64    %fd1424, %fd1424, 0.9999, 0.01;
	// end inline asm
	// begin inline asm
	fma.rn.f64    %fd1426, %fd1426, 0.9999, 0.01;
	// end inline asm
	// begin inline asm
	fma.rn.f32    %f1424, %f1424, 0.9999, 0.01;
	// end inline asm
	// begin inline asm
	fma.rn.f32    %f1426, %f1426, 0.9999, 0.01;
	// end inline asm
	// begin inline asm
	fma.rn.f64    %fd1424, %fd1424, 0.9999, 0.01;
	// end inline asm
	// begin inline asm
	fma.rn.f64    %fd1426, %fd1426, 0.9999, 0.01;
	// end inline asm
	// begin inline asm
	fma.rn.f32    %f1424, %f1424, 0.9999, 0.01;
	// end inline asm
	// begin inline asm
	fma.rn.f32    %f1426, %f1426, 0.9999, 0.01;
	// end inline asm
	// begin inline asm
	fma.rn.f64    %fd1424, %fd1424, 0.9999, 0.01;
	// end inline asm
	// begin inline asm
	fma.rn.f64    %fd1426, %fd1426, 0.9999, 0.01;
	// end inline asm
	// begin inline asm
	fma.rn.f32    %f1424, %f1424, 0.9999, 0.01;
	// end inline asm
	// begin inline asm
	fma.rn.f32    %f1426, %f1426, 0.9999, 0.01;
	// end inline asm
	// begin inline asm
	fma.rn.f64    %fd1424, %fd1424, 0.9999, 0.01;
	// end inline asm
	// begin inline asm
	fma.rn.f64    %fd1426, %fd1426, 0.9999, 0.01;
	// end inline asm
	// begin inline asm
	fma.rn.f32    %f1424, %f1424, 0.9999, 0.01;
	// end inline asm
	// begin inline asm
	fma.rn.f32    %f1426, %f1426, 0.9999, 0.01;
	// end inline asm
	// begin inline asm
	fma.rn.f64    %fd1424, %fd1424, 0.9999, 0.01;
	// end inline asm
	// begin inline asm
	fma.rn.f64    %fd1426, %fd1426, 0.9999, 0.01;
	// end inline asm
	// begin inline asm
	fma.rn.f32    %f1424, %f1424, 0.9999, 0.01;
	// end inline asm
	// begin inline asm
	fma.rn.f32    %f1426, %f1426, 0.9999, 0.01;
	// end inline asm
	// begin inline asm
	fma.rn.f64    %fd1424, %fd1424, 0.9999, 0.01;
	// end inline asm
	// begin inline asm
	fma.rn.f64    %fd1426, %fd1426, 0.9999, 0.01;
	// end inline asm
	// begin inline asm
	fma.rn.f32    %f1424, %f1424, 0.9999, 0.01;
	// end inline asm
	// begin inline asm
	fma.rn.f32    %f1426, %f1426, 0.9999, 0.01;
	// end inline asm
	// begin inline asm
	fma.rn.f64    %fd1424, %fd1424, 0.9999, 0.01;
	// end inline asm
	// begin inline asm
	fma.rn.f64    %fd1426, %fd1426, 0.9999, 0.01;
	// end inline asm
	// begin inline asm
	fma.rn.f32    %f1424, %f1424, 0.9999, 0.01;
	// end inline asm
	// begin inline asm
	fma.rn.f32    %f1426, %f1426, 0.9999, 0.01;
	// end inline asm
	// begin inline asm
	fma.rn.f64    %fd1424, %fd1424, 0.9999, 0.01;
	// end inline asm
	// begin inline asm
	fma.rn.f64    %fd1426, %fd1426, 0.9999, 0.01;
	// end inline asm
	// begin inline asm
	fma.rn.f32    %f1424, %f1424, 0.9999, 0.01;
	// end inline asm
	// begin inline asm
	fma.rn.f32    %f1426, %f1426, 0.9999, 0.01;
	// end inline asm
	// begin inline asm
	fma.rn.f64    %fd1424, %fd1424, 0.9999, 0.01;
	// end inline asm
	// begin inline asm
	fma.rn.f64    %fd1426, %fd1426, 0.9999, 0.01;
	// end inline asm
	// begin inline asm
	fma.rn.f32    %f1424, %f1424, 0.9999, 0.01;
	// end inline asm
	// begin inline asm
	fma.rn.f32    %f1426, %f1426, 0.9999, 0.01;
	// end inline asm
	// begin inline asm
	fma.rn.f64    %fd1424, %fd1424, 0.9999, 0.01;
	// end inline asm
	// begin inline asm
	fma.rn.f64    %fd1426, %fd1426, 0.9999, 0.01;
	// end inline asm
	// begin inline asm
	fma.rn.f32    %f1424, %f1424, 0.9999, 0.01;
	// end inline asm
	// begin inline asm
	fma.rn.f32    %f1426, %f1426, 0.9999, 0.01;
	// end inline asm
	// begin inline asm
	fma.rn.f64    %fd1424, %fd1424, 0.9999, 0.01;
	// end inline asm
	// begin inline asm
	fma.rn.f64    %fd1426, %fd1426, 0.9999, 0.01;
	// end inline asm
	// begin inline asm
	fma.rn.f32    %f1424, %f1424, 0.9999, 0.01;
	// end inline asm
	// begin inline asm
	fma.rn.f32    %f1426, %f1426, 0.9999, 0.01;
	// end inline asm
	// begin inline asm
	fma.rn.f64    %fd1424, %fd1424, 0.9999, 0.01;
	// end inline asm
	// begin inline asm
	fma.rn.f64    %fd1426, %fd1426, 0.9999, 0.01;
	// end inline asm
	// begin inline asm
	fma.rn.f32    %f1424, %f1424, 0.9999, 0.01;
	// end inline asm
	// begin inline asm
	fma.rn.f32    %f1426, %f1426, 0.9999, 0.01;
	// end inline asm
	// begin inline asm
	fma.rn.f64    %fd1424, %fd1424, 0.9999, 0.01;
	// end inline asm
	// begin inline asm
	fma.rn.f64    %fd1426, %fd1426, 0.9999, 0.01;
	// end inline asm
	// begin inline asm
	fma.rn.f32    %f1424, %f1424, 0.9999, 0.01;
	// end inline asm
	// begin inline asm
	fma.rn.f32    %f1426, %f1426, 0.9999, 0.01;
	// end inline asm
	// begin inline asm
	fma.rn.f64    %fd1424, %fd1424, 0.9999, 0.01;
	// end inline asm
	// begin inline asm
	fma.rn.f64    %fd1426, %fd1426, 0.9999, 0.01;
	// end inline asm
	// begin inline asm
	fma.rn.f32    %f1424, %f1424, 0.9999, 0.01;
	// end inline asm
	// begin inline asm
	fma.rn.f32    %f1426, %f1426, 0.9999, 0.01;
	// end inline asm
	// begin inline asm
	fma.rn.f64    %fd1424, %fd1424, 0.9999, 0.01;
	// end inline asm
	// begin inline asm
	fma.rn.f64    %fd1426, %fd1426, 0.9999, 0.01;
	// end inline asm
	// begin inline asm
	fma.rn.f32    %f1424, %f1424, 0.9999, 0.01;
	// end inline asm
	// begin inline asm
	fma.rn.f32    %f1426, %f1426, 0.9999, 0.01;
	// end inline asm
	// begin inline asm
	fma.rn.f64    %fd1424, %fd1424, 0.9999, 0.01;
	// end inline asm
	// begin inline asm
	fma.rn.f64    %fd1426, %fd1426, 0.9999, 0.01;
	// end inline asm
	// begin inline asm
	fma.rn.f32    %f1424, %f1424, 0.9999, 0.01;
	// end inline asm
	// begin inline asm
	fma.rn.f32    %f1426, %f1426, 0.9999, 0.01;
	// end inline asm
	// begin inline asm
	fma.rn.f64    %fd1424, %fd1424, 0.9999, 0.01;
	// end inline asm
	// begin inline asm
	fma.rn.f64    %fd1426, %fd1426, 0.9999, 0.01;
	// end inline asm
	// begin inline asm
	fma.rn.f32    %f1424, %f1424, 0.9999, 0.01;
	// end inline asm
	// begin inline asm
	fma.rn.f32    %f1426, %f1426, 0.9999, 0.01;
	// end inline asm
	// begin inline asm
	fma.rn.f64    %fd1424, %fd1424, 0.9999, 0.01;
	// end inline asm
	// begin inline asm
	fma.rn.f64    %fd1426, %fd1426, 0.9999, 0.01;
	// end inline asm
	// begin inline asm
	fma.rn.f32    %f1424, %f1424, 0.9999, 0.01;
	// end inline asm
	// begin inline asm
	fma.rn.f32    %f1426, %f1426, 0.9999, 0.01;
	// end inline asm
	// begin inline asm
	fma.rn.f64    %fd1424, %fd1424, 0.9999, 0.01;
	// end inline asm
	// begin inline asm
	fma.rn.f64    %fd1426, %fd1426, 0.9999, 0.01;
	// end inline asm
	// begin inline asm
	fma.rn.f32    %f1424, %f1424, 0.9999, 0.01;
	// end inline asm
	// begin inline asm
	fma.rn.f32    %f1426, %f1426, 0.9999, 0.01;
	// end inline asm
	// begin inline asm
	fma.rn.f64    %fd1424, %fd1424, 0.9999, 0.01;
	// end inline asm
	// begin inline asm
	fma.rn.f64    %fd1426, %fd1426, 0.9999, 0.01;
	// end inline asm
	// begin inline asm
	fma.rn.f32    %f1424, %f1424, 0.9999, 0.01;
	// end inline asm
	// begin inline asm
	fma.rn.f32    %f1426, %f1426, 0.9999, 0.01;
	// end inline asm
	// begin inline asm
	fma.rn.f64    %fd1424, %fd1424, 0.9999, 0.01;
	// end inline asm
	// begin inline asm
	fma.rn.f64    %fd1426, %fd1426, 0.9999, 0.01;
	// end inline asm
	// begin inline asm
	fma.rn.f32    %f1424, %f1424, 0.9999, 0.01;
	// end inline asm
	// begin inline asm
	fma.rn.f32    %f1426, %f1426, 0.9999, 0.01;
	// end inline asm
	// begin inline asm
	fma.rn.f64    %fd1424, %fd1424, 0.9999, 0.01;
	// end inline asm
	// begin inline asm
	fma.rn.f64    %fd1426, %fd1426, 0.9999, 0.01;
	// end inline asm
	// begin inline asm
	fma.rn.f32    %f1424, %f1424, 0.9999, 0.01;
	// end inline asm
	// begin inline asm
	fma.rn.f32    %f1426, %f1426, 0.9999, 0.01;
	// end inline asm
	// begin inline asm
	fma.rn.f64    %fd1424, %fd1424, 0.9999, 0.01;
	// end inline asm
	// begin inline asm
	fma.rn.f64    %fd1426, %fd1426, 0.9999, 0.01;
	// end inline asm
	// begin inline asm
	fma.rn.f32    %f1424, %f1424, 0.9999, 0.01;
	// end inline asm
	// begin inline asm
	fma.rn.f32    %f1426, %f1426, 0.9999, 0.01;
	// end inline asm
	// begin inline asm
	fma.rn.f64    %fd1424, %fd1424, 0.9999, 0.01;
	// end inline asm
	// begin inline asm
	fma.rn.f64    %fd1426, %fd1426, 0.9999, 0.01;
	// end inline asm
	// begin inline asm
	fma.rn.f32    %f1424, %f1424, 0.9999, 0.01;
	// end inline asm
	// begin inline asm
	fma.rn.f32    %f1426, %f1426, 0.9999, 0.01;
	// end inline asm
	// begin inline asm
	fma.rn.f64    %fd1424, %fd1424, 0.9999, 0.01;
	// end inline asm
	// begin inline asm
	fma.rn.f64    %fd1426, %fd1426, 0.9999, 0.01;
	// end inline asm
	// begin inline asm
	fma.rn.f32    %f1424, %f1424, 0.9999, 0.01;
	// end inline asm
	// begin inline asm
	fma.rn.f32    %f1426, %f1426, 0.9999, 0.01;
	// end inline asm
	// begin inline asm
	fma.rn.f64    %fd1424, %fd1424, 0.9999, 0.01;
	// end inline asm
	// begin inline asm
	fma.rn.f64    %fd1426, %fd1426, 0.9999, 0.01;
	// end inline asm
	// begin inline asm
	fma.rn.f32    %f1424, %f1424, 0.9999, 0.01;
	// end inline asm
	// begin inline asm
	fma.rn.f32    %f1426, %f1426, 0.9999, 0.01;
	// end inline asm
	// begin inline asm
	fma.rn.f64    %fd1424, %fd1424, 0.9999, 0.01;
	// end inline asm
	// begin inline asm
	fma.rn.f64    %fd1426, %fd1426, 0.9999, 0.01;
	// end inline asm
	// begin inline asm
	fma.rn.f32    %f1424, %f1424, 0.9999, 0.01;
	// end inline asm
	// begin inline asm
	fma.rn.f32    %f1426, %f1426, 0.9999, 0.01;
	// end inline asm
	// begin inline asm
	fma.rn.f64    %fd1424, %fd1424, 0.9999, 0.01;
	// end inline asm
	// begin inline asm
	fma.rn.f64    %fd1426, %fd1426, 0.9999, 0.01;
	// end inline asm
	// begin inline asm
	fma.rn.f32    %f1424, %f1424, 0.9999, 0.01;
	// end inline asm
	// begin inline asm
	fma.rn.f32    %f1426, %f1426, 0.9999, 0.01;
	// end inline asm
	// begin inline asm
	fma.rn.f64    %fd1424, %fd1424, 0.9999, 0.01;
	// end inline asm
	// begin inline asm
	fma.rn.f64    %fd1426, %fd1426, 0.9999, 0.01;
	// end inline asm
	// begin inline asm
	fma.rn.f32    %f1424, %f1424, 0.9999, 0.01;
	// end inline asm
	// begin inline asm
	fma.rn.f32    %f1426, %f1426, 0.9999, 0.01;
	// end inline asm
	// begin inline asm
	fma.rn.f64    %fd1424, %fd1424, 0.9999, 0.01;
	// end inline asm
	// begin inline asm
	fma.rn.f64    %fd1426, %fd1426, 0.9999, 0.01;
	// end inline asm
	// begin inline asm
	fma.rn.f32    %f1424, %f1424, 0.9999, 0.01;
	// end inline asm
	// begin inline asm
	fma.rn.f32    %f1426, %f1426, 0.9999, 0.01;
	// end inline asm
	// begin inline asm
	fma.rn.f64    %fd1424, %fd1424, 0.9999, 0.01;
	// end inline asm
	// begin inline asm
	fma.rn.f64    %fd1426, %fd1426, 0.9999, 0.01;
	// end inline asm
	// begin inline asm
	fma.rn.f32    %f1424, %f1424, 0.9999, 0.01;
	// end inline asm
	// begin inline asm
	fma.rn.f32    %f1426, %f1426, 0.9999, 0.01;
	// end inline asm
	// begin inline asm
	fma.rn.f64    %fd1424, %fd1424, 0.9999, 0.01;
	// end inline asm
	// begin inline asm
	fma.rn.f64    %fd1426, %fd1426, 0.9999, 0.01;
	// end inline asm
	// begin inline asm
	fma.rn.f32    %f1424, %f1424, 0.9999, 0.01;
	// end inline asm
	// begin inline asm
	fma.rn.f32    %f1426, %f1426, 0.9999, 0.01;
	// end inline asm
	// begin inline asm
	fma.rn.f64    %fd1424, %fd1424, 0.9999, 0.01;
	// end inline asm
	// begin inline asm
	fma.rn.f64    %fd1426, %fd1426, 0.9999, 0.01;
	// end inline asm
	// begin inline asm
	fma.rn.f32    %f1424, %f1424, 0.9999, 0.01;
	// end inline asm
	// begin inline asm
	fma.rn.f32    %f1426, %f1426, 0.9999, 0.01;
	// end inline asm
	// begin inline asm
	fma.rn.f64    %fd1424, %fd1424, 0.9999, 0.01;
	// end inline asm
	// begin inline asm
	fma.rn.f64    %fd1426, %fd1426, 0.9999, 0.01;
	// end inline asm
	// begin inline asm
	fma.rn.f32    %f1424, %f1424, 0.9999, 0.01;
	// end inline asm
	// begin inline asm
	fma.rn.f32    %f1426, %f1426, 0.9999, 0.01;
	// end inline asm
	// begin inline asm
	fma.rn.f64    %fd1424, %fd1424, 0.9999, 0.01;
	// end inline asm
	// begin inline asm
	fma.rn.f64    %fd1426, %fd1426, 0.9999, 0.01;
	// end inline asm
	// begin inline asm
	fma.rn.f32    %f1424, %f1424, 0.9999, 0.01;
	// end inline asm
	// begin inline asm
	fma.rn.f32    %f1426, %f1426, 0.9999, 0.01;
	// end inline asm
	// begin inline asm
	fma.rn.f64    %fd1424, %fd1424, 0.9999, 0.01;
	// end inline asm
	// begin inline asm
	fma.rn.f64    %fd1426, %fd1426, 0.9999, 0.01;
	// end inline asm
	// begin inline asm
	fma.rn.f32    %f1424, %f1424, 0.9999, 0.01;
	// end inline asm
	// begin inline asm
	fma.rn.f32    %f1426, %f1426, 0.9999, 0.01;
	// end inline asm
	// begin inline asm
	fma.rn.f64    %fd1424, %fd1424, 0.9999, 0.01;
	// end inline asm
	// begin inline asm
	fma.rn.f64    %fd1426, %fd1426, 0.9999, 0.01;
	// end inline asm
	// begin inline asm
	fma.rn.f32    %f1424, %f1424, 0.9999, 0.01;
	// end inline asm
	// begin inline asm
	fma.rn.f32    %f1426, %f1426, 0.9999, 0.01;
	// end inline asm
	// begin inline asm
	fma.rn.f64    %fd1424, %fd1424, 0.9999, 0.01;
	// end inline asm
	// begin inline asm
	fma.rn.f64    %fd1426, %fd1426, 0.9999, 0.01;
	// end inline asm
	// begin inline asm
	fma.rn.f32    %f1424, %f1424, 0.9999, 0.01;
	// end inline asm
	// begin inline asm
	fma.rn.f32    %f1426, %f1426, 0.9999, 0.01;
	// end inline asm
	// begin inline asm
	fma.rn.f64    %fd1424, %fd1424, 0.9999, 0.01;
	// end inline asm
	// begin inline asm
	fma.rn.f64    %fd1426, %fd1426, 0.9999, 0.01;
	// end inline asm
	// begin inline asm
	fma.rn.f32    %f1424, %f1424, 0.9999, 0.01;
	// end inline asm
	// begin inline asm
	fma.rn.f32    %f1426, %f1426, 0.9999, 0.01;
	// end inline asm
	// begin inline asm
	fma.rn.f64    %fd1424, %fd1424, 0.9999, 0.01;
	// end inline asm
	// begin inline asm
	fma.rn.f64    %fd1426, %fd1426, 0.9999, 0.01;
	// end inline asm
	// begin inline asm
	fma.rn.f32    %f1424, %f1424, 0.9999, 0.01;
	// end inline asm
	// begin inline asm
	fma.rn.f32    %f1426, %f1426, 0.9999, 0.01;
	// end inline asm
	// begin inline asm
	fma.rn.f64    %fd1424, %fd1424, 0.9999, 0.01;
	// end inline asm
	// begin inline asm
	fma.rn.f64    %fd1426, %fd1426, 0.9999, 0.01;
	// end inline asm
	// begin inline asm
	fma.rn.f32    %f1424, %f1424, 0.9999, 0.01;
	// end inline asm
	// begin inline asm
	fma.rn.f32    %f1426, %f1426, 0.9999, 0.01;
	// end inline asm
	// begin inline asm
	fma.rn.f64    %fd1424, %fd1424, 0.9999, 0.01;
	// end inline asm
	// begin inline asm
	fma.rn.f64    %fd1426, %fd1426, 0.9999, 0.01;
	// end inline asm
	// begin inline asm
	fma.rn.f32    %f1424, %f1424, 0.9999, 0.01;
	// end inline asm
	// begin inline asm
	fma.rn.f32    %f1426, %f1426, 0.9999, 0.01;
	// end inline asm
	// begin inline asm
	fma.rn.f64    %fd1424, %fd1424, 0.9999, 0.01;
	// end inline asm
	// begin inline asm
	fma.rn.f64    %fd1426, %fd1426, 0.9999, 0.01;
	// end inline asm
	// begin inline asm
	fma.rn.f32    %f1424, %f1424, 0.9999, 0.01;
	// end inline asm
	// begin inline asm
	fma.rn.f32    %f1426, %f1426, 0.9999, 0.01;
	// end inline asm
	// begin inline asm
	fma.rn.f64    %fd1424, %fd1424, 0.9999, 0.01;
	// end inline asm
	// begin inline asm
	fma.rn.f64    %fd1426, %fd1426, 0.9999, 0.01;
	// end inline asm
	// begin inline asm
	fma.rn.f32    %f1424, %f1424, 0.9999, 0.01;
	// end inline asm
	// begin inline asm
	fma.rn.f32    %f1426, %f1426, 0.9999, 0.01;
	// end inline asm
	// begin inline asm
	fma.rn.f64    %fd1424, %fd1424, 0.9999, 0.01;
	// end inline asm
	// begin inline asm
	fma.rn.f64    %fd1426, %fd1426, 0.9999, 0.01;
	// end inline asm
	// begin inline asm
	fma.rn.f32    %f1424, %f1424, 0.9999, 0.01;
	// end inline asm
	// begin inline asm
	fma.rn.f32    %f1426, %f1426, 0.9999, 0.01;
	// end inline asm
	// begin inline asm
	fma.rn.f64    %fd1424, %fd1424, 0.9999, 0.01;
	// end inline asm
	// begin inline asm
	fma.rn.f64    %fd1426, %fd1426, 0.9999, 0.01;
	// end inline asm
	// begin inline asm
	fma.rn.f32    %f1424, %f1424, 0.9999, 0.01;
	// end inline asm
	// begin inline asm
	fma.rn.f32    %f1426, %f1426, 0.9999, 0.01;
	// end inline asm
	// begin inline asm
	fma.rn.f64    %fd1424, %fd1424, 0.9999, 0.01;
	// end inline asm
	// begin inline asm
	fma.rn.f64    %fd1426, %fd1426, 0.9999, 0.01;
	// end inline asm
	// begin inline asm
	fma.rn.f32    %f1424, %f1424, 0.9999, 0.01;
	// end inline asm
	// begin inline asm
	fma.rn.f32    %f1426, %f1426, 0.9999, 0.01;
	// end inline asm
	// begin inline asm
	fma.rn.f64    %fd1424, %fd1424, 0.9999, 0.01;
	// end inline asm
	// begin inline asm
	fma.rn.f64    %fd1426, %fd1426, 0.9999, 0.01;
	// end inline asm
	// begin inline asm
	fma.rn.f32    %f1424, %f1424, 0.9999, 0.01;
	// end inline asm
	// begin inline asm
	fma.rn.f32    %f1426, %f1426, 0.9999, 0.01;
	// end inline asm
	// begin inline asm
	fma.rn.f64    %fd1424, %fd1424, 0.9999, 0.01;
	// end inline asm
	// begin inline asm
	fma.rn.f64    %fd1426, %fd1426, 0.9999, 0.01;
	// end inline asm
	// begin inline asm
	fma.rn.f32    %f1424, %f1424, 0.9999, 0.01;
	// end inline asm
	// begin inline asm
	fma.rn.f32    %f1426, %f1426, 0.9999, 0.01;
	// end inline asm
	// begin inline asm
	fma.rn.f64    %fd1424, %fd1424, 0.9999, 0.01;
	// end inline asm
	// begin inline asm
	fma.rn.f64    %fd1426, %fd1426, 0.9999, 0.01;
	// end inline asm
	// begin inline asm
	fma.rn.f32    %f1424, %f1424, 0.9999, 0.01;
	// end inline asm
	// begin inline asm
	fma.rn.f32    %f1426, %f1426, 0.9999, 0.01;
	// end inline asm
	// begin inline asm
	fma.rn.f64    %fd1424, %fd1424, 0.9999, 0.01;
	// end inline asm
	// begin inline asm
	fma.rn.f64    %fd1426, %fd1426, 0.9999, 0.01;
	// end inline asm
	// begin inline asm
	fma.rn.f32    %f1424, %f1424, 0.9999, 0.01;
	// end inline asm
	// begin inline asm
	fma.rn.f32    %f1426, %f1426, 0.9999, 0.01;
	// end inline asm
	// begin inline asm
	fma.rn.f64    %fd1424, %fd1424, 0.9999, 0.01;
	// end inline asm
	// begin inline asm
	fma.rn.f64    %fd1426, %fd1426, 0.9999, 0.01;
	// end inline asm
	// begin inline asm
	fma.rn.f32    %f1424, %f1424, 0.9999, 0.01;
	// end inline asm
	// begin inline asm
	fma.rn.f32    %f1426, %f1426, 0.9999, 0.01;
	// end inline asm
	// begin inline asm
	fma.rn.f64    %fd1424, %fd1424, 0.9999, 0.01;
	// end inline asm
	// begin inline asm
	fma.rn.f64    %fd1426, %fd1426, 0.9999, 0.01;
	// end inline asm
	// begin inline asm
	fma.rn.f32    %f1424, %f1424, 0.9999, 0.01;
	// end inline asm
	// begin inline asm
	fma.rn.f32    %f1426, %f1426, 0.9999, 0.01;
	// end inline asm
	// begin inline asm
	fma.rn.f64    %fd1424, %fd1424, 0.9999, 0.01;
	// end inline asm
	// begin inline asm
	fma.rn.f64    %fd1426, %fd1426, 0.9999, 0.01;
	// end inline asm
	// begin inline asm
	fma.rn.f32    %f1424, %f1424, 0.9999, 0.01;
	// end inline asm
	// begin inline asm
	fma.rn.f32    %f1426, %f1426, 0.9999, 0.01;
	// end inline asm
	// begin inline asm
	fma.rn.f64    %fd1424, %fd1424, 0.9999, 0.01;
	// end inline asm
	// begin inline asm
	fma.rn.f64    %fd1426, %fd1426, 0.9999, 0.01;
	// end inline asm
	// begin inline asm
	fma.rn.f32    %f1424, %f1424, 0.9999, 0.01;
	// end inline asm
	// begin inline asm
	fma.rn.f32    %f1426, %f1426, 0.9999, 0.01;
	// end inline asm
	// begin inline asm
	fma.rn.f64    %fd1424, %fd1424, 0.9999, 0.01;
	// end inline asm
	// begin inline asm
	fma.rn.f64    %fd1426, %fd1426, 0.9999, 0.01;
	// end inline asm
	// begin inline asm
	fma.rn.f32    %f1424, %f1424, 0.9999, 0.01;
	// end inline asm
	// begin inline asm
	fma.rn.f32    %f1426, %f1426, 0.9999, 0.01;
	// end inline asm
	// begin inline asm
	fma.rn.f64    %fd1424, %fd1424, 0.9999, 0.01;
	// end inline asm
	// begin inline asm
	fma.rn.f64    %fd1426, %fd1426, 0.9999, 0.01;
	// end inline asm
	// begin inline asm
	fma.rn.f32    %f1424, %f1424, 0.9999, 0.01;
	// end inline asm
	// begin inline asm
	fma.rn.f32    %f1426, %f1426, 0.9999, 0.01;
	// end inline asm
	// begin inline asm
	fma.rn.f64    %fd1424, %fd1424, 0.9999, 0.01;
	// end inline asm
	// begin inline asm
	fma.rn.f64    %fd1426, %fd1426, 0.9999, 0.01;
	// end inline asm
	// begin inline asm
	fma.rn.f32    %f1424, %f1424, 0.9999, 0.01;
	// end inline asm
	// begin inline asm
	fma.rn.f32    %f1426, %f1426, 0.9999, 0.01;
	// end inline asm
	// begin inline asm
	fma.rn.f64    %fd1424, %fd1424, 0.9999, 0.01;
	// end inline asm
	// begin inline asm
	fma.rn.f64    %fd1426, %fd1426, 0.9999, 0.01;
	// end inline asm
	// begin inline asm
	fma.rn.f32    %f1424, %f1424, 0.9999, 0.01;
	// end inline asm
	// begin inline asm
	fma.rn.f32    %f1426, %f1426, 0.9999, 0.01;
	// end inline asm
	// begin inline asm
	fma.rn.f64    %fd1424, %fd1424, 0.9999, 0.01;
	// end inline asm
	// begin inline asm
	fma.rn.f64    %fd1426, %fd1426, 0.9999, 0.01;
	// end inline asm
	// begin inline asm
	fma.rn.f32    %f1424, %f1424, 0.9999, 0.01;
	// end inline asm
	// begin inline asm
	fma.rn.f32    %f1426, %f1426, 0.9999, 0.01;
	// end inline asm
	// begin inline asm
	fma.rn.f64    %fd1424, %fd1424, 0.9999, 0.01;
	// end inline asm
	// begin inline asm
	fma.rn.f64    %fd1426, %fd1426, 0.9999, 0.01;
	// end inline asm
	// begin inline asm
	fma.rn.f32    %f1424, %f1424, 0.9999, 0.01;
	// end inline asm
	// begin inline asm
	fma.rn.f32    %f1426, %f1426, 0.9999, 0.01;
	// end inline asm
	// begin inline asm
	fma.rn.f64    %fd1424, %fd1424, 0.9999, 0.01;
	// end inline asm
	// begin inline asm
	fma.rn.f64    %fd1426, %fd1426, 0.9999, 0.01;
	// end inline asm
	// begin inline asm
	fma.rn.f32    %f1424, %f1424, 0.9999, 0.01;
	// end inline asm
	// begin inline asm
	fma.rn.f32    %f1426, %f1426, 0.9999, 0.01;
	// end inline asm
	// begin inline asm
	fma.rn.f64    %fd1424, %fd1424, 0.9999, 0.01;
	// end inline asm
	// begin inline asm
	fma.rn.f64    %fd1426, %fd1426, 0.9999, 0.01;
	// end inline asm
	// begin inline asm
	fma.rn.f32    %f1424, %f1424, 0.9999, 0.01;
	// end inline asm
	// begin inline asm
	fma.rn.f32    %f1426, %f1426, 0.9999, 0.01;
	// end inline asm
	// begin inline asm
	fma.rn.f64    %fd1424, %fd1424, 0.9999, 0.01;
	// end inline asm
	// begin inline asm
	fma.rn.f64    %fd1426, %fd1426, 0.9999, 0.01;
	// end inline asm
	// begin inline asm
	fma.rn.f32    %f1424, %f1424, 0.9999, 0.01;
	// end inline asm
	// begin inline asm
	fma.rn.f32    %f1426, %f1426, 0.9999, 0.01;
	// end inline asm
	// begin inline asm
	fma.rn.f64    %fd1424, %fd1424, 0.9999, 0.01;
	// end inline asm
	// begin inline asm
	fma.rn.f64    %fd1426, %fd1426, 0.9999, 0.01;
	// end inline asm
	// begin inline asm
	fma.rn.f32    %f1424, %f1424, 0.9999, 0.01;
	// end inline asm
	// begin inline asm
	fma.rn.f32    %f1426, %f1426, 0.9999, 0.01;
	// end inline asm
	// begin inline asm
	fma.rn.f64    %fd1424, %fd1424, 0.9999, 0.01;
	// end inline asm
	// begin inline asm
	fma.rn.f64    %fd1426, %fd1426, 0.9999, 0.01;
	// end inline asm
	// begin inline asm
	fma.rn.f32    %f1424, %f1424, 0.9999, 0.01;
	// end inline asm
	// begin inline asm
	fma.rn.f32    %f1426, %f1426, 0.9999, 0.01;
	// end inline asm
	// begin inline asm
	fma.rn.f64    %fd1424, %fd1424, 0.9999, 0.01;
	// end inline asm
	// begin inline asm
	fma.rn.f64    %fd1426, %fd1426, 0.9999, 0.01;
	// end inline asm
	// begin inline asm
	fma.rn.f32    %f1424, %f1424, 0.9999, 0.01;
	// end inline asm
	// begin inline asm
	fma.rn.f32    %f1426, %f1426, 0.9999, 0.01;
	// end inline asm
	// begin inline asm
	fma.rn.f64    %fd1424, %fd1424, 0.9999, 0.01;
	// end inline asm
	// begin inline asm
	fma.rn.f64    %fd1426, %fd1426, 0.9999, 0.01;
	// end inline asm
	// begin inline asm
	fma.rn.f32    %f1424, %f1424, 0.9999, 0.01;
	// end inline asm
	// begin inline asm
	fma.rn.f32    %f1426, %f1426, 0.9999, 0.01;
	// end inline asm
	// begin inline asm
	fma.rn.f64    %fd1424, %fd1424, 0.9999, 0.01;
	// end inline asm
	// begin inline asm
	fma.rn.f64    %fd1426, %fd1426, 0.9999, 0.01;
	// end inline asm
	// begin inline asm
	fma.rn.f32    %f1424, %f1424, 0.9999, 0.01;
	// end inline asm
	// begin inline asm
	fma.rn.f32    %f1426, %f1426, 0.9999, 0.01;
	// end inline asm
	// begin inline asm
	fma.rn.f64    %fd1424, %fd1424, 0.9999, 0.01;
	// end inline asm
	// begin inline asm
	fma.rn.f64    %fd1426, %fd1426, 0.9999, 0.01;
	// end inline asm
	// begin inline asm
	fma.rn.f32    %f1424, %f1424, 0.9999, 0.01;
	// end inline asm
	// begin inline asm
	fma.rn.f32    %f1426, %f1426, 0.9999, 0.01;
	// end inline asm
	// begin inline asm
	fma.rn.f64    %fd1424, %fd1424, 0.9999, 0.01;
	// end inline asm
	// begin inline asm
	fma.rn.f64    %fd1426, %fd1426, 0.9999, 0.01;
	// end inline asm
	// begin inline asm
	fma.rn.f32    %f1424, %f1424, 0.9999, 0.01;
	// end inline asm
	// begin inline asm
	fma.rn.f32    %f1426, %f1426, 0.9999, 0.01;
	// end inline asm
	// begin inline asm
	fma.rn.f64    %fd1424, %fd1424, 0.9999, 0.01;
	// end inline asm
	// begin inline asm
	fma.rn.f64    %fd1426, %fd1426, 0.9999, 0.01;
	// end inline asm
	// begin inline asm
	fma.rn.f32    %f1424, %f1424, 0.9999, 0.01;
	// end inline asm
	// begin inline asm
	fma.rn.f32    %f1426, %f1426, 0.9999, 0.01;
	// end inline asm
	// begin inline asm
	fma.rn.f64    %fd1424, %fd1424, 0.9999, 0.01;
	// end inline asm
	// begin inline asm
	fma.rn.f64    %fd1426, %fd1426, 0.9999, 0.01;
	// end inline asm
	// begin inline asm
	fma.rn.f32    %f1424, %f1424, 0.9999, 0.01;
	// end inline asm
	// begin inline asm
	fma.rn.f32    %f1426, %f1426, 0.9999, 0.01;
	// end inline asm
	// begin inline asm
	fma.rn.f64    %fd1424, %fd1424, 0.9999, 0.01;
	// end inline asm
	// begin inline asm
	fma.rn.f64    %fd1426, %fd1426, 0.9999, 0.01;
	// end inline asm
	// begin inline asm
	fma.rn.f32    %f1424, %f1424, 0.9999, 0.01;
	// end inline asm
	// begin inline asm
	fma.rn.f32    %f1426, %f1426, 0.9999, 0.01;
	// end inline asm
	// begin inline asm
	fma.rn.f64    %fd1424, %fd1424, 0.9999, 0.01;
	// end inline asm
	// begin inline asm
	fma.rn.f64    %fd1426, %fd1426, 0.9999, 0.01;
	// end inline asm
	// begin inline asm
	fma.rn.f32    %f1424, %f1424, 0.9999, 0.01;
	// end inline asm
	// begin inline asm
	fma.rn.f32    %f1426, %f1426, 0.9999, 0.01;
	// end inline asm
	// begin inline asm
	fma.rn.f64    %fd1424, %fd1424, 0.9999, 0.01;
	// end inline asm
	// begin inline asm
	fma.rn.f64    %fd1426, %fd1426, 0.9999, 0.01;
	// end inline asm
	// begin inline asm
	fma.rn.f32    %f1424, %f1424, 0.9999, 0.01;
	// end inline asm
	// begin inline asm
	fma.rn.f32    %f1426, %f1426, 0.9999, 0.01;
	// end inline asm
	// begin inline asm
	fma.rn.f64    %fd1424, %fd1424, 0.9999, 0.01;
	// end inline asm
	// begin inline asm
	fma.rn.f64    %fd1426, %fd1426, 0.9999, 0.01;
	// end inline asm
	// begin inline asm
	fma.rn.f32    %f1424, %f1424, 0.9999, 0.01;
	// end inline asm
	// begin inline asm
	fma.rn.f32    %f1426, %f1426, 0.9999, 0.01;
	// end inline asm
	// begin inline asm
	fma.rn.f64    %fd1424, %fd1424, 0.9999, 0.01;
	// end inline asm
	// begin inline asm
	fma.rn.f64    %fd1426, %fd1426, 0.9999, 0.01;
	// end inline asm
	// begin inline asm
	fma.rn.f32    %f1424, %f1424, 0.9999, 0.01;
	// end inline asm
	// begin inline asm
	fma.rn.f32    %f1426, %f1426, 0.9999, 0.01;
	// end inline asm
	// begin inline asm
	fma.rn.f64    %fd1424, %fd1424, 0.9999, 0.01;
	// end inline asm
	// begin inline asm
	fma.rn.f64    %fd1426, %fd1426, 0.9999, 0.01;
	// end inline asm
	// begin inline asm
	fma.rn.f32    %f1424, %f1424, 0.9999, 0.01;
	// end inline asm
	// begin inline asm
	fma.rn.f32    %f1426, %f1426, 0.9999, 0.01;
	// end inline asm
	// begin inline asm
	fma.rn.f64    %fd1424, %fd1424, 0.9999, 0.01;
	// end inline asm
	// begin inline asm
	fma.rn.f64    %fd1426, %fd1426, 0.9999, 0.01;
	// end inline asm
	// begin inline asm
	fma.rn.f32    %f1424, %f1424, 0.9999, 0.01;
	// end inline asm
	// begin inline asm
	fma.rn.f32    %f1426, %f1426, 0.9999, 0.01;
	// end inline asm
	// begin inline asm
	fma.rn.f64    %fd1424, %fd1424, 0.9999, 0.01;
	// end inline asm
	// begin inline asm
	fma.rn.f64    %fd1426, %fd1426, 0.9999, 0.01;
	// end inline asm
	// begin inline asm
	fma.rn.f32    %f1424, %f1424, 0.9999, 0.01;
	// end inline asm
	// begin inline asm
	fma.rn.f32    %f1426, %f1426, 0.9999, 0.01;
	// end inline asm
	// begin inline asm
	fma.rn.f64    %fd1424, %fd1424, 0.9999, 0.01;
	// end inline asm
	// begin inline asm
	fma.rn.f64    %fd1426, %fd1426, 0.9999, 0.01;
	// end inline asm
	// begin inline asm
	fma.rn.f32    %f1424, %f1424, 0.9999, 0.01;
	// end inline asm
	// begin inline asm
	fma.rn.f32    %f1426, %f1426, 0.9999, 0.01;
	// end inline asm
	// begin inline asm
	fma.rn.f64    %fd1424, %fd1424, 0.9999, 0.01;
	// end inline asm
	// begin inline asm
	fma.rn.f64    %fd1426, %fd1426, 0.9999, 0.01;
	// end inline asm
	// begin inline asm
	fma.rn.f32    %f1424, %f1424, 0.9999, 0.01;
	// end inline asm
	// begin inline asm
	fma.rn.f32    %f1426, %f1426, 0.9999, 0.01;
	// end inline asm
	// begin inline asm
	fma.rn.f64    %fd1424, %fd1424, 0.9999, 0.01;
	// end inline asm
	// begin inline asm
	fma.rn.f64    %fd1426, %fd1426, 0.9999, 0.01;
	// end inline asm
	// begin inline asm
	fma.rn.f32    %f1424, %f1424, 0.9999, 0.01;
	// end inline asm
	// begin inline asm
	fma.rn.f32    %f1426, %f1426, 0.9999, 0.01;
	// end inline asm
	// begin inline asm
	fma.rn.f64    %fd1424, %fd1424, 0.9999, 0.01;
	// end inline asm
	// begin inline asm
	fma.rn.f64    %fd1426, %fd1426, 0.9999, 0.01;
	// end inline asm
	// begin inline asm
	fma.rn.f32    %f1424, %f1424, 0.9999, 0.01;
	// end inline asm
	// begin inline asm
	fma.rn.f32    %f1426, %f1426, 0.9999, 0.01;
	// end inline asm
	// begin inline asm
	fma.rn.f64    %fd1424, %fd1424, 0.9999, 0.01;
	// end inline asm
	// begin inline asm
	fma.rn.f64    %fd1426, %fd1426, 0.9999, 0.01;
	// end inline asm
	// begin inline asm
	fma.rn.f32    %f1424, %f1424, 0.9999, 0.01;
	// end inline asm
	// begin inline asm
	fma.rn.f32    %f1426, %f1426, 0.9999, 0.01;
	// end inline asm
	// begin inline asm
	fma.rn.f64    %fd1424, %fd1424, 0.9999, 0.01;
	// end inline asm
	// begin inline asm
	fma.rn.f64    %fd1426, %fd1426, 0.9999, 0.01;
	// end inline asm
	// begin inline asm
	fma.rn.f32    %f1424, %f1424, 0.9999, 0.01;
	// end inline asm
	// begin inline asm
	fma.rn.f32    %f1426, %f1426, 0.9999, 0.01;
	// end inline asm
	// begin inline asm
	fma.rn.f64    %fd1424, %fd1424, 0.9999, 0.01;
	// end inline asm
	// begin inline asm
	fma.rn.f64    %fd1426, %fd1426, 0.9999, 0.01;
	// end inline asm
	// begin inline asm
	fma.rn.f32    %f1424, %f1424, 0.9999, 0.01;
	// end inline asm
	// begin inline asm
	fma.rn.f32    %f1426, %f1426, 0.9999, 0.01;
	// end inline asm
	// begin inline asm
	fma.rn.f64    %fd1424, %fd1424, 0.9999, 0.01;
	// end inline asm
	// begin inline asm
	fma.rn.f64    %fd1426, %fd1426, 0.9999, 0.01;
	// end inline asm
	// begin inline asm
	fma.rn.f32    %f1424, %f1424, 0.9999, 0.01;
	// end inline asm
	// begin inline asm
	fma.rn.f32    %f1426, %f1426, 0.9999, 0.01;
	// end inline asm
	// begin inline asm
	fma.rn.f64    %fd1424, %fd1424, 0.9999, 0.01;
	// end inline asm
	// begin inline asm
	fma.rn.f64    %fd1426, %fd1426, 0.9999, 0.01;
	// end inline asm
	// begin inline asm
	fma.rn.f32    %f1424, %f1424, 0.9999, 0.01;
	// end inline asm
	// begin inline asm
	fma.rn.f32    %f1426, %f1426, 0.9999, 0.01;
	// end inline asm
	// begin inline asm
	fma.rn.f64    %fd1424, %fd1424, 0.9999, 0.01;
	// end inline asm
	// begin inline asm
	fma.rn.f64    %fd1426, %fd1426, 0.9999, 0.01;
	// end inline asm
	// begin inline asm
	fma.rn.f32    %f1424, %f1424, 0.9999, 0.01;
	// end inline asm
	// begin inline asm
	fma.rn.f32    %f1426, %f1426, 0.9999, 0.01;
	// end inline asm
	// begin inline asm
	fma.rn.f64    %fd1424, %fd1424, 0.9999, 0.01;
	// end inline asm
	// begin inline asm
	fma.rn.f64    %fd1426, %fd1426, 0.9999, 0.01;
	// end inline asm
	// begin inline asm
	fma.rn.f32    %f1424, %f1424, 0.9999, 0.01;
	// end inline asm
	// begin inline asm
	fma.rn.f32    %f1426, %f1426, 0.9999, 0.01;
	// end inline asm
	// begin inline asm
	fma.rn.f64    %fd1424, %fd1424, 0.9999, 0.01;
	// end inline asm
	// begin inline asm
	fma.rn.f64    %fd1426, %fd1426, 0.9999, 0.01;
	// end inline asm
	// begin inline asm
	fma.rn.f32    %f1424, %f1424, 0.9999, 0.01;
	// end inline asm
	// begin inline asm
	fma.rn.f32    %f1426, %f1426, 0.9999, 0.01;
	// end inline asm
	// begin inline asm
	fma.rn.f64    %fd1424, %fd1424, 0.9999, 0.01;
	// end inline asm
	// begin inline asm
	fma.rn.f64    %fd1426, %fd1426, 0.9999, 0.01;
	// end inline asm
	// begin inline asm
	fma.rn.f32    %f1424, %f1424, 0.9999, 0.01;
	// end inline asm
	// begin inline asm
	fma.rn.f32    %f1426, %f1426, 0.9999, 0.01;
	// end inline asm
	// begin inline asm
	fma.rn.f64    %fd1424, %fd1424, 0.9999, 0.01;
	// end inline asm
	// begin inline asm
	fma.rn.f64    %fd1426, %fd1426, 0.9999, 0.01;
	// end inline asm
	// begin inline asm
	fma.rn.f32    %f1424, %f1424, 0.9999, 0.01;
	// end inline asm
	// begin inline asm
	fma.rn.f32    %f1426, %f1426, 0.9999, 0.01;
	// end inline asm
	// begin inline asm
	fma.rn.f64    %fd1424, %fd1424, 0.9999, 0.01;
	// end inline asm
	// begin inline asm
	fma.rn.f64    %fd1426, %fd1426, 0.9999, 0.01;
	// end inline asm
	// begin inline asm
	fma.rn.f32    %f1424, %f1424, 0.9999, 0.01;
	// end inline asm
	// begin inline asm
	fma.rn.f32    %f1426, %f1426, 0.9999, 0.01;
	// end inline asm
	// begin inline asm
	fma.rn.f64    %fd1424, %fd1424, 0.9999, 0.01;
	// end inline asm
	// begin inline asm
	fma.rn.f64    %fd1426, %fd1426, 0.9999, 0.01;
	// end inline asm
	// begin inline asm
	fma.rn.f32    %f1424, %f1424, 0.9999, 0.01;
	// end inline asm
	// begin inline asm
	fma.rn.f32    %f1426, %f1426, 0.9999, 0.01;
	// end inline asm
	// begin inline asm
	fma.rn.f64    %fd1424, %fd1424, 0.9999, 0.01;
	// end inline asm
	// begin inline asm
	fma.rn.f64    %fd1426, %fd1426, 0.9999, 0.01;
	// end inline asm
	// begin inline asm
	fma.rn.f32    %f1424, %f1424, 0.9999, 0.01;
	// end inline asm
	// begin inline asm
	fma.rn.f32    %f1426, %f1426, 0.9999, 0.01;
	// end inline asm
	// begin inline asm
	fma.rn.f64    %fd1424, %fd1424, 0.9999, 0.01;
	// end inline asm
	// begin inline asm
	fma.rn.f64    %fd1426, %fd1426, 0.9999, 0.01;
	// end inline asm
	// begin inline asm
	fma.rn.f32    %f1424, %f1424, 0.9999, 0.01;
	// end inline asm
	// begin inline asm
	fma.rn.f32    %f1426, %f1426, 0.9999, 0.01;
	// end inline asm
	// begin inline asm
	fma.rn.f64    %fd1424, %fd1424, 0.9999, 0.01;
	// end inline asm
	// begin inline asm
	fma.rn.f64    %fd1426, %fd1426, 0.9999, 0.01;
	// end inline asm
	// begin inline asm
	fma.rn.f32    %f1424, %f1424, 0.9999, 0.01;
	// end inline asm
	// begin inline asm
	fma.rn.f32    %f1426, %f1426, 0.9999, 0.01;
	// end inline asm
	// begin inline asm
	fma.rn.f64    %fd1424, %fd1424, 0.9999, 0.01;
	// end inline asm
	// begin inline asm
	fma.rn.f64    %fd1426, %fd1426, 0.9999, 0.01;
	// end inline asm
	// begin inline asm
	fma.rn.f32    %f1424, %f1424, 0.9999, 0.01;
	// end inline asm
	// begin inline asm
	fma.rn.f32    %f1426, %f1426, 0.9999, 0.01;
	// end inline asm
	// begin inline asm
	fma.rn.f64    %fd1424, %fd1424, 0.9999, 0.01;
	// end inline asm
	// begin inline asm
	fma.rn.f64    %fd1426, %fd1426, 0.9999, 0.01;
	// end inline asm
	// begin inline asm
	fma.rn.f32    %f1424, %f1424, 0.9999, 0.01;
	// end inline asm
	// begin inline asm
	fma.rn.f32    %f1426, %f1426, 0.9999, 0.01;
	// end inline asm
	// begin inline asm
	fma.rn.f64    %fd1424, %fd1424, 0.9999, 0.01;
	// end inline asm
	// begin inline asm
	fma.rn.f64    %fd1426, %fd1426, 0.9999, 0.01;
	// end inline asm
	// begin inline asm
	fma.rn.f32    %f1424, %f1424, 0.9999, 0.01;
	// end inline asm
	// begin inline asm
	fma.rn.f32    %f1426, %f1426, 0.9999, 0.01;
	// end inline asm
	// begin inline asm
	fma.rn.f64    %fd1424, %fd1424, 0.9999, 0.01;
	// end inline asm
	// begin inline asm
	fma.rn.f64    %fd1426, %fd1426, 0.9999, 0.01;
	// end inline asm
	// begin inline asm
	fma.rn.f32    %f1424, %f1424, 0.9999, 0.01;
	// end inline asm
	// begin inline asm
	fma.rn.f32    %f1426, %f1426, 0.9999, 0.01;
	// end inline asm
	// begin inline asm
	fma.rn.f64    %fd1424, %fd1424, 0.9999, 0.01;
	// end inline asm
	// begin inline asm
	fma.rn.f64    %fd1426, %fd1426, 0.9999, 0.01;
	// end inline asm
	// begin inline asm
	fma.rn.f32    %f1424, %f1424, 0.9999, 0.01;
	// end inline asm
	// begin inline asm
	fma.rn.f32    %f1426, %f1426, 0.9999, 0.01;
	// end inline asm
	// begin inline asm
	fma.rn.f64    %fd1424, %fd1424, 0.9999, 0.01;
	// end inline asm
	// begin inline asm
	fma.rn.f64    %fd1426, %fd1426, 0.9999, 0.01;
	// end inline asm
	// begin inline asm
	fma.rn.f32    %f1424, %f1424, 0.9999, 0.01;
	// end inline asm
	// begin inline asm
	fma.rn.f32    %f1426, %f1426, 0.9999, 0.01;
	// end inline asm
	// begin inline asm
	fma.rn.f64    %fd1424, %fd1424, 0.9999, 0.01;
	// end inline asm
	// begin inline asm
	fma.rn.f64    %fd1426, %fd1426, 0.9999, 0.01;
	// end inline asm
	// begin inline asm
	fma.rn.f32    %f1424, %f1424, 0.9999, 0.01;
	// end inline asm
	// begin inline asm
	fma.rn.f32    %f1426, %f1426, 0.9999, 0.01;
	// end inline asm
	// begin inline asm
	fma.rn.f64    %fd1424, %fd1424, 0.9999, 0.01;
	// end inline asm
	// begin inline asm
	fma.rn.f64    %fd1426, %fd1426, 0.9999, 0.01;
	// end inline asm
	// begin inline asm
	fma.rn.f32    %f1424, %f1424, 0.9999, 0.01;
	// end inline asm
	// begin inline asm
	fma.rn.f32    %f1426, %f1426, 0.9999, 0.01;
	// end inline asm
	// begin inline asm
	fma.rn.f64    %fd1424, %fd1424, 0.9999, 0.01;
	// end inline asm
	// begin inline asm
	fma.rn.f64    %fd1426, %fd1426, 0.9999, 0.01;
	// end inline asm
	// begin inline asm
	fma.rn.f32    %f1424, %f1424, 0.9999, 0.01;
	// end inline asm
	// begin inline asm
	fma.rn.f32    %f1426, %f1426, 0.9999, 0.01;
	// end inline asm
	// begin inline asm
	fma.rn.f64    %fd1424, %fd1424, 0.9999, 0.01;
	// end inline asm
	// begin inline asm
	fma.rn.f64    %fd1426, %fd1426, 0.9999, 0.01;
	// end inline asm
	// begin inline asm
	fma.rn.f32    %f1424, %f1424, 0.9999, 0.01;
	// end inline asm
	// begin inline asm
	fma.rn.f32    %f1426, %f1426, 0.9999, 0.01;
	// end inline asm
	// begin inline asm
	fma.rn.f64    %fd1424, %fd1424, 0.9999, 0.01;
	// end inline asm
	// begin inline asm
	fma.rn.f64    %fd1426, %fd1426, 0.9999, 0.01;
	// end inline asm
	// begin inline asm
	fma.rn.f32    %f1424, %f1424, 0.9999, 0.01;
	// end inline asm
	// begin inline asm
	fma.rn.f32    %f1426, %f1426, 0.9999, 0.01;
	// end inline asm
	// begin inline asm
	fma.rn.f64    %fd1424, %fd1424, 0.9999, 0.01;
	// end inline asm
	// begin inline asm
	fma.rn.f64    %fd1426, %fd1426, 0.9999, 0.01;
	// end inline asm
	// begin inline asm
	fma.rn.f32    %f1424, %f1424, 0.9999, 0.01;
	// end inline asm
	// begin inline asm
	fma.rn.f32    %f1426, %f1426, 0.9999, 0.01;
	// end inline asm
	// begin inline asm
	fma.rn.f64    %fd1424, %fd1424, 0.9999, 0.01;
	// end inline asm
	// begin inline asm
	fma.rn.f64    %fd1426, %fd1426, 0.9999, 0.01;
	// end inline asm
	// begin inline asm
	fma.rn.f32    %f1424, %f1424, 0.9999, 0.01;
	// end inline asm
	// begin inline asm
	fma.rn.f32    %f1426, %f1426, 0.9999, 0.01;
	// end inline asm
	// begin inline asm
	fma.rn.f64    %fd1424, %fd1424, 0.9999, 0.01;
	// end inline asm
	// begin inline asm
	fma.rn.f64    %fd1426, %fd1426, 0.9999, 0.01;
	// end inline asm
	// begin inline asm
	fma.rn.f32    %f1424, %f1424, 0.9999, 0.01;
	// end inline asm
	// begin inline asm
	fma.rn.f32    %f1426, %f1426, 0.9999, 0.01;
	// end inline asm
	// begin inline asm
	fma.rn.f64    %fd1424, %fd1424, 0.9999, 0.01;
	// end inline asm
	// begin inline asm
	fma.rn.f64    %fd1426, %fd1426, 0.9999, 0.01;
	// end inline asm
	// begin inline asm
	fma.rn.f32    %f1424, %f1424, 0.9999, 0.01;
	// end inline asm
	// begin inline asm
	fma.rn.f32    %f1426, %f1426, 0.9999, 0.01;
	// end inline asm
	// begin inline asm
	fma.rn.f64    %fd1424, %fd1424, 0.9999, 0.01;
	// end inline asm
	// begin inline asm
	fma.rn.f64    %fd1426, %fd1426, 0.9999, 0.01;
	// end inline asm
	// begin inline asm
	fma.rn.f32    %f1424, %f1424, 0.9999, 0.01;
	// end inline asm
	// begin inline asm
	fma.rn.f32    %f1426, %f1426, 0.9999, 0.01;
	// end inline asm
	// begin inline asm
	fma.rn.f64    %fd1424, %fd1424, 0.9999, 0.01;
	// end inline asm
	// begin inline asm
	fma.rn.f64    %fd1426, %fd1426, 0.9999, 0.01;
	// end inline asm
	// begin inline asm
	fma.rn.f32    %f1424, %f1424, 0.9999, 0.01;
	// end inline asm
	// begin inline asm
	fma.rn.f32    %f1426, %f1426, 0.9999, 0.01;
	// end inline asm
	// begin inline asm
	fma.rn.f64    %fd1424, %fd1424, 0.9999, 0.01;
	// end inline asm
	// begin inline asm
	fma.rn.f64    %fd1426, %fd1426, 0.9999, 0.01;
	// end inline asm
	// begin inline asm
	fma.rn.f32    %f1424, %f1424, 0.9999, 0.01;
	// end inline asm
	// begin inline asm
	fma.rn.f32    %f1426, %f1426, 0.9999, 0.01;
	// end inline asm
	// begin inline asm
	fma.rn.f64    %fd1424, %fd1424, 0.9999, 0.01;
	// end inline asm
	// begin inline asm
	fma.rn.f64    %fd1426, %fd1426, 0.9999, 0.01;
	// end inline asm
	// begin inline asm
	fma.rn.f32    %f1424, %f1424, 0.9999, 0.01;
	// end inline asm
	// begin inline asm
	fma.rn.f32    %f1426, %f1426, 0.9999, 0.01;
	// end inline asm
	// begin inline asm
	fma.rn.f64    %fd1424, %fd1424, 0.9999, 0.01;
	// end inline asm
	// begin inline asm
	fma.rn.f64    %fd1426, %fd1426, 0.9999, 0.01;
	// end inline asm
	// begin inline asm
	fma.rn.f32    %f1424, %f1424, 0.9999, 0.01;
	// end inline asm
	// begin inline asm
	fma.rn.f32    %f1426, %f1426, 0.9999, 0.01;
	// end inline asm
	// begin inline asm
	fma.rn.f64    %fd1424, %fd1424, 0.9999, 0.01;
	// end inline asm
	// begin inline asm
	fma.rn.f64    %fd1426, %fd1426, 0.9999, 0.01;
	// end inline asm
	// begin inline asm
	fma.rn.f32    %f1424, %f1424, 0.9999, 0.01;
	// end inline asm
	// begin inline asm
	fma.rn.f32    %f1426, %f1426, 0.9999, 0.01;
	// end inline asm
	// begin inline asm
	fma.rn.f64    %fd1424, %fd1424, 0.9999, 0.01;
	// end inline asm
	// begin inline asm
	fma.rn.f64    %fd1426, %fd1426, 0.9999, 0.01;
	// end inline asm
	// begin inline asm
	fma.rn.f32    %f1424, %f1424, 0.9999, 0.01;
	// end inline asm
	// begin inline asm
	fma.rn.f32    %f1426, %f1426, 0.9999, 0.01;
	// end inline asm
	// begin inline asm
	fma.rn.f64    %fd1424, %fd1424, 0.9999, 0.01;
	// end inline asm
	// begin inline asm
	fma.rn.f64    %fd1426, %fd1426, 0.9999, 0.01;
	// end inline asm
	// begin inline asm
	fma.rn.f32    %f1424, %f1424, 0.9999, 0.01;
	// end inline asm
	// begin inline asm
	fma.rn.f32    %f1426, %f1426, 0.9999, 0.01;
	// end inline asm
	// begin inline asm
	fma.rn.f64    %fd1424, %fd1424, 0.9999, 0.01;
	// end inline asm
	// begin inline asm
	fma.rn.f64    %fd1426, %fd1426, 0.9999, 0.01;
	// end inline asm
	// begin inline asm
	fma.rn.f32    %f1424, %f1424, 0.9999, 0.01;
	// end inline asm
	// begin inline asm
	fma.rn.f32    %f1426, %f1426, 0.9999, 0.01;
	// end inline asm
	// begin inline asm
	fma.rn.f64    %fd1424, %fd1424, 0.9999, 0.01;
	// end inline asm
	// begin inline asm
	fma.rn.f64    %fd1426, %fd1426, 0.9999, 0.01;
	// end inline asm
	// begin inline asm
	fma.rn.f32    %f1424, %f1424, 0.9999, 0.01;
	// end inline asm
	// begin inline asm
	fma.rn.f32    %f1426, %f1426, 0.9999, 0.01;
	// end inline asm
	// begin inline asm
	fma.rn.f64    %fd1424, %fd1424, 0.9999, 0.01;
	// end inline asm
	// begin inline asm
	fma.rn.f64    %fd1426, %fd1426, 0.9999, 0.01;
	// end inline asm
	// begin inline asm
	fma.rn.f32    %f1424, %f1424, 0.9999, 0.01;
	// end inline asm
	// begin inline asm
	fma.rn.f32    %f1426, %f1426, 0.9999, 0.01;
	// end inline asm
	// begin inline asm
	fma.rn.f64    %fd1424, %fd1424, 0.9999, 0.01;
	// end inline asm
	// begin inline asm
	fma.rn.f64    %fd1426, %fd1426, 0.9999, 0.01;
	// end inline asm
	// begin inline asm
	fma.rn.f32    %f1424, %f1424, 0.9999, 0.01;
	// end inline asm
	// begin inline asm
	fma.rn.f32    %f1426, %f1426, 0.9999, 0.01;
	// end inline asm
	// begin inline asm
	fma.rn.f64    %fd1424, %fd1424, 0.9999, 0.01;
	// end inline asm
	// begin inline asm
	fma.rn.f64    %fd1426, %fd1426, 0.9999, 0.01;
	// end inline asm
	// begin inline asm
	fma.rn.f32    %f1424, %f1424, 0.9999, 0.01;
	// end inline asm
	// begin inline asm
	fma.rn.f32    %f1426, %f1426, 0.9999, 0.01;
	// end inline asm
	// begin inline asm
	fma.rn.f64    %fd1424, %fd1424, 0.9999, 0.01;
	// end inline asm
	// begin inline asm
	fma.rn.f64    %fd1426, %fd1426, 0.9999, 0.01;
	// end inline asm
	// begin inline asm
	fma.rn.f32    %f1424, %f1424, 0.9999, 0.01;
	// end inline asm
	// begin inline asm
	fma.rn.f32    %f1426, %f1426, 0.9999, 0.01;
	// end inline asm
	// begin inline asm
	fma.rn.f64    %fd1424, %fd1424, 0.9999, 0.01;
	// end inline asm
	// begin inline asm
	fma.rn.f64    %fd1426, %fd1426, 0.9999, 0.01;
	// end inline asm
	// begin inline asm
	fma.rn.f32    %f1424, %f1424, 0.9999, 0.01;
	// end inline asm
	// begin inline asm
	fma.rn.f32    %f1426, %f1426, 0.9999, 0.01;
	// end inline asm
	// begin inline asm
	fma.rn.f64    %fd1424, %fd1424, 0.9999, 0.01;
	// end inline asm
	// begin inline asm
	fma.rn.f64    %fd1426, %fd1426, 0.9999, 0.01;
	// end inline asm
	// begin inline asm
	fma.rn.f32    %f1424, %f1424, 0.9999, 0.01;
	// end inline asm
	// begin inline asm
	fma.rn.f32    %f1426, %f1426, 0.9999, 0.01;
	// end inline asm
	// begin inline asm
	fma.rn.f64    %fd1424, %fd1424, 0.9999, 0.01;
	// end inline asm
	// begin inline asm
	fma.rn.f64    %fd1426, %fd1426, 0.9999, 0.01;
	// end inline asm
	// begin inline asm
	fma.rn.f32    %f1424, %f1424, 0.9999, 0.01;
	// end inline asm
	// begin inline asm
	fma.rn.f32    %f1426, %f1426, 0.9999, 0.01;
	// end inline asm
	// begin inline asm
	fma.rn.f64    %fd1424, %fd1424, 0.9999, 0.01;
	// end inline asm
	// begin inline asm
	fma.rn.f64    %fd1426, %fd1426, 0.9999, 0.01;
	// end inline asm
	// begin inline asm
	fma.rn.f32    %f1424, %f1424, 0.9999, 0.01;
	// end inline asm
	// begin inline asm
	fma.rn.f32    %f1426, %f1426, 0.9999, 0.01;
	// end inline asm
	// begin inline asm
	fma.rn.f64    %fd1424, %fd1424, 0.9999, 0.01;
	// end inline asm
	// begin inline asm
	fma.rn.f64    %fd1426, %fd1426, 0.9999, 0.01;
	// end inline asm
	// begin inline asm
	fma.rn.f32    %f1424, %f1424, 0.9999, 0.01;
	// end inline asm
	// begin inline asm
	fma.rn.f32    %f1426, %f1426, 0.9999, 0.01;
	// end inline asm
	// begin inline asm
	fma.rn.f64    %fd1424, %fd1424, 0.9999, 0.01;
	// end inline asm
	// begin inline asm
	fma.rn.f64    %fd1426, %fd1426, 0.9999, 0.01;
	// end inline asm
	// begin inline asm
	fma.rn.f32    %f1424, %f1424, 0.9999, 0.01;
	// end inline asm
	// begin inline asm
	fma.rn.f32    %f1426, %f1426, 0.9999, 0.01;
	// end inline asm
	// begin inline asm
	fma.rn.f64    %fd1424, %fd1424, 0.9999, 0.01;
	// end inline asm
	// begin inline asm
	fma.rn.f64    %fd1426, %fd1426, 0.9999, 0.01;
	// end inline asm
	// begin inline asm
	fma.rn.f32    %f1424, %f1424, 0.9999, 0.01;
	// end inline asm
	// begin inline asm
	fma.rn.f32    %f1426, %f1426, 0.9999, 0.01;
	// end inline asm
	// begin inline asm
	fma.rn.f64    %fd1424, %fd1424, 0.9999, 0.01;
	// end inline asm
	// begin inline asm
	fma.rn.f64    %fd1426, %fd1426, 0.9999, 0.01;
	// end inline asm
	// begin inline asm
	fma.rn.f32    %f1424, %f1424, 0.9999, 0.01;
	// end inline asm
	// begin inline asm
	fma.rn.f32    %f1426, %f1426, 0.9999, 0.01;
	// end inline asm
	// begin inline asm
	fma.rn.f64    %fd1424, %fd1424, 0.9999, 0.01;
	// end inline asm
	// begin inline asm
	fma.rn.f64    %fd1426, %fd1426, 0.9999, 0.01;
	// end inline asm
	// begin inline asm
	fma.rn.f32    %f1424, %f1424, 0.9999, 0.01;
	// end inline asm
	// begin inline asm
	fma.rn.f32    %f1426, %f1426, 0.9999, 0.01;
	// end inline asm
	// begin inline asm
	fma.rn.f64    %fd1424, %fd1424, 0.9999, 0.01;
	// end inline asm
	// begin inline asm
	fma.rn.f64    %fd1426, %fd1426, 0.9999, 0.01;
	// end inline asm
	// begin inline asm
	fma.rn.f32    %f1424, %f1424, 0.9999, 0.01;
	// end inline asm
	// begin inline asm
	fma.rn.f32    %f1426, %f1426, 0.9999, 0.01;
	// end inline asm
	// begin inline asm
	fma.rn.f64    %fd1424, %fd1424, 0.9999, 0.01;
	// end inline asm
	// begin inline asm
	fma.rn.f64    %fd1426, %fd1426, 0.9999, 0.01;
	// end inline asm
	// begin inline asm
	fma.rn.f32    %f1424, %f1424, 0.9999, 0.01;
	// end inline asm
	// begin inline asm
	fma.rn.f32    %f1426, %f1426, 0.9999, 0.01;
	// end inline asm
	// begin inline asm
	fma.rn.f64    %fd1424, %fd1424, 0.9999, 0.01;
	// end inline asm
	// begin inline asm
	fma.rn.f64    %fd1426, %fd1426, 0.9999, 0.01;
	// end inline asm
	// begin inline asm
	fma.rn.f32    %f1424, %f1424, 0.9999, 0.01;
	// end inline asm
	// begin inline asm
	fma.rn.f32    %f1426, %f1426, 0.9999, 0.01;
	// end inline asm
	// begin inline asm
	fma.rn.f64    %fd1424, %fd1424, 0.9999, 0.01;
	// end inline asm
	// begin inline asm
	fma.rn.f64    %fd1426, %fd1426, 0.9999, 0.01;
	// end inline asm
	// begin inline asm
	fma.rn.f32    %f1424, %f1424, 0.9999, 0.01;
	// end inline asm
	// begin inline asm
	fma.rn.f32    %f1426, %f1426, 0.9999, 0.01;
	// end inline asm
	// begin inline asm
	fma.rn.f64    %fd1424, %fd1424, 0.9999, 0.01;
	// end inline asm
	// begin inline asm
	fma.rn.f64    %fd1426, %fd1426, 0.9999, 0.01;
	// end inline asm
	// begin inline asm
	fma.rn.f32    %f1424, %f1424, 0.9999, 0.01;
	// end inline asm
	// begin inline asm
	fma.rn.f32    %f1426, %f1426, 0.9999, 0.01;
	// end inline asm
	// begin inline asm
	fma.rn.f64    %fd1424, %fd1424, 0.9999, 0.01;
	// end inline asm
	// begin inline asm
	fma.rn.f64    %fd1426, %fd1426, 0.9999, 0.01;
	// end inline asm
	// begin inline asm
	fma.rn.f32    %f1424, %f1424, 0.9999, 0.01;
	// end inline asm
	// begin inline asm
	fma.rn.f32    %f1426, %f1426, 0.9999, 0.01;
	// end inline asm
	// begin inline asm
	fma.rn.f64    %fd1424, %fd1424, 0.9999, 0.01;
	// end inline asm
	// begin inline asm
	fma.rn.f64    %fd1426, %fd1426, 0.9999, 0.01;
	// end inline asm
	// begin inline asm
	fma.rn.f32    %f1424, %f1424, 0.9999, 0.01;
	// end inline asm
	// begin inline asm
	fma.rn.f32    %f1426, %f1426, 0.9999, 0.01;
	// end inline asm
	// begin inline asm
	fma.rn.f64    %fd1424, %fd1424, 0.9999, 0.01;
	// end inline asm
	// begin inline asm
	fma.rn.f64    %fd1426, %fd1426, 0.9999, 0.01;
	// end inline asm
	// begin inline asm
	fma.rn.f32    %f1424, %f1424, 0.9999, 0.01;
	// end inline asm
	// begin inline asm
	fma.rn.f32    %f1426, %f1426, 0.9999, 0.01;
	// end inline asm
	// begin inline asm
	fma.rn.f64    %fd1424, %fd1424, 0.9999, 0.01;
	// end inline asm
	// begin inline asm
	fma.rn.f64    %fd1426, %fd1426, 0.9999, 0.01;
	// end inline asm
	// begin inline asm
	fma.rn.f32    %f1424, %f1424, 0.9999, 0.01;
	// end inline asm
	// begin inline asm
	fma.rn.f32    %f1426, %f1426, 0.9999, 0.01;
	// end inline asm
	// begin inline asm
	fma.rn.f64    %fd1424, %fd1424, 0.9999, 0.01;
	// end inline asm
	// begin inline asm
	fma.rn.f64    %fd1426, %fd1426, 0.9999, 0.01;
	// end inline asm
	// begin inline asm
	fma.rn.f32    %f1424, %f1424, 0.9999, 0.01;
	// end inline asm
	// begin inline asm
	fma.rn.f32    %f1426, %f1426, 0.9999, 0.01;
	// end inline asm
	// begin inline asm
	fma.rn.f64    %fd1424, %fd1424, 0.9999, 0.01;
	// end inline asm
	// begin inline asm
	fma.rn.f64    %fd1426, %fd1426, 0.9999, 0.01;
	// end inline asm
	// begin inline asm
	fma.rn.f32    %f1424, %f1424, 0.9999, 0.01;
	// end inline asm
	// begin inline asm
	fma.rn.f32    %f1426, %f1426, 0.9999, 0.01;
	// end inline asm
	// begin inline asm
	fma.rn.f64    %fd1424, %fd1424, 0.9999, 0.01;
	// end inline asm
	// begin inline asm
	fma.rn.f64    %fd1426, %fd1426, 0.9999, 0.01;
	// end inline asm
	// begin inline asm
	fma.rn.f32    %f1424, %f1424, 0.9999, 0.01;
	// end inline asm
	// begin inline asm
	fma.rn.f32    %f1426, %f1426, 0.9999, 0.01;
	// end inline asm
	// begin inline asm
	fma.rn.f64    %fd1424, %fd1424, 0.9999, 0.01;
	// end inline asm
	// begin inline asm
	fma.rn.f64    %fd1426, %fd1426, 0.9999, 0.01;
	// end inline asm
	// begin inline asm
	fma.rn.f32    %f1424, %f1424, 0.9999, 0.01;
	// end inline asm
	// begin inline asm
	fma.rn.f32    %f1426, %f1426, 0.9999, 0.01;
	// end inline asm
	// begin inline asm
	fma.rn.f64    %fd1424, %fd1424, 0.9999, 0.01;
	// end inline asm
	// begin inline asm
	fma.rn.f64    %fd1426, %fd1426, 0.9999, 0.01;
	// end inline asm
	// begin inline asm
	fma.rn.f32    %f1424, %f1424, 0.9999, 0.01;
	// end inline asm
	// begin inline asm
	fma.rn.f32    %f1426, %f1426, 0.9999, 0.01;
	// end inline asm
	// begin inline asm
	fma.rn.f64    %fd1424, %fd1424, 0.9999, 0.01;
	// end inline asm
	// begin inline asm
	fma.rn.f64    %fd1426, %fd1426, 0.9999, 0.01;
	// end inline asm
	// begin inline asm
	fma.rn.f32    %f1424, %f1424, 0.9999, 0.01;
	// end inline asm
	// begin inline asm
	fma.rn.f32    %f1426, %f1426, 0.9999, 0.01;
	// end inline asm
	// begin inline asm
	fma.rn.f64    %fd1424, %fd1424, 0.9999, 0.01;
	// end inline asm
	// begin inline asm
	fma.rn.f64    %fd1426, %fd1426, 0.9999, 0.01;
	// end inline asm
	// begin inline asm
	fma.rn.f32    %f1424, %f1424, 0.9999, 0.01;
	// end inline asm
	// begin inline asm
	fma.rn.f32    %f1426, %f1426, 0.9999, 0.01;
	// end inline asm
	// begin inline asm
	fma.rn.f64    %fd1424, %fd1424, 0.9999, 0.01;
	// end inline asm
	// begin inline asm
	fma.rn.f64    %fd1426, %fd1426, 0.9999, 0.01;
	// end inline asm
	// begin inline asm
	fma.rn.f32    %f1424, %f1424, 0.9999, 0.01;
	// end inline asm
	// begin inline asm
	fma.rn.f32    %f1426, %f1426, 0.9999, 0.01;
	// end inline asm
	// begin inline asm
	fma.rn.f64    %fd1424, %fd1424, 0.9999, 0.01;
	// end inline asm
	// begin inline asm
	fma.rn.f64    %fd1426, %fd1426, 0.9999, 0.01;
	// end inline asm
	// begin inline asm
	fma.rn.f32    %f1424, %f1424, 0.9999, 0.01;
	// end inline asm
	// begin inline asm
	fma.rn.f32    %f1426, %f1426, 0.9999, 0.01;
	// end inline asm
	// begin inline asm
	fma.rn.f64    %fd1424, %fd1424, 0.9999, 0.01;
	// end inline asm
	// begin inline asm
	fma.rn.f64    %fd1426, %fd1426, 0.9999, 0.01;
	// end inline asm
	// begin inline asm
	fma.rn.f32    %f1424, %f1424, 0.9999, 0.01;
	// end inline asm
	// begin inline asm
	fma.rn.f32    %f1426, %f1426, 0.9999, 0.01;
	// end inline asm
	// begin inline asm
	fma.rn.f64    %fd1424, %fd1424, 0.9999, 0.01;
	// end inline asm
	// begin inline asm
	fma.rn.f64    %fd1426, %fd1426, 0.9999, 0.01;
	// end inline asm
	// begin inline asm
	fma.rn.f32    %f1424, %f1424, 0.9999, 0.01;
	// end inline asm
	// begin inline asm
	fma.rn.f32    %f1426, %f1426, 0.9999, 0.01;
	// end inline asm
	// begin inline asm
	fma.rn.f64    %fd1424, %fd1424, 0.9999, 0.01;
	// end inline asm
	// begin inline asm
	fma.rn.f64    %fd1426, %fd1426, 0.9999, 0.01;
	// end inline asm
	// begin inline asm
	fma.rn.f32    %f1424, %f1424, 0.9999, 0.01;
	// end inline asm
	// begin inline asm
	fma.rn.f32    %f1426, %f1426, 0.9999, 0.01;
	// end inline asm
	// begin inline asm
	fma.rn.f64    %fd1424, %fd1424, 0.9999, 0.01;
	// end inline asm
	// begin inline asm
	fma.rn.f64    %fd1426, %fd1426, 0.9999, 0.01;
	// end inline asm
	// begin inline asm
	fma.rn.f32    %f1424, %f1424, 0.9999, 0.01;
	// end inline asm
	// begin inline asm
	fma.rn.f32    %f1426, %f1426, 0.9999, 0.01;
	// end inline asm
	// begin inline asm
	fma.rn.f64    %fd1424, %fd1424, 0.9999, 0.01;
	// end inline asm
	// begin inline asm
	fma.rn.f64    %fd1426, %fd1426, 0.9999, 0.01;
	// end inline asm
	// begin inline asm
	fma.rn.f32    %f1424, %f1424, 0.9999, 0.01;
	// end inline asm
	// begin inline asm
	fma.rn.f32    %f1426, %f1426, 0.9999, 0.01;
	// end inline asm
	// begin inline asm
	fma.rn.f64    %fd1424, %fd1424, 0.9999, 0.01;
	// end inline asm
	// begin inline asm
	fma.rn.f64    %fd1426, %fd1426, 0.9999, 0.01;
	// end inline asm
	// begin inline asm
	fma.rn.f32    %f1424, %f1424, 0.9999, 0.01;
	// end inline asm
	// begin inline asm
	fma.rn.f32    %f1426, %f1426, 0.9999, 0.01;
	// end inline asm
	// begin inline asm
	fma.rn.f64    %fd1424, %fd1424, 0.9999, 0.01;
	// end inline asm
	// begin inline asm
	fma.rn.f64    %fd1426, %fd1426, 0.9999, 0.01;
	// end inline asm
	// begin inline asm
	fma.rn.f32    %f1424, %f1424, 0.9999, 0.01;
	// end inline asm
	// begin inline asm
	fma.rn.f32    %f1426, %f1426, 0.9999, 0.01;
	// end inline asm
	// begin inline asm
	fma.rn.f64    %fd1424, %fd1424, 0.9999, 0.01;
	// end inline asm
	// begin inline asm
	fma.rn.f64    %fd1426, %fd1426, 0.9999, 0.01;
	// end inline asm
	// begin inline asm
	fma.rn.f32    %f1424, %f1424, 0.9999, 0.01;
	// end inline asm
	// begin inline asm
	fma.rn.f32    %f1426, %f1426, 0.9999, 0.01;
	// end inline asm
	// begin inline asm
	fma.rn.f64    %fd1424, %fd1424, 0.9999, 0.01;
	// end inline asm
	// begin inline asm
	fma.rn.f64    %fd1426, %fd1426, 0.9999, 0.01;
	// end inline asm
	// begin inline asm
	fma.rn.f32    %f1424, %f1424, 0.9999, 0.01;
	// end inline asm
	// begin inline asm
	fma.rn.f32    %f1426, %f1426, 0.9999, 0.01;
	// end inline asm
	// begin inline asm
	fma.rn.f64    %fd1424, %fd1424, 0.9999, 0.01;
	// end inline asm
	// begin inline asm
	fma.rn.f64    %fd1426, %fd1426, 0.9999, 0.01;
	// end inline asm
	// begin inline asm
	fma.rn.f32    %f1424, %f1424, 0.9999, 0.01;
	// end inline asm
	// begin inline asm
	fma.rn.f32    %f1426, %f1426, 0.9999, 0.01;
	// end inline asm
	// begin inline asm
	fma.rn.f64    %fd1424, %fd1424, 0.9999, 0.01;
	// end inline asm
	// begin inline asm
	fma.rn.f64    %fd1426, %fd1426, 0.9999, 0.01;
	// end inline asm
	// begin inline asm
	fma.rn.f32    %f1424, %f1424, 0.9999, 0.01;
	// end inline asm
	// begin inline asm
	fma.rn.f32    %f1426, %f1426, 0.9999, 0.01;
	// end inline asm
	// begin inline asm
	fma.rn.f64    %fd1424, %fd1424, 0.9999, 0.01;
	// end inline asm
	// begin inline asm
	fma.rn.f64    %fd1426, %fd1426, 0.9999, 0.01;
	// end inline asm
	// begin inline asm
	fma.rn.f32    %f1424, %f1424, 0.9999, 0.01;
	// end inline asm
	// begin inline asm
	fma.rn.f32    %f1426, %f1426, 0.9999, 0.01;
	// end inline asm
	// begin inline asm
	fma.rn.f64    %fd1424, %fd1424, 0.9999, 0.01;
	// end inline asm
	// begin inline asm
	fma.rn.f64    %fd1426, %fd1426, 0.9999, 0.01;
	// end inline asm
	// begin inline asm
	fma.rn.f32    %f1424, %f1424, 0.9999, 0.01;
	// end inline asm
	// begin inline asm
	fma.rn.f32    %f1426, %f1426, 0.9999, 0.01;
	// end inline asm
	// begin inline asm
	fma.rn.f64    %fd1424, %fd1424, 0.9999, 0.01;
	// end inline asm
	// begin inline asm
	fma.rn.f64    %fd1426, %fd1426, 0.9999, 0.01;
	// end inline asm
	// begin inline asm
	fma.rn.f32    %f1424, %f1424, 0.9999, 0.01;
	// end inline asm
	// begin inline asm
	fma.rn.f32    %f1426, %f1426, 0.9999, 0.01;
	// end inline asm
	// begin inline asm
	fma.rn.f64    %fd1424, %fd1424, 0.9999, 0.01;
	// end inline asm
	// begin inline asm
	fma.rn.f64    %fd1426, %fd1426, 0.9999, 0.01;
	// end inline asm
	// begin inline asm
	fma.rn.f32    %f1424, %f1424, 0.9999, 0.01;
	// end inline asm
	// begin inline asm
	fma.rn.f32    %f1426, %f1426, 0.9999, 0.01;
	// end inline asm
	// begin inline asm
	fma.rn.f64    %fd1424, %fd1424, 0.9999, 0.01;
	// end inline asm
	// begin inline asm
	fma.rn.f64    %fd1426, %fd1426, 0.9999, 0.01;
	// end inline asm
	// begin inline asm
	fma.rn.f32    %f1424, %f1424, 0.9999, 0.01;
	// end inline asm
	// begin inline asm
	fma.rn.f32    %f1426, %f1426, 0.9999, 0.01;
	// end inline asm
	// begin inline asm
	fma.rn.f64    %fd1424, %fd1424, 0.9999, 0.01;
	// end inline asm
	// begin inline asm
	fma.rn.f64    %fd1426, %fd1426, 0.9999, 0.01;
	// end inline asm
	// begin inline asm
	fma.rn.f32    %f1424, %f1424, 0.9999, 0.01;
	// end inline asm
	// begin inline asm
	fma.rn.f32    %f1426, %f1426, 0.9999, 0.01;
	// end inline asm
	// begin inline asm
	fma.rn.f64    %fd1424, %fd1424, 0.9999, 0.01;
	// end inline asm
	// begin inline asm
	fma.rn.f64    %fd1426, %fd1426, 0.9999, 0.01;
	// end inline asm
	// begin inline asm
	fma.rn.f32    %f1424, %f1424, 0.9999, 0.01;
	// end inline asm
	// begin inline asm
	fma.rn.f32    %f1426, %f1426, 0.9999, 0.01;
	// end inline asm
	// begin inline asm
	fma.rn.f64    %fd1424, %fd1424, 0.9999, 0.01;
	// end inline asm
	// begin inline asm
	fma.rn.f64    %fd1426, %fd1426, 0.9999, 0.01;
	// end inline asm
	// begin inline asm
	fma.rn.f32    %f1424, %f1424, 0.9999, 0.01;
	// end inline asm
	// begin inline asm
	fma.rn.f32    %f1426, %f1426, 0.9999, 0.01;
	// end inline asm
	// begin inline asm
	fma.rn.f64    %fd1424, %fd1424, 0.9999, 0.01;
	// end inline asm
	// begin inline asm
	fma.rn.f64    %fd1426, %fd1426, 0.9999, 0.01;
	// end inline asm
	// begin inline asm
	fma.rn.f32    %f1424, %f1424, 0.9999, 0.01;
	// end inline asm
	// begin inline asm
	fma.rn.f32    %f1426, %f1426, 0.9999, 0.01;
	// end inline asm
	// begin inline asm
	fma.rn.f64    %fd1424, %fd1424, 0.9999, 0.01;
	// end inline asm
	// begin inline asm
	fma.rn.f64    %fd1426, %fd1426, 0.9999, 0.01;
	// end inline asm
	// begin inline asm
	fma.rn.f32    %f1424, %f1424, 0.9999, 0.01;
	// end inline asm
	// begin inline asm
	fma.rn.f32    %f1426, %f1426, 0.9999, 0.01;
	// end inline asm
	// begin inline asm
	fma.rn.f64    %fd1424, %fd1424, 0.9999, 0.01;
	// end inline asm
	// begin inline asm
	fma.rn.f64    %fd1426, %fd1426, 0.9999, 0.01;
	// end inline asm
	// begin inline asm
	fma.rn.f32    %f1424, %f1424, 0.9999, 0.01;
	// end inline asm
	// begin inline asm
	fma.rn.f32    %f1426, %f1426, 0.9999, 0.01;
	// end inline asm
	// begin inline asm
	fma.rn.f64    %fd1424, %fd1424, 0.9999, 0.01;
	// end inline asm
	// begin inline asm
	fma.rn.f64    %fd1426, %fd1426, 0.9999, 0.01;
	// end inline asm
	// begin inline asm
	fma.rn.f32    %f1424, %f1424, 0.9999, 0.01;
	// end inline asm
	// begin inline asm
	fma.rn.f32    %f1426, %f1426, 0.9999, 0.01;
	// end inline asm
	// begin inline asm
	fma.rn.f64    %fd1424, %fd1424, 0.9999, 0.01;
	// end inline asm
	// begin inline asm
	fma.rn.f64    %fd1426, %fd1426, 0.9999, 0.01;
	// end inline asm
	// begin inline asm
	fma.rn.f32    %f1424, %f1424, 0.9999, 0.01;
	// end inline asm
	// begin inline asm
	fma.rn.f32    %f1426, %f1426, 0.9999, 0.01;
	// end inline asm
	// begin inline asm
	fma.rn.f64    %fd1424, %fd1424, 0.9999, 0.01;
	// end inline asm
	// begin inline asm
	fma.rn.f64    %fd1426, %fd1426, 0.9999, 0.01;
	// end inline asm
	// begin inline asm
	fma.rn.f32    %f1424, %f1424, 0.9999, 0.01;
	// end inline asm
	// begin inline asm
	fma.rn.f32    %f1426, %f1426, 0.9999, 0.01;
	// end inline asm
	// begin inline asm
	fma.rn.f64    %fd1424, %fd1424, 0.9999, 0.01;
	// end inline asm
	// begin inline asm
	fma.rn.f64    %fd1426, %fd1426, 0.9999, 0.01;
	// end inline asm
	// begin inline asm
	fma.rn.f32    %f1424, %f1424, 0.9999, 0.01;
	// end inline asm
	// begin inline asm
	fma.rn.f32    %f1426, %f1426, 0.9999, 0.01;
	// end inline asm
	// begin inline asm
	fma.rn.f64    %fd1424, %fd1424, 0.9999, 0.01;
	// end inline asm
	// begin inline asm
	fma.rn.f64    %fd1426, %fd1426, 0.9999, 0.01;
	// end inline asm
	// begin inline asm
	fma.rn.f32    %f1424, %f1424, 0.9999, 0.01;
	// end inline asm
	// begin inline asm
	fma.rn.f32    %f1426, %f1426, 0.9999, 0.01;
	// end inline asm
	// begin inline asm
	fma.rn.f64    %fd1424, %fd1424, 0.9999, 0.01;
	// end inline asm
	// begin inline asm
	fma.rn.f64    %fd1426, %fd1426, 0.9999, 0.01;
	// end inline asm
	// begin inline asm
	fma.rn.f32    %f1424, %f1424, 0.9999, 0.01;
	// end inline asm
	// begin inline asm
	fma.rn.f32    %f1426, %f1426, 0.9999, 0.01;
	// end inline asm
	// begin inline asm
	fma.rn.f64    %fd1424, %fd1424, 0.9999, 0.01;
	// end inline asm
	// begin inline asm
	fma.rn.f64    %fd1426, %fd1426, 0.9999, 0.01;
	// end inline asm
	// begin inline asm
	fma.rn.f32    %f1424, %f1424, 0.9999, 0.01;
	// end inline asm
	// begin inline asm
	fma.rn.f32    %f1426, %f1426, 0.9999, 0.01;
	// end inline asm
	// begin inline asm
	fma.rn.f64    %fd1424, %fd1424, 0.9999, 0.01;
	// end inline asm
	// begin inline asm
	fma.rn.f64    %fd1426, %fd1426, 0.9999, 0.01;
	// end inline asm
	// begin inline asm
	fma.rn.f32    %f1424, %f1424, 0.9999, 0.01;
	// end inline asm
	// begin inline asm
	fma.rn.f32    %f1426, %f1426, 0.9999, 0.01;
	// end inline asm
	// begin inline asm
	fma.rn.f64    %fd1424, %fd1424, 0.9999, 0.01;
	// end inline asm
	// begin inline asm
	fma.rn.f64    %fd1426, %fd1426, 0.9999, 0.01;
	// end inline asm
	// begin inline asm
	fma.rn.f32    %f1424, %f1424, 0.9999, 0.01;
	// end inline asm
	// begin inline asm
	fma.rn.f32    %f1426, %f1426, 0.9999, 0.01;
	// end inline asm
	// begin inline asm
	fma.rn.f64    %fd1424, %fd1424, 0.9999, 0.01;
	// end inline asm
	// begin inline asm
	fma.rn.f64    %fd1426, %fd1426, 0.9999, 0.01;
	// end inline asm
	// begin inline asm
	fma.rn.f32    %f1424, %f1424, 0.9999, 0.01;
	// end inline asm
	// begin inline asm
	fma.rn.f32    %f1426, %f1426, 0.9999, 0.01;
	// end inline asm
	// begin inline asm
	fma.rn.f64    %fd1424, %fd1424, 0.9999, 0.01;
	// end inline asm
	// begin inline asm
	fma.rn.f64    %fd1426, %fd1426, 0.9999, 0.01;
	// end inline asm
	// begin inline asm
	fma.rn.f32    %f1424, %f1424, 0.9999, 0.01;
	// end inline asm
	// begin inline asm
	fma.rn.f32    %f1426, %f1426, 0.9999, 0.01;
	// end inline asm
	// begin inline asm
	fma.rn.f64    %fd1424, %fd1424, 0.9999, 0.01;
	// end inline asm
	// begin inline asm
	fma.rn.f64    %fd1426, %fd1426, 0.9999, 0.01;
	// end inline asm
	// begin inline asm
	fma.rn.f32    %f1424, %f1424, 0.9999, 0.01;
	// end inline asm
	// begin inline asm
	fma.rn.f32    %f1426, %f1426, 0.9999, 0.01;
	// end inline asm
	// begin inline asm
	fma.rn.f64    %fd1424, %fd1424, 0.9999, 0.01;
	// end inline asm
	// begin inline asm
	fma.rn.f64    %fd1426, %fd1426, 0.9999, 0.01;
	// end inline asm
	// begin inline asm
	fma.rn.f32    %f1424, %f1424, 0.9999, 0.01;
	// end inline asm
	// begin inline asm
	fma.rn.f32    %f1426, %f1426, 0.9999, 0.01;
	// end inline asm
	// begin inline asm
	fma.rn.f64    %fd1424, %fd1424, 0.9999, 0.01;
	// end inline asm
	// begin inline asm
	fma.rn.f64    %fd1426, %fd1426, 0.9999, 0.01;
	// end inline asm
	// begin inline asm
	fma.rn.f32    %f1424, %f1424, 0.9999, 0.01;
	// end inline asm
	// begin inline asm
	fma.rn.f32    %f1426, %f1426, 0.9999, 0.01;
	// end inline asm
	// begin inline asm
	fma.rn.f64    %fd1424, %fd1424, 0.9999, 0.01;
	// end inline asm
	// begin inline asm
	fma.rn.f64    %fd1426, %fd1426, 0.9999, 0.01;
	// end inline asm
	// begin inline asm
	fma.rn.f32    %f1424, %f1424, 0.9999, 0.01;
	// end inline asm
	// begin inline asm
	fma.rn.f32    %f1426, %f1426, 0.9999, 0.01;
	// end inline asm
	// begin inline asm
	fma.rn.f64    %fd1424, %fd1424, 0.9999, 0.01;
	// end inline asm
	// begin inline asm
	fma.rn.f64    %fd1426, %fd1426, 0.9999, 0.01;
	// end inline asm
	// begin inline asm
	fma.rn.f32    %f1424, %f1424, 0.9999, 0.01;
	// end inline asm
	// begin inline asm
	fma.rn.f32    %f1426, %f1426, 0.9999, 0.01;
	// end inline asm
	// begin inline asm
	fma.rn.f64    %fd1424, %fd1424, 0.9999, 0.01;
	// end inline asm
	// begin inline asm
	fma.rn.f64    %fd1426, %fd1426, 0.9999, 0.01;
	// end inline asm
	// begin inline asm
	fma.rn.f32    %f1424, %f1424, 0.9999, 0.01;
	// end inline asm
	// begin inline asm
	fma.rn.f32    %f1426, %f1426, 0.9999, 0.01;
	// end inline asm
	// begin inline asm
	fma.rn.f64    %fd1424, %fd1424, 0.9999, 0.01;
	// end inline asm
	// begin inline asm
	fma.rn.f64    %fd1426, %fd1426, 0.9999, 0.01;
	// end inline asm
	// begin inline asm
	fma.rn.f32    %f1424, %f1424, 0.9999, 0.01;
	// end inline asm
	// begin inline asm
	fma.rn.f32    %f1426, %f1426, 0.9999, 0.01;
	// end inline asm
	// begin inline asm
	fma.rn.f64    %fd1424, %fd1424, 0.9999, 0.01;
	// end inline asm
	// begin inline asm
	fma.rn.f64    %fd1426, %fd1426, 0.9999, 0.01;
	// end inline asm
	// begin inline asm
	fma.rn.f32    %f1424, %f1424, 0.9999, 0.01;
	// end inline asm
	// begin inline asm
	fma.rn.f32    %f1426, %f1426, 0.9999, 0.01;
	// end inline asm
	// begin inline asm
	fma.rn.f64    %fd1424, %fd1424, 0.9999, 0.01;
	// end inline asm
	// begin inline asm
	fma.rn.f64    %fd1426, %fd1426, 0.9999, 0.01;
	// end inline asm
	// begin inline asm
	fma.rn.f32    %f1424, %f1424, 0.9999, 0.01;
	// end inline asm
	// begin inline asm
	fma.rn.f32    %f1426, %f1426, 0.9999, 0.01;
	// end inline asm
	// begin inline asm
	fma.rn.f64    %fd1424, %fd1424, 0.9999, 0.01;
	// end inline asm
	// begin inline asm
	fma.rn.f64    %fd1426, %fd1426, 0.9999, 0.01;
	// end inline asm
	// begin inline asm
	fma.rn.f32    %f1424, %f1424, 0.9999, 0.01;
	// end inline asm
	// begin inline asm
	fma.rn.f32    %f1426, %f1426, 0.9999, 0.01;
	// end inline asm
	// begin inline asm
	fma.rn.f64    %fd1424, %fd1424, 0.9999, 0.01;
	// end inline asm
	// begin inline asm
	fma.rn.f64    %fd1426, %fd1426, 0.9999, 0.01;
	// end inline asm
	// begin inline asm
	fma.rn.f32    %f1424, %f1424, 0.9999, 0.01;
	// end inline asm
	// begin inline asm
	fma.rn.f32    %f1426, %f1426, 0.9999, 0.01;
	// end inline asm
	// begin inline asm
	fma.rn.f64    %fd1424, %fd1424, 0.9999, 0.01;
	// end inline asm
	// begin inline asm
	fma.rn.f64    %fd1426, %fd1426, 0.9999, 0.01;
	// end inline asm
	// begin inline asm
	fma.rn.f32    %f1424, %f1424, 0.9999, 0.01;
	// end inline asm
	// begin inline asm
	fma.rn.f32    %f1426, %f1426, 0.9999, 0.01;
	// end inline asm
	// begin inline asm
	fma.rn.f64    %fd1424, %fd1424, 0.9999, 0.01;
	// end inline asm
	// begin inline asm
	fma.rn.f64    %fd1426, %fd1426, 0.9999, 0.01;
	// end inline asm
	// begin inline asm
	fma.rn.f32    %f1424, %f1424, 0.9999, 0.01;
	// end inline asm
	// begin inline asm
	fma.rn.f32    %f1426, %f1426, 0.9999, 0.01;
	// end inline asm
	// begin inline asm
	fma.rn.f64    %fd1424, %fd1424, 0.9999, 0.01;
	// end inline asm
	// begin inline asm
	fma.rn.f64    %fd1426, %fd1426, 0.9999, 0.01;
	// end inline asm
	// begin inline asm
	fma.rn.f32    %f1424, %f1424, 0.9999, 0.01;
	// end inline asm
	// begin inline asm
	fma.rn.f32    %f1426, %f1426, 0.9999, 0.01;
	// end inline asm
	// begin inline asm
	fma.rn.f64    %fd1424, %fd1424, 0.9999, 0.01;
	// end inline asm
	// begin inline asm
	fma.rn.f64    %fd1426, %fd1426, 0.9999, 0.01;
	// end inline asm
	// begin inline asm
	fma.rn.f32    %f1424, %f1424, 0.9999, 0.01;
	// end inline asm
	// begin inline asm
	fma.rn.f32    %f1426, %f1426, 0.9999, 0.01;
	// end inline asm
	// begin inline asm
	fma.rn.f64    %fd1424, %fd1424, 0.9999, 0.01;
	// end inline asm
	// begin inline asm
	fma.rn.f64    %fd1426, %fd1426, 0.9999, 0.01;
	// end inline asm
	// begin inline asm
	fma.rn.f32    %f1424, %f1424, 0.9999, 0.01;
	// end inline asm
	// begin inline asm
	fma.rn.f32    %f1426, %f1426, 0.9999, 0.01;
	// end inline asm
	// begin inline asm
	fma.rn.f64    %fd1424, %fd1424, 0.9999, 0.01;
	// end inline asm
	// begin inline asm
	fma.rn.f64    %fd1426, %fd1426, 0.9999, 0.01;
	// end inline asm
	// begin inline asm
	fma.rn.f32    %f1424, %f1424, 0.9999, 0.01;
	// end inline asm
	// begin inline asm
	fma.rn.f32    %f1426, %f1426, 0.9999, 0.01;
	// end inline asm
	// begin inline asm
	fma.rn.f64    %fd1424, %fd1424, 0.9999, 0.01;
	// end inline asm
	// begin inline asm
	fma.rn.f64    %fd1426, %fd1426, 0.9999, 0.01;
	// end inline asm
	// begin inline asm
	fma.rn.f32    %f1424, %f1424, 0.9999, 0.01;
	// end inline asm
	// begin inline asm
	fma.rn.f32    %f1426, %f1426, 0.9999, 0.01;
	// end inline asm
	// begin inline asm
	fma.rn.f64    %fd1424, %fd1424, 0.9999, 0.01;
	// end inline asm
	// begin inline asm
	fma.rn.f64    %fd1426, %fd1426, 0.9999, 0.01;
	// end inline asm
	// begin inline asm
	fma.rn.f32    %f1424, %f1424, 0.9999, 0.01;
	// end inline asm
	// begin inline asm
	fma.rn.f32    %f1426, %f1426, 0.9999, 0.01;
	// end inline asm
	// begin inline asm
	fma.rn.f64    %fd1424, %fd1424, 0.9999, 0.01;
	// end inline asm
	// begin inline asm
	fma.rn.f64    %fd1426, %fd1426, 0.9999, 0.01;
	// end inline asm
	// begin inline asm
	fma.rn.f32    %f1424, %f1424, 0.9999, 0.01;
	// end inline asm
	// begin inline asm
	fma.rn.f32    %f1426, %f1426, 0.9999, 0.01;
	// end inline asm
	// begin inline asm
	fma.rn.f64    %fd1424, %fd1424, 0.9999, 0.01;
	// end inline asm
	// begin inline asm
	fma.rn.f64    %fd1426, %fd1426, 0.9999, 0.01;
	// end inline asm
	// begin inline asm
	fma.rn.f32    %f1424, %f1424, 0.9999, 0.01;
	// end inline asm
	// begin inline asm
	fma.rn.f32    %f1426, %f1426, 0.9999, 0.01;
	// end inline asm
	// begin inline asm
	fma.rn.f64    %fd1424, %fd1424, 0.9999, 0.01;
	// end inline asm
	// begin inline asm
	fma.rn.f64    %fd1426, %fd1426, 0.9999, 0.01;
	// end inline asm
	// begin inline asm
	fma.rn.f32    %f1424, %f1424, 0.9999, 0.01;
	// end inline asm
	// begin inline asm
	fma.rn.f32    %f1426, %f1426, 0.9999, 0.01;
	// end inline asm
	// begin inline asm
	fma.rn.f64    %fd1424, %fd1424, 0.9999, 0.01;
	// end inline asm
	// begin inline asm
	fma.rn.f64    %fd1426, %fd1426, 0.9999, 0.01;
	// end inline asm
	// begin inline asm
	fma.rn.f32    %f1424, %f1424, 0.9999, 0.01;
	// end inline asm
	// begin inline asm
	fma.rn.f32    %f1426, %f1426, 0.9999, 0.01;
	// end inline asm
	// begin inline asm
	fma.rn.f64    %fd1424, %fd1424, 0.9999, 0.01;
	// end inline asm
	// begin inline asm
	fma.rn.f64    %fd1426, %fd1426, 0.9999, 0.01;
	// end inline asm
	// begin inline asm
	fma.rn.f32    %f1424, %f1424, 0.9999, 0.01;
	// end inline asm
	// begin inline asm
	fma.rn.f32    %f1426, %f1426, 0.9999, 0.01;
	// end inline asm
	// begin inline asm
	fma.rn.f64    %fd1424, %fd1424, 0.9999, 0.01;
	// end inline asm
	// begin inline asm
	fma.rn.f64    %fd1426, %fd1426, 0.9999, 0.01;
	// end inline asm
	// begin inline asm
	fma.rn.f32    %f1424, %f1424, 0.9999, 0.01;
	// end inline asm
	// begin inline asm
	fma.rn.f32    %f1426, %f1426, 0.9999, 0.01;
	// end inline asm
	// begin inline asm
	fma.rn.f64    %fd1424, %fd1424, 0.9999, 0.01;
	// end inline asm
	// begin inline asm
	fma.rn.f64    %fd1426, %fd1426, 0.9999, 0.01;
	// end inline asm
	// begin inline asm
	fma.rn.f32    %f1424, %f1424, 0.9999, 0.01;
	// end inline asm
	// begin inline asm
	fma.rn.f32    %f1426, %f1426, 0.9999, 0.01;
	// end inline asm
	// begin inline asm
	fma.rn.f64    %fd1424, %fd1424, 0.9999, 0.01;
	// end inline asm
	// begin inline asm
	fma.rn.f64    %fd1426, %fd1426, 0.9999, 0.01;
	// end inline asm
	// begin inline asm
	fma.rn.f32    %f1424, %f1424, 0.9999, 0.01;
	// end inline asm
	// begin inline asm
	fma.rn.f32    %f1426, %f1426, 0.9999, 0.01;
	// end inline asm
	// begin inline asm
	fma.rn.f64    %fd1424, %fd1424, 0.9999, 0.01;
	// end inline asm
	// begin inline asm
	fma.rn.f64    %fd1426, %fd1426, 0.9999, 0.01;
	// end inline asm
	// begin inline asm
	fma.rn.f32    %f1424, %f1424, 0.9999, 0.01;
	// end inline asm
	// begin inline asm
	fma.rn.f32    %f1426, %f1426, 0.9999, 0.01;
	// end inline asm
	// begin inline asm
	fma.rn.f64    %fd1424, %fd1424, 0.9999, 0.01;
	// end inline asm
	// begin inline asm
	fma.rn.f64    %fd1426, %fd1426, 0.9999, 0.01;
	// end inline asm
	// begin inline asm
	fma.rn.f32    %f1424, %f1424, 0.9999, 0.01;
	// end inline asm
	// begin inline asm
	fma.rn.f32    %f1426, %f1426, 0.9999, 0.01;
	// end inline asm
	// begin inline asm
	fma.rn.f64    %fd1424, %fd1424, 0.9999, 0.01;
	// end inline asm
	// begin inline asm
	fma.rn.f64    %fd1426, %fd1426, 0.9999, 0.01;
	// end inline asm
	// begin inline asm
	fma.rn.f32    %f1424, %f1424, 0.9999, 0.01;
	// end inline asm
	// begin inline asm
	fma.rn.f32    %f1426, %f1426, 0.9999, 0.01;
	// end inline asm
	// begin inline asm
	fma.rn.f64    %fd1424, %fd1424, 0.9999, 0.01;
	// end inline asm
	// begin inline asm
	fma.rn.f64    %fd1426, %fd1426, 0.9999, 0.01;
	// end inline asm
	// begin inline asm
	fma.rn.f32    %f1424, %f1424, 0.9999, 0.01;
	// end inline asm
	// begin inline asm
	fma.rn.f32    %f1426, %f1426, 0.9999, 0.01;
	// end inline asm
	// begin inline asm
	fma.rn.f64    %fd1424, %fd1424, 0.9999, 0.01;
	// end inline asm
	// begin inline asm
	fma.rn.f64    %fd1426, %fd1426, 0.9999, 0.01;
	// end inline asm
	// begin inline asm
	fma.rn.f32    %f1424, %f1424, 0.9999, 0.01;
	// end inline asm
	// begin inline asm
	fma.rn.f32    %f1426, %f1426, 0.9999, 0.01;
	// end inline asm
	// begin inline asm
	fma.rn.f64    %fd1424, %fd1424, 0.9999, 0.01;
	// end inline asm
	// begin inline asm
	fma.rn.f64    %fd1426, %fd1426, 0.9999, 0.01;
	// end inline asm
	// begin inline asm
	fma.rn.f32    %f1424, %f1424, 0.9999, 0.01;
	// end inline asm
	// begin inline asm
	fma.rn.f32    %f1426, %f1426, 0.9999, 0.01;
	// end inline asm
	mov.f64 	%fd2844, %fd1424;
	// begin inline asm
	fma.rn.f64    %fd2844, %fd2844, 0.9999, 0.01;
	// end inline asm
	mov.f64 	%fd2846, %fd1426;
	// begin inline asm
	fma.rn.f64    %fd2846, %fd2846, 0.9999, 0.01;
	// end inline asm
	mov.f32 	%f2844, %f1424;
	// begin inline asm
	fma.rn.f32    %f2844, %f2844, 0.9999, 0.01;
	// end inline asm
	mov.f32 	%f2846, %f1426;
	// begin inline asm
	fma.rn.f32    %f2846, %f2846, 0.9999, 0.01;
	// end inline asm
	// begin inline asm
	fma.rn.f64    %fd2844, %fd2844, 0.9999, 0.01;
	// end inline asm
	// begin inline asm
	fma.rn.f64    %fd2846, %fd2846, 0.9999, 0.01;
	// end inline asm
	// begin inline asm
	fma.rn.f32    %f2844, %f2844, 0.9999, 0.01;
	// end inline asm
	// begin inline asm
	fma.rn.f32    %f2846, %f2846, 0.9999, 0.01;
	// end inline asm
	// begin inline asm
	fma.rn.f64    %fd2844, %fd2844, 0.9999, 0.01;
	// end inline asm
	// begin inline asm
	fma.rn.f64    %fd2846, %fd2846, 0.9999, 0.01;
	// end inline asm
	// begin inline asm
	fma.rn.f32    %f2844, %f2844, 0.9999, 0.01;
	// end inline asm
	// begin inline asm
	fma.rn.f32    %f2846, %f2846, 0.9999, 0.01;
	// end inline asm
	// begin inline asm
	fma.rn.f64    %fd2844, %fd2844, 0.9999, 0.01;
	// end inline asm
	// begin inline asm
	fma.rn.f64    %fd2846, %fd2846, 0.9999, 0.01;
	// end inline asm
	// begin inline asm
	fma.rn.f32    %f2844, %f2844, 0.9999, 0.01;
	// end inline asm
	// begin inline asm
	fma.rn.f32    %f2846, %f2846, 0.9999, 0.01;
	// end inline asm
	// begin inline asm
	fma.rn.f64    %fd2844, %fd2844, 0.9999, 0.01;
	// end inline asm
	// begin inline asm
	fma.rn.f64    %fd2846, %fd2846, 0.9999, 0.01;
	// end inline asm
	// begin inline asm
	fma.rn.f32    %f2844, %f2844, 0.9999, 0.01;
	// end inline asm
	// begin inline asm
	fma.rn.f32    %f2846, %f2846, 0.9999, 0.01;
	// end inline asm
	// begin inline asm
	fma.rn.f64    %fd2844, %fd2844, 0.9999, 0.01;
	// end inline asm
	// begin inline asm
	fma.rn.f64    %fd2846, %fd2846, 0.9999, 0.01;
	// end inline asm
	// begin inline asm
	fma.rn.f32    %f2844, %f2844, 0.9999, 0.01;
	// end inline asm
	// begin inline asm
	fma.rn.f32    %f2846, %f2846, 0.9999, 0.01;
	// end inline asm
	// begin inline asm
	fma.rn.f64    %fd2844, %fd2844, 0.9999, 0.01;
	// end inline asm
	// begin inline asm
	fma.rn.f64    %fd2846, %fd2846, 0.9999, 0.01;
	// end inline asm
	// begin inline asm
	fma.rn.f32    %f2844, %f2844, 0.9999, 0.01;
	// end inline asm
	// begin inline asm
	fma.rn.f32    %f2846, %f2846, 0.9999, 0.01;
	// end inline asm
	// begin inline asm
	fma.rn.f64    %fd2844, %fd2844, 0.9999, 0.01;
	// end inline asm
	// begin inline asm
	fma.rn.f64    %fd2846, %fd2846, 0.9999, 0.01;
	// end inline asm
	// begin inline asm
	fma.rn.f32    %f2844, %f2844, 0.9999, 0.01;
	// end inline asm
	// begin inline asm
	fma.rn.f32    %f2846, %f2846, 0.9999, 0.01;
	// end inline asm
	// begin inline asm
	fma.rn.f64    %fd2844, %fd2844, 0.9999, 0.01;
	// end inline asm
	// begin inline asm
	fma.rn.f64    %fd2846, %fd2846, 0.9999, 0.01;
	// end inline asm
	// begin inline asm
	fma.rn.f32    %f2844, %f2844, 0.9999, 0.01;
	// end inline asm
	// begin inline asm
	fma.rn.f32    %f2846, %f2846, 0.9999, 0.01;
	// end inline asm
	// begin inline asm
	fma.rn.f64    %fd2844, %fd2844, 0.9999, 0.01;
	// end inline asm
	// begin inline asm
	fma.rn.f64    %fd2846, %fd2846, 0.9999, 0.01;
	// end inline asm
	// begin inline asm
	fma.rn.f32    %f2844, %f2844, 0.9999, 0.01;
	// end inline asm
	// begin inline asm
	fma.rn.f32    %f2846, %f2846, 0.9999, 0.01;
	// end inline asm
	// begin inline asm
	fma.rn.f64    %fd2844, %fd2844, 0.9999, 0.01;
	// end inline asm
	// begin inline asm
	fma.rn.f64    %fd2846, %fd2846, 0.9999, 0.01;
	// end inline asm
	// begin inline asm
	fma.rn.f32    %f2844, %f2844, 0.9999, 0.01;
	// end inline asm
	// begin inline asm
	fma.rn.f32    %f2846, %f2846, 0.9999, 0.01;
	// end inline asm
	// begin inline asm
	fma.rn.f64    %fd2844, %fd2844, 0.9999, 0.01;
	// end inline asm
	// begin inline asm
	fma.rn.f64    %fd2846, %fd2846, 0.9999, 0.01;
	// end inline asm
	// begin inline asm
	fma.rn.f32    %f2844, %f2844, 0.9999, 0.01;
	// end inline asm
	// begin inline asm
	fma.rn.f32    %f2846, %f2846, 0.9999, 0.01;
	// end inline asm
	// begin inline asm
	fma.rn.f64    %fd2844, %fd2844, 0.9999, 0.01;
	// end inline asm
	// begin inline asm
	fma.rn.f64    %fd2846, %fd2846, 0.9999, 0.01;
	// end inline asm
	// begin inline asm
	fma.rn.f32    %f2844, %f2844, 0.9999, 0.01;
	// end inline asm
	// begin inline asm
	fma.rn.f32    %f2846, %f2846, 0.9999, 0.01;
	// end inline asm
	// begin inline asm
	fma.rn.f64    %fd2844, %fd2844, 0.9999, 0.01;
	// end inline asm
	// begin inline asm
	fma.rn.f64    %fd2846, %fd2846, 0.9999, 0.01;
	// end inline asm
	// begin inline asm
	fma.rn.f32    %f2844, %f2844, 0.9999, 0.01;
	// end inline asm
	// begin inline asm
	fma.rn.f32    %f2846, %f2846, 0.9999, 0.01;
	// end inline asm
	// begin inline asm
	fma.rn.f64    %fd2844, %fd2844, 0.9999, 0.01;
	// end inline asm
	// begin inline asm
	fma.rn.f64    %fd2846, %fd2846, 0.9999, 0.01;
	// end inline asm
	// begin inline asm
	fma.rn.f32    %f2844, %f2844, 0.9999, 0.01;
	// end inline asm
	// begin inline asm
	fma.rn.f32    %f2846, %f2846, 0.9999, 0.01;
	// end inline asm
	// begin inline asm
	fma.rn.f64    %fd2844, %fd2844, 0.9999, 0.01;
	// end inline asm
	// begin inline asm
	fma.rn.f64    %fd2846, %fd2846, 0.9999, 0.01;
	// end inline asm
	// begin inline asm
	fma.rn.f32    %f2844, %f2844, 0.9999, 0.01;
	// end inline asm
	// begin inline asm
	fma.rn.f32    %f2846, %f2846, 0.9999, 0.01;
	// end inline asm
	// begin inline asm
	fma.rn.f64    %fd2844, %fd2844, 0.9999, 0.01;
	// end inline asm
	// begin inline asm
	fma.rn.f64    %fd2846, %fd2846, 0.9999, 0.01;
	// end inline asm
	// begin inline asm
	fma.rn.f32    %f2844, %f2844, 0.9999, 0.01;
	// end inline asm
	// begin inline asm
	fma.rn.f32    %f2846, %f2846, 0.9999, 0.01;
	// end inline asm
	// begin inline asm
	fma.rn.f64    %fd2844, %fd2844, 0.9999, 0.01;
	// end inline asm
	// begin inline asm
	fma.rn.f64    %fd2846, %fd2846, 0.9999, 0.01;
	// end inline asm
	// begin inline asm
	fma.rn.f32    %f2844, %f2844, 0.9999, 0.01;
	// end inline asm
	// begin inline asm
	fma.rn.f32    %f2846, %f2846, 0.9999, 0.01;
	// end inline asm
	// begin inline asm
	fma.rn.f64    %fd2844, %fd2844, 0.9999, 0.01;
	// end inline asm
	// begin inline asm
	fma.rn.f64    %fd2846, %fd2846, 0.9999, 0.01;
	// end inline asm
	// begin inline asm
	fma.rn.f32    %f2844, %f2844, 0.9999, 0.01;
	// end inline asm
	// begin inline asm
	fma.rn.f32    %f2846, %f2846, 0.9999, 0.01;
	// end inline asm
	// begin inline asm
	fma.rn.f64    %fd2844, %fd2844, 0.9999, 0.01;
	// end inline asm
	// begin inline asm
	fma.rn.f64    %fd2846, %fd2846, 0.9999, 0.01;
	// end inline asm
	// begin inline asm
	fma.rn.f32    %f2844, %f2844, 0.9999, 0.01;
	// end inline asm
	// begin inline asm
	fma.rn.f32    %f2846, %f2846, 0.9999, 0.01;
	// end inline asm
	// begin inline asm
	fma.rn.f64    %fd2844, %fd2844, 0.9999, 0.01;
	// end inline asm
	// begin inline asm
	fma.rn.f64    %fd2846, %fd2846, 0.9999, 0.01;
	// end inline asm
	// begin inline asm
	fma.rn.f32    %f2844, %f2844, 0.9999, 0.01;
	// end inline asm
	// begin inline asm
	fma.rn.f32    %f2846, %f2846, 0.9999, 0.01;
	// end inline asm
	// begin inline asm
	fma.rn.f64    %fd2844, %fd2844, 0.9999, 0.01;
	// end inline asm
	// begin inline asm
	fma.rn.f64    %fd2846, %fd2846, 0.9999, 0.01;
	// end inline asm
	// begin inline asm
	fma.rn.f32    %f2844, %f2844, 0.9999, 0.01;
	// end inline asm
	// begin inline asm
	fma.rn.f32    %f2846, %f2846, 0.9999, 0.01;
	// end inline asm
	// begin inline asm
	fma.rn.f64    %fd2844, %fd2844, 0.9999, 0.01;
	// end inline asm
	// begin inline asm
	fma.rn.f64    %fd2846, %fd2846, 0.9999, 0.01;
	// end inline asm
	// begin inline asm
	fma.rn.f32    %f2844, %f2844, 0.9999, 0.01;
	// end inline asm
	// begin inline asm
	fma.rn.f32    %f2846, %f2846, 0.9999, 0.01;
	// end inline asm
	// begin inline asm
	fma.rn.f64    %fd2844, %fd2844, 0.9999, 0.01;
	// end inline asm
	// begin inline asm
	fma.rn.f64    %fd2846, %fd2846, 0.9999, 0.01;
	// end inline asm
	// begin inline asm
	fma.rn.f32    %f2844, %f2844, 0.9999, 0.01;
	// end inline asm
	// begin inline asm
	fma.rn.f32    %f2846, %f2846, 0.9999, 0.01;
	// end inline asm
	// begin inline asm
	fma.rn.f64    %fd2844, %fd2844, 0.9999, 0.01;
	// end inline asm
	// begin inline asm
	fma.rn.f64    %fd2846, %fd2846, 0.9999, 0.01;
	// end inline asm
	// begin inline asm
	fma.rn.f32    %f2844, %f2844, 0.9999, 0.01;
	// end inline asm
	// begin inline asm
	fma.rn.f32    %f2846, %f2846, 0.9999, 0.01;
	// end inline asm
	// begin inline asm
	fma.rn.f64    %fd2844, %fd2844, 0.9999, 0.01;
	// end inline asm
	// begin inline asm
	fma.rn.f64    %fd2846, %fd2846, 0.9999, 0.01;
	// end inline asm
	// begin inline asm
	fma.rn.f32    %f2844, %f2844, 0.9999, 0.01;
	// end inline asm
	// begin inline asm
	fma.rn.f32    %f2846, %f2846, 0.9999, 0.01;
	// end inline asm
	// begin inline asm
	fma.rn.f64    %fd2844, %fd2844, 0.9999, 0.01;
	// end inline asm
	// begin inline asm
	fma.rn.f64    %fd2846, %fd2846, 0.9999, 0.01;
	// end inline asm
	// begin inline asm
	fma.rn.f32    %f2844, %f2844, 0.9999, 0.01;
	// end inline asm
	// begin inline asm
	fma.rn.f32    %f2846, %f2846, 0.9999, 0.01;
	// end inline asm
	// begin inline asm
	fma.rn.f64    %fd2844, %fd2844, 0.9999, 0.01;
	// end inline asm
	// begin inline asm
	fma.rn.f64    %fd2846, %fd2846, 0.9999, 0.01;
	// end inline asm
	// begin inline asm
	fma.rn.f32    %f2844, %f2844, 0.9999, 0.01;
	// end inline asm
	// begin inline asm
	fma.rn.f32    %f2846, %f2846, 0.9999, 0.01;
	// end inline asm
	// begin inline asm
	fma.rn.f64    %fd2844, %fd2844, 0.9999, 0.01;
	// end inline asm
	// begin inline asm
	fma.rn.f64    %fd2846, %fd2846, 0.9999, 0.01;
	// end inline asm
	// begin inline asm
	fma.rn.f32    %f2844, %f2844, 0.9999, 0.01;
	// end inline asm
	// begin inline asm
	fma.rn.f32    %f2846, %f2846, 0.9999, 0.01;
	// end inline asm
	// begin inline asm
	fma.rn.f64    %fd2844, %fd2844, 0.9999, 0.01;
	// end inline asm
	// begin inline asm
	fma.rn.f64    %fd2846, %fd2846, 0.9999, 0.01;
	// end inline asm
	// begin inline asm
	fma.rn.f32    %f2844, %f2844, 0.9999, 0.01;
	// end inline asm
	// begin inline asm
	fma.rn.f32    %f2846, %f2846, 0.9999, 0.01;
	// end inline asm
	// begin inline asm
	fma.rn.f64    %fd2844, %fd2844, 0.9999, 0.01;
	// end inline asm
	// begin inline asm
	fma.rn.f64    %fd2846, %fd2846, 0.9999, 0.01;
	// end inline asm
	// begin inline asm
	fma.rn.f32    %f2844, %f2844, 0.9999, 0.01;
	// end inline asm
	// begin inline asm
	fma.rn.f32    %f2846, %f2846, 0.9999, 0.01;
	// end inline asm
	// begin inline asm
	fma.rn.f64    %fd2844, %fd2844, 0.9999, 0.01;
	// end inline asm
	// begin inline asm
	fma.rn.f64    %fd2846, %fd2846, 0.9999, 0.01;
	// end inline asm
	// begin inline asm
	fma.rn.f32    %f2844, %f2844, 0.9999, 0.01;
	// end inline asm
	// begin inline asm
	fma.rn.f32    %f2846, %f2846, 0.9999, 0.01;
	// end inline asm
	// begin inline asm
	fma.rn.f64    %fd2844, %fd2844, 0.9999, 0.01;
	// end inline asm
	// begin inline asm
	fma.rn.f64    %fd2846, %fd2846, 0.9999, 0.01;
	// end inline asm
	// begin inline asm
	fma.rn.f32    %f2844, %f2844, 0.9999, 0.01;
	// end inline asm
	// begin inline asm
	fma.rn.f32    %f2846, %f2846, 0.9999, 0.01;
	// end inline asm
	// begin inline asm
	fma.rn.f64    %fd2844, %fd2844, 0.9999, 0.01;
	// end inline asm
	// begin inline asm
	fma.rn.f64    %fd2846, %fd2846, 0.9999, 0.01;
	// end inline asm
	// begin inline asm
	fma.rn.f32    %f2844, %f2844, 0.9999, 0.01;
	// end inline asm
	// begin inline asm
	fma.rn.f32    %f2846, %f2846, 0.9999, 0.01;
	// end inline asm
	// begin inline asm
	fma.rn.f64    %fd2844, %fd2844, 0.9999, 0.01;
	// end inline asm
	// begin inline asm
	fma.rn.f64    %fd2846, %fd2846, 0.9999, 0.01;
	// end inline asm
	// begin inline asm
	fma.rn.f32    %f2844, %f2844, 0.9999, 0.01;
	// end inline asm
	// begin inline asm
	fma.rn.f32    %f2846, %f2846, 0.9999, 0.01;
	// end inline asm
	// begin inline asm
	fma.rn.f64    %fd2844, %fd2844, 0.9999, 0.01;
	// end inline asm
	// begin inline asm
	fma.rn.f64    %fd2846, %fd2846, 0.9999, 0.01;
	// end inline asm
	// begin inline asm
	fma.rn.f32    %f2844, %f2844, 0.9999, 0.01;
	// end inline asm
	// begin inline asm
	fma.rn.f32    %f2846, %f2846, 0.9999, 0.01;
	// end inline asm
	// begin inline asm
	fma.rn.f64    %fd2844, %fd2844, 0.9999, 0.01;
	// end inline asm
	// begin inline asm
	fma.rn.f64    %fd2846, %fd2846, 0.9999, 0.01;
	// end inline asm
	// begin inline asm
	fma.rn.f32    %f2844, %f2844, 0.9999, 0.01;
	// end inline asm
	// begin inline asm
	fma.rn.f32    %f2846, %f2846, 0.9999, 0.01;
	// end inline asm
	// begin inline asm
	fma.rn.f64    %fd2844, %fd2844, 0.9999, 0.01;
	// end inline asm
	// begin inline asm
	fma.rn.f64    %fd2846, %fd2846, 0.9999, 0.01;
	// end inline asm
	// begin inline asm
	fma.rn.f32    %f2844, %f2844, 0.9999, 0.01;
	// end inline asm
	// begin inline asm
	fma.rn.f32    %f2846, %f2846, 0.9999, 0.01;
	// end inline asm
	// begin inline asm
	fma.rn.f64    %fd2844, %fd2844, 0.9999, 0.01;
	// end inline asm
	// begin inline asm
	fma.rn.f64    %fd2846, %fd2846, 0.9999, 0.01;
	// end inline asm
	// begin inline asm
	fma.rn.f32    %f2844, %f2844, 0.9999, 0.01;
	// end inline asm
	// begin inline asm
	fma.rn.f32    %f2846, %f2846, 0.9999, 0.01;
	// end inline asm
	// begin inline asm
	fma.rn.f64    %fd2844, %fd2844, 0.9999, 0.01;
	// end inline asm
	// begin inline asm
	fma.rn.f64    %fd2846, %fd2846, 0.9999, 0.01;
	// end inline asm
	// begin inline asm
	fma.rn.f32    %f2844, %f2844, 0.9999, 0.01;
	// end inline asm
	// begin inline asm
	fma.rn.f32    %f2846, %f2846, 0.9999, 0.01;
	// end inline asm
	// begin inline asm
	fma.rn.f64    %fd2844, %fd2844, 0.9999, 0.01;
	// end inline asm
	// begin inline asm
	fma.rn.f64    %fd2846, %fd2846, 0.9999, 0.01;
	// end inline asm
	// begin inline asm
	fma.rn.f32    %f2844, %f2844, 0.9999, 0.01;
	// end inline asm
	// begin inline asm
	fma.rn.f32    %f2846, %f2846, 0.9999, 0.01;
	// end inline asm
	// begin inline asm
	fma.rn.f64    %fd2844, %fd2844, 0.9999, 0.01;
	// end inline asm
	// begin inline asm
	fma.rn.f64    %fd2846, %fd2846, 0.9999, 0.01;
	// end inline asm
	// begin inline asm
	fma.rn.f32    %f2844, %f2844, 0.9999, 0.01;
	// end inline asm
	// begin inline asm
	fma.rn.f32    %f2846, %f2846, 0.9999, 0.01;
	// end inline asm
	// begin inline asm
	fma.rn.f64    %fd2844, %fd2844, 0.9999, 0.01;
	// end inline asm
	// begin inline asm
	fma.rn.f64    %fd2846, %fd2846, 0.9999, 0.01;
	// end inline asm
	// begin inline asm
	fma.rn.f32    %f2844, %f2844, 0.9999, 0.01;
	// end inline asm
	// begin inline asm
	fma.rn.f32    %f2846, %f2846, 0.9999, 0.01;
	// end inline asm
	// begin inline asm
	fma.rn.f64    %fd2844, %fd2844, 0.9999, 0.01;
	// end inline asm
	// begin inline asm
	fma.rn.f64    %fd2846, %fd2846, 0.9999, 0.01;
	// end inline asm
	// begin inline asm
	fma.rn.f32    %f2844, %f2844, 0.9999, 0.01;
	// end inline asm
	// begin inline asm
	fma.rn.f32    %f2846, %f2846, 0.9999, 0.01;
	// end inline asm
	// begin inline asm
	fma.rn.f64    %fd2844, %fd2844, 0.9999, 0.01;
	// end inline asm
	// begin inline asm
	fma.rn.f64    %fd2846, %fd2846, 0.9999, 0.01;
	// end inline asm
	// begin inline asm
	fma.rn.f32    %f2844, %f2844, 0.9999, 0.01;
	// end inline asm
	// begin inline asm
	fma.rn.f32    %f2846, %f2846, 0.9999, 0.01;
	// end inline asm
	// begin inline asm
	fma.rn.f64    %fd2844, %fd2844, 0.9999, 0.01;
	// end inline asm
	// begin inline asm
	fma.rn.f64    %fd2846, %fd2846, 0.9999, 0.01;
	// end inline asm
	// begin inline asm
	fma.rn.f32    %f2844, %f2844, 0.9999, 0.01;
	// end inline asm
	// begin inline asm
	fma.rn.f32    %f2846, %f2846, 0.9999, 0.01;
	// end inline asm
	// begin inline asm
	fma.rn.f64    %fd2844, %fd2844, 0.9999, 0.01;
	// end inline asm
	// begin inline asm
	fma.rn.f64    %fd2846, %fd2846, 0.9999, 0.01;
	// end inline asm
	// begin inline asm
	fma.rn.f32    %f2844, %f2844, 0.9999, 0.01;
	// end inline asm
	// begin inline asm
	fma.rn.f32    %f2846, %f2846, 0.9999, 0.01;
	// end inline asm
	// begin inline asm
	fma.rn.f64    %fd2844, %fd2844, 0.9999, 0.01;
	// end inline asm
	// begin inline asm
	fma.rn.f64    %fd2846, %fd2846, 0.9999, 0.01;
	// end inline asm
	// begin inline asm
	fma.rn.f32    %f2844, %f2844, 0.9999, 0.01;
	// end inline asm
	// begin inline asm
	fma.rn.f32    %f2846, %f2846, 0.9999, 0.01;
	// end inline asm
	// begin inline asm
	fma.rn.f64    %fd2844, %fd2844, 0.9999, 0.01;
	// end inline asm
	// begin inline asm
	fma.rn.f64    %fd2846, %fd2846, 0.9999, 0.01;
	// end inline asm
	// begin inline asm
	fma.rn.f32    %f2844, %f2844, 0.9999, 0.01;
	// end inline asm
	// begin inline asm
	fma.rn.f32    %f2846, %f2846, 0.9999, 0.01;
	// end inline asm
	// begin inline asm
	fma.rn.f64    %fd2844, %fd2844, 0.9999, 0.01;
	// end inline asm
	// begin inline asm
	fma.rn.f64    %fd2846, %fd2846, 0.9999, 0.01;
	// end inline asm
	// begin inline asm
	fma.rn.f32    %f2844, %f2844, 0.9999, 0.01;
	// end inline asm
	// begin inline asm
	fma.rn.f32    %f2846, %f2846, 0.9999, 0.01;
	// end inline asm
	// begin inline asm
	fma.rn.f64    %fd2844, %fd2844, 0.9999, 0.01;
	// end inline asm
	// begin inline asm
	fma.rn.f64    %fd2846, %fd2846, 0.9999, 0.01;
	// end inline asm
	// begin inline asm
	fma.rn.f32    %f2844, %f2844, 0.9999, 0.01;
	// end inline asm
	// begin inline asm
	fma.rn.f32    %f2846, %f2846, 0.9999, 0.01;
	// end inline asm
	// begin inline asm
	fma.rn.f64    %fd2844, %fd2844, 0.9999, 0.01;
	// end inline asm
	// begin inline asm
	fma.rn.f64    %fd2846, %fd2846, 0.9999, 0.01;
	// end inline asm
	// begin inline asm
	fma.rn.f32    %f2844, %f2844, 0.9999, 0.01;
	// end inline asm
	// begin inline asm
	fma.rn.f32    %f2846, %f2846, 0.9999, 0.01;
	// end inline asm
	// begin inline asm
	fma.rn.f64    %fd2844, %fd2844, 0.9999, 0.01;
	// end inline asm
	// begin inline asm
	fma.rn.f64    %fd2846, %fd2846, 0.9999, 0.01;
	// end inline asm
	// begin inline asm
	fma.rn.f32    %f2844, %f2844, 0.9999, 0.01;
	// end inline asm
	// begin inline asm
	fma.rn.f32    %f2846, %f2846, 0.9999, 0.01;
	// end inline asm
	// begin inline asm
	fma.rn.f64    %fd2844, %fd2844, 0.9999, 0.01;
	// end inline asm
	// begin inline asm
	fma.rn.f64    %fd2846, %fd2846, 0.9999, 0.01;
	// end inline asm
	// begin inline asm
	fma.rn.f32    %f2844, %f2844, 0.9999, 0.01;
	// end inline asm
	// begin inline asm
	fma.rn.f32    %f2846, %f2846, 0.9999, 0.01;
	// end inline asm
	// begin inline asm
	fma.rn.f64    %fd2844, %fd2844, 0.9999, 0.01;
	// end inline asm
	// begin inline asm
	fma.rn.f64    %fd2846, %fd2846, 0.9999, 0.01;
	// end inline asm
	// begin inline asm
	fma.rn.f32    %f2844, %f2844, 0.9999, 0.01;
	// end inline asm
	// begin inline asm
	fma.rn.f32    %f2846, %f2846, 0.9999, 0.01;
	// end inline asm
	// begin inline asm
	fma.rn.f64    %fd2844, %fd2844, 0.9999, 0.01;
	// end inline asm
	// begin inline asm
	fma.rn.f64    %fd2846, %fd2846, 0.9999, 0.01;
	// end inline asm
	// begin inline asm
	fma.rn.f32    %f2844, %f2844, 0.9999, 0.01;
	// end inline asm
	// begin inline asm
	fma.rn.f32    %f2846, %f2846, 0.9999, 0.01;
	// end inline asm
	// begin inline asm
	fma.rn.f64    %fd2844, %fd2844, 0.9999, 0.01;
	// end inline asm
	// begin inline asm
	fma.rn.f64    %fd2846, %fd2846, 0.9999, 0.01;
	// end inline asm
	// begin inline asm
	fma.rn.f32    %f2844, %f2844, 0.9999, 0.01;
	// end inline asm
	// begin inline asm
	fma.rn.f32    %f2846, %f2846, 0.9999, 0.01;
	// end inline asm
	// begin inline asm
	fma.rn.f64    %fd2844, %fd2844, 0.9999, 0.01;
	// end inline asm
	// begin inline asm
	fma.rn.f64    %fd2846, %fd2846, 0.9999, 0.01;
	// end inline asm
	// begin inline asm
	fma.rn.f32    %f2844, %f2844, 0.9999, 0.01;
	// end inline asm
	// begin inline asm
	fma.rn.f32    %f2846, %f2846, 0.9999, 0.01;
	// end inline asm
	// begin inline asm
	fma.rn.f64    %fd2844, %fd2844, 0.9999, 0.01;
	// end inline asm
	// begin inline asm
	fma.rn.f64    %fd2846, %fd2846, 0.9999, 0.01;
	// end inline asm
	// begin inline asm
	fma.rn.f32    %f2844, %f2844, 0.9999, 0.01;
	// end inline asm
	// begin inline asm
	fma.rn.f32    %f2846, %f2846, 0.9999, 0.01;
	// end inline asm
	// begin inline asm
	fma.rn.f64    %fd2844, %fd2844, 0.9999, 0.01;
	// end inline asm
	// begin inline asm
	fma.rn.f64    %fd2846, %fd2846, 0.9999, 0.01;
	// end inline asm
	// begin inline asm
	fma.rn.f32    %f2844, %f2844, 0.9999, 0.01;
	// end inline asm
	// begin inline asm
	fma.rn.f32    %f2846, %f2846, 0.9999, 0.01;
	// end inline asm
	// begin inline asm
	fma.rn.f64    %fd2844, %fd2844, 0.9999, 0.01;
	// end inline asm
	// begin inline asm
	fma.rn.f64    %fd2846, %fd2846, 0.9999, 0.01;
	// end inline asm
	// begin inline asm
	fma.rn.f32    %f2844, %f2844, 0.9999, 0.01;
	// end inline asm
	// begin inline asm
	fma.rn.f32    %f2846, %f2846, 0.9999, 0.01;
	// end inline asm
	// begin inline asm
	fma.rn.f64    %fd2844, %fd2844, 0.9999, 0.01;
	// end inline asm
	// begin inline asm
	fma.rn.f64    %fd2846, %fd2846, 0.9999, 0.01;
	// end inline asm
	// begin inline asm
	fma.rn.f32    %f2844, %f2844, 0.9999, 0.01;
	// end inline asm
	// begin inline asm
	fma.rn.f32    %f2846, %f2846, 0.9999, 0.01;
	// end inline asm
	// begin inline asm
	fma.rn.f64    %fd2844, %fd2844, 0.9999, 0.01;
	// end inline asm
	// begin inline asm
	fma.rn.f64    %fd2846, %fd2846, 0.9999, 0.01;
	// end inline asm
	// begin inline asm
	fma.rn.f32    %f2844, %f2844, 0.9999, 0.01;
	// end inline asm
	// begin inline asm
	fma.rn.f32    %f2846, %f2846, 0.9999, 0.01;
	// end inline asm
	// begin inline asm
	fma.rn.f64    %fd2844, %fd2844, 0.9999, 0.01;
	// end inline asm
	// begin inline asm
	fma.rn.f64    %fd2846, %fd2846, 0.9999, 0.01;
	// end inline asm
	// begin inline asm
	fma.rn.f32    %f2844, %f2844, 0.9999, 0.01;
	// end inline asm
	// begin inline asm
	fma.rn.f32    %f2846, %f2846, 0.9999, 0.01;
	// end inline asm
	// begin inline asm
	fma.rn.f64    %fd2844, %fd2844, 0.9999, 0.01;
	// end inline asm
	// begin inline asm
	fma.rn.f64    %fd2846, %fd2846, 0.9999, 0.01;
	// end inline asm
	// begin inline asm
	fma.rn.f32    %f2844, %f2844, 0.9999, 0.01;
	// end inline asm
	// begin inline asm
	fma.rn.f32    %f2846, %f2846, 0.9999, 0.01;
	// end inline asm
	// begin inline asm
	fma.rn.f64    %fd2844, %fd2844, 0.9999, 0.01;
	// end inline asm
	// begin inline asm
	fma.rn.f64    %fd2846, %fd2846, 0.9999, 0.01;
	// end inline asm
	// begin inline asm
	fma.rn.f32    %f2844, %f2844, 0.9999, 0.01;
	// end inline asm
	// begin inline asm
	fma.rn.f32    %f2846, %f2846, 0.9999, 0.01;
	// end inline asm
	// begin inline asm
	fma.rn.f64    %fd2844, %fd2844, 0.9999, 0.01;
	// end inline asm
	// begin inline asm
	fma.rn.f64    %fd2846, %fd2846, 0.9999, 0.01;
	// end inline asm
	// begin inline asm
	fma.rn.f32    %f2844, %f2844, 0.9999, 0.01;
	// end inline asm
	// begin inline asm
	fma.rn.f32    %f2846, %f2846, 0.9999, 0.01;
	// end inline asm
	// begin inline asm
	fma.rn.f64    %fd2844, %fd2844, 0.9999, 0.01;
	// end inline asm
	// begin inline asm
	fma.rn.f64    %fd2846, %fd2846, 0.9999, 0.01;
	// end inline asm
	// begin inline asm
	fma.rn.f32    %f2844, %f2844, 0.9999, 0.01;
	// end inline asm
	// begin inline asm
	fma.rn.f32    %f2846, %f2846, 0.9999, 0.01;
	// end inline asm
	// begin inline asm
	fma.rn.f64    %fd2844, %fd2844, 0.9999, 0.01;
	// end inline asm
	// begin inline asm
	fma.rn.f64    %fd2846, %fd2846, 0.9999, 0.01;
	// end inline asm
	// begin inline asm
	fma.rn.f32    %f2844, %f2844, 0.9999, 0.01;
	// end inline asm
	// begin inline asm
	fma.rn.f32    %f2846, %f2846, 0.9999, 0.01;
	// end inline asm
	// begin inline asm
	fma.rn.f64    %fd2844, %fd2844, 0.9999, 0.01;
	// end inline asm
	// begin inline asm
	fma.rn.f64    %fd2846, %fd2846, 0.9999, 0.01;
	// end inline asm
	// begin inline asm
	fma.rn.f32    %f2844, %f2844, 0.9999, 0.01;
	// end inline asm
	// begin inline asm
	fma.rn.f32    %f2846, %f2846, 0.9999, 0.01;
	// end inline asm
	// begin inline asm
	fma.rn.f64    %fd2844, %fd2844, 0.9999, 0.01;
	// end inline asm
	// begin inline asm
	fma.rn.f64    %fd2846, %fd2846, 0.9999, 0.01;
	// end inline asm
	// begin inline asm
	fma.rn.f32    %f2844, %f2844, 0.9999, 0.01;
	// end inline asm
	// begin inline asm
	fma.rn.f32    %f2846, %f2846, 0.9999, 0.01;
	// end inline asm
	// begin inline asm
	fma.rn.f64    %fd2844, %fd2844, 0.9999, 0.01;
	// end inline asm
	// begin inline asm
	fma.rn.f64    %fd2846, %fd2846, 0.9999, 0.01;
	// end inline asm
	// begin inline asm
	fma.rn.f32    %f2844, %f2844, 0.9999, 0.01;
	// end inline asm
	// begin inline asm
	fma.rn.f32    %f2846, %f2846, 0.9999, 0.01;
	// end inline asm
	// begin inline asm
	fma.rn.f64    %fd2844, %fd2844, 0.9999, 0.01;
	// end inline asm
	// begin inline asm
	fma.rn.f64    %fd2846, %fd2846, 0.9999, 0.01;
	// end inline asm
	// begin inline asm
	fma.rn.f32    %f2844, %f2844, 0.9999, 0.01;
	// end inline asm
	// begin inline asm
	fma.rn.f32    %f2846, %f2846, 0.9999, 0.01;
	// end inline asm
	// begin inline asm
	fma.rn.f64    %fd2844, %fd2844, 0.9999, 0.01;
	// end inline asm
	// begin inline asm
	fma.rn.f64    %fd2846, %fd2846, 0.9999, 0.01;
	// end inline asm
	// begin inline asm
	fma.rn.f32    %f2844, %f2844, 0.9999, 0.01;
	// end inline asm
	// begin inline asm
	fma.rn.f32    %f2846, %f2846, 0.9999, 0.01;
	// end inline asm
	// begin inline asm
	fma.rn.f64    %fd2844, %fd2844, 0.9999, 0.01;
	// end inline asm
	// begin inline asm
	fma.rn.f64    %fd2846, %fd2846, 0.9999, 0.01;
	// end inline asm
	// begin inline asm
	fma.rn.f32    %f2844, %f2844, 0.9999, 0.01;
	// end inline asm
	// begin inline asm
	fma.rn.f32    %f2846, %f2846, 0.9999, 0.01;
	// end inline asm
	// begin inline asm
	fma.rn.f64    %fd2844, %fd2844, 0.9999, 0.01;
	// end inline asm
	// begin inline asm
	fma.rn.f64    %fd2846, %fd2846, 0.9999, 0.01;
	// end inline asm
	// begin inline asm
	fma.rn.f32    %f2844, %f2844, 0.9999, 0.01;
	// end inline asm
	// begin inline asm
	fma.rn.f32    %f2846, %f2846, 0.9999, 0.01;
	// end inline asm
	// begin inline asm
	fma.rn.f64    %fd2844, %fd2844, 0.9999, 0.01;
	// end inline asm
	// begin inline asm
	fma.rn.f64    %fd2846, %fd2846, 0.9999, 0.01;
	// end inline asm
	// begin inline asm
	fma.rn.f32    %f2844, %f2844, 0.9999, 0.01;
	// end inline asm
	// begin inline asm
	fma.rn.f32    %f2846, %f2846, 0.9999, 0.01;
	// end inline asm
	// begin inline asm
	fma.rn.f64    %fd2844, %fd2844, 0.9999, 0.01;
	// end inline asm
	// begin inline asm
	fma.rn.f64    %fd2846, %fd2846, 0.9999, 0.01;
	// end inline asm
	// begin inline asm
	fma.rn.f32    %f2844, %f2844, 0.9999, 0.01;
	// end inline asm
	// begin inline asm
	fma.rn.f32    %f2846, %f2846, 0.9999, 0.01;
	// end inline asm
	// begin inline asm
	fma.rn.f64    %fd2844, %fd2844, 0.9999, 0.01;
	// end inline asm
	// begin inline asm
	fma.rn.f64    %fd2846, %fd2846, 0.9999, 0.01;
	// end inline asm
	// begin inline asm
	fma.rn.f32    %f2844, %f2844, 0.9999, 0.01;
	// end inline asm
	// begin inline asm
	fma.rn.f32    %f2846, %f2846, 0.9999, 0.01;
	// end inline asm
	// begin inline asm
	fma.rn.f64    %fd2844, %fd2844, 0.9999, 0.01;
	// end inline asm
	// begin inline asm
	fma.rn.f64    %fd2846, %fd2846, 0.9999, 0.01;
	// end inline asm
	// begin inline asm
	fma.rn.f32    %f2844, %f2844, 0.9999, 0.01;
	// end inline asm
	// begin inline asm
	fma.rn.f32    %f2846, %f2846, 0.9999, 0.01;
	// end inline asm
	// begin inline asm
	fma.rn.f64    %fd2844, %fd2844, 0.9999, 0.01;
	// end inline asm
	// begin inline asm
	fma.rn.f64    %fd2846, %fd2846, 0.9999, 0.01;
	// end inline asm
	// begin inline asm
	fma.rn.f32    %f2844, %f2844, 0.9999, 0.01;
	// end inline asm
	// begin inline asm
	fma.rn.f32    %f2846, %f2846, 0.9999, 0.01;
	// end inline asm
	// begin inline asm
	fma.rn.f64    %fd2844, %fd2844, 0.9999, 0.01;
	// end inline asm
	// begin inline asm
	fma.rn.f64    %fd2846, %fd2846, 0.9999, 0.01;
	// end inline asm
	// begin inline asm
	fma.rn.f32    %f2844, %f2844, 0.9999, 0.01;
	// end inline asm
	// begin inline asm
	fma.rn.f32    %f2846, %f2846, 0.9999, 0.01;
	// end inline asm
	// begin inline asm
	fma.rn.f64    %fd2844, %fd2844, 0.9999, 0.01;
	// end inline asm
	// begin inline asm
	fma.rn.f64    %fd2846, %fd2846, 0.9999, 0.01;
	// end inline asm
	// begin inline asm
	fma.rn.f32    %f2844, %f2844, 0.9999, 0.01;
	// end inline asm
	// begin inline asm
	fma.rn.f32    %f2846, %f2846, 0.9999, 0.01;
	// end inline asm
	// begin inline asm
	fma.rn.f64    %fd2844, %fd2844, 0.9999, 0.01;
	// end inline asm
	// begin inline asm
	fma.rn.f64    %fd2846, %fd2846, 0.9999, 0.01;
	// end inline asm
	// begin inline asm
	fma.rn.f32    %f2844, %f2844, 0.9999, 0.01;
	// end inline asm
	// begin inline asm
	fma.rn.f32    %f2846, %f2846, 0.9999, 0.01;
	// end inline asm
	// begin inline asm
	fma.rn.f64    %fd2844, %fd2844, 0.9999, 0.01;
	// end inline asm
	// begin inline asm
	fma.rn.f64    %fd2846, %fd2846, 0.9999, 0.01;
	// end inline asm
	// begin inline asm
	fma.rn.f32    %f2844, %f2844, 0.9999, 0.01;
	// end inline asm
	// begin inline asm
	fma.rn.f32    %f2846, %f2846, 0.9999, 0.01;
	// end inline asm
	// begin inline asm
	fma.rn.f64    %fd2844, %fd2844, 0.9999, 0.01;
	// end inline asm
	// begin inline asm
	fma.rn.f64    %fd2846, %fd2846, 0.9999, 0.01;
	// end inline asm
	// begin inline asm
	fma.rn.f32    %f2844, %f2844, 0.9999, 0.01;
	// end inline asm
	// begin inline asm
	fma.rn.f32    %f2846, %f2846, 0.9999, 0.01;
	// end inline asm
	// begin inline asm
	fma.rn.f64    %fd2844, %fd2844, 0.9999, 0.01;
	// end inline asm
	// begin inline asm
	fma.rn.f64    %fd2846, %fd2846, 0.9999, 0.01;
	// end inline asm
	// begin inline asm
	fma.rn.f32    %f2844, %f2844, 0.9999, 0.01;
	// end inline asm
	// begin inline asm
	fma.rn.f32    %f2846, %f2846, 0.9999, 0.01;
	// end inline asm
	// begin inline asm
	fma.rn.f64    %fd2844, %fd2844, 0.9999, 0.01;
	// end inline asm
	// begin inline asm
	fma.rn.f64    %fd2846, %fd2846, 0.9999, 0.01;
	// end inline asm
	// begin inline asm
	fma.rn.f32    %f2844, %f2844, 0.9999, 0.01;
	// end inline asm
	// begin inline asm
	fma.rn.f32    %f2846, %f2846, 0.9999, 0.01;
	// end inline asm
	// begin inline asm
	fma.rn.f64    %fd2844, %fd2844, 0.9999, 0.01;
	// end inline asm
	// begin inline asm
	fma.rn.f64    %fd2846, %fd2846, 0.9999, 0.01;
	// end inline asm
	// begin inline asm
	fma.rn.f32    %f2844, %f2844, 0.9999, 0.01;
	// end inline asm
	// begin inline asm
	fma.rn.f32    %f2846, %f2846, 0.9999, 0.01;
	// end inline asm
	// begin inline asm
	fma.rn.f64    %fd2844, %fd2844, 0.9999, 0.01;
	// end inline asm
	// begin inline asm
	fma.rn.f64    %fd2846, %fd2846, 0.9999, 0.01;
	// end inline asm
	// begin inline asm
	fma.rn.f32    %f2844, %f2844, 0.9999, 0.01;
	// end inline asm
	// begin inline asm
	fma.rn.f32    %f2846, %f2846, 0.9999, 0.01;
	// end inline asm
	// begin inline asm
	fma.rn.f64    %fd2844, %fd2844, 0.9999, 0.01;
	// end inline asm
	// begin inline asm
	fma.rn.f64    %fd2846, %fd2846, 0.9999, 0.01;
	// end inline asm
	// begin inline asm
	fma.rn.f32    %f2844, %f2844, 0.9999, 0.01;
	// end inline asm
	// begin inline asm
	fma.rn.f32    %f2846, %f2846, 0.9999, 0.01;
	// end inline asm
	// begin inline asm
	fma.rn.f64    %fd2844, %fd2844, 0.9999, 0.01;
	// end inline asm
	// begin inline asm
	fma.rn.f64    %fd2846, %fd2846, 0.9999, 0.01;
	// end inline asm
	// begin inline asm
	fma.rn.f32    %f2844, %f2844, 0.9999, 0.01;
	// end inline asm
	// begin inline asm
	fma.rn.f32    %f2846, %f2846, 0.9999, 0.01;
	// end inline asm
	// begin inline asm
	fma.rn.f64    %fd2844, %fd2844, 0.9999, 0.01;
	// end inline asm
	// begin inline asm
	fma.rn.f64    %fd2846, %fd2846, 0.9999, 0.01;
	// end inline asm
	// begin inline asm
	fma.rn.f32    %f2844, %f2844, 0.9999, 0.01;
	// end inline asm
	// begin inline asm
	fma.rn.f32    %f2846, %f2846, 0.9999, 0.01;
	// end inline asm
	// begin inline asm
	fma.rn.f64    %fd2844, %fd2844, 0.9999, 0.01;
	// end inline asm
	// begin inline asm
	fma.rn.f64    %fd2846, %fd2846, 0.9999, 0.01;
	// end inline asm
	// begin inline asm
	fma.rn.f32    %f2844, %f2844, 0.9999, 0.01;
	// end inline asm
	// begin inline asm
	fma.rn.f32    %f2846, %f2846, 0.9999, 0.01;
	// end inline asm
	// begin inline asm
	fma.rn.f64    %fd2844, %fd2844, 0.9999, 0.01;
	// end inline asm
	// begin inline asm
	fma.rn.f64    %fd2846, %fd2846, 0.9999, 0.01;
	// end inline asm
	// begin inline asm
	fma.rn.f32    %f2844, %f2844, 0.9999, 0.01;
	// end inline asm
	// begin inline asm
	fma.rn.f32    %f2846, %f2846, 0.9999, 0.01;
	// end inline asm
	// begin inline asm
	fma.rn.f64    %fd2844, %fd2844, 0.9999, 0.01;
	// end inline asm
	// begin inline asm
	fma.rn.f64    %fd2846, %fd2846, 0.9999, 0.01;
	// end inline asm
	// begin inline asm
	fma.rn.f32    %f2844, %f2844, 0.9999, 0.01;
	// end inline asm
	// begin inline asm
	fma.rn.f32    %f2846, %f2846, 0.9999, 0.01;
	// end inline asm
	// begin inline asm
	fma.rn.f64    %fd2844, %fd2844, 0.9999, 0.01;
	// end inline asm
	// begin inline asm
	fma.rn.f64    %fd2846, %fd2846, 0.9999, 0.01;
	// end inline asm
	// begin inline asm
	fma.rn.f32    %f2844, %f2844, 0.9999, 0.01;
	// end inline asm
	// begin inline asm
	fma.rn.f32    %f2846, %f2846, 0.9999, 0.01;
	// end inline asm
	// begin inline asm
	fma.rn.f64    %fd2844, %fd2844, 0.9999, 0.01;
	// end inline asm
	// begin inline asm
	fma.rn.f64    %fd2846, %fd2846, 0.9999, 0.01;
	// end inline asm
	// begin inline asm
	fma.rn.f32    %f2844, %f2844, 0.9999, 0.01;
	// end inline asm
	// begin inline asm
	fma.rn.f32    %f2846, %f2846, 0.9999, 0.01;
	// end inline asm
	// begin inline asm
	fma.rn.f64    %fd2844, %fd2844, 0.9999, 0.01;
	// end inline asm
	// begin inline asm
	fma.rn.f64    %fd2846, %fd2846, 0.9999, 0.01;
	// end inline asm
	// begin inline asm
	fma.rn.f32    %f2844, %f2844, 0.9999, 0.01;
	// end inline asm
	// begin inline asm
	fma.rn.f32    %f2846, %f2846, 0.9999, 0.01;
	// end inline asm
	// begin inline asm
	fma.rn.f64    %fd2844, %fd2844, 0.9999, 0.01;
	// end inline asm
	// begin inline asm
	fma.rn.f64    %fd2846, %fd2846, 0.9999, 0.01;
	// end inline asm
	// begin inline asm
	fma.rn.f32    %f2844, %f2844, 0.9999, 0.01;
	// end inline asm
	// begin inline asm
	fma.rn.f32    %f2846, %f2846, 0.9999, 0.01;
	// end inline asm
	// begin inline asm
	fma.rn.f64    %fd2844, %fd2844, 0.9999, 0.01;
	// end inline asm
	// begin inline asm
	fma.rn.f64    %fd2846, %fd2846, 0.9999, 0.01;
	// end inline asm
	// begin inline asm
	fma.rn.f32    %f2844, %f2844, 0.9999, 0.01;
	// end inline asm
	// begin inline asm
	fma.rn.f32    %f2846, %f2846, 0.9999, 0.01;
	// end inline asm
	// begin inline asm
	fma.rn.f64    %fd2844, %fd2844, 0.9999, 0.01;
	// end inline asm
	// begin inline asm
	fma.rn.f64    %fd2846, %fd2846, 0.9999, 0.01;
	// end inline asm
	// begin inline asm
	fma.rn.f32    %f2844, %f2844, 0.9999, 0.01;
	// end inline asm
	// begin inline asm
	fma.rn.f32    %f2846, %f2846, 0.9999, 0.01;
	// end inline asm
	// begin inline asm
	fma.rn.f64    %fd2844, %fd2844, 0.9999, 0.01;
	// end inline asm
	// begin inline asm
	fma.rn.f64    %fd2846, %fd2846, 0.9999, 0.01;
	// end inline asm
	// begin inline asm
	fma.rn.f32    %f2844, %f2844, 0.9999, 0.01;
	// end inline asm
	// begin inline asm
	fma.rn.f32    %f2846, %f2846, 0.9999, 0.01;
	// end inline asm
	// begin inline asm
	fma.rn.f64    %fd2844, %fd2844, 0.9999, 0.01;
	// end inline asm
	// begin inline asm
	fma.rn.f64    %fd2846, %fd2846, 0.9999, 0.01;
	// end inline asm
	// begin inline asm
	fma.rn.f32    %f2844, %f2844, 0.9999, 0.01;
	// end inline asm
	// begin inline asm
	fma.rn.f32    %f2846, %f2846, 0.9999, 0.01;
	// end inline asm
	// begin inline asm
	fma.rn.f64    %fd2844, %fd2844, 0.9999, 0.01;
	// end inline asm
	// begin inline asm
	fma.rn.f64    %fd2846, %fd2846, 0.9999, 0.01;
	// end inline asm
	// begin inline asm
	fma.rn.f32    %f2844, %f2844, 0.9999, 0.01;
	// end inline asm
	// begin inline asm
	fma.rn.f32    %f2846, %f2846, 0.9999, 0.01;
	// end inline asm
	// begin inline asm
	fma.rn.f64    %fd2844, %fd2844, 0.9999, 0.01;
	// end inline asm
	// begin inline asm
	fma.rn.f64    %fd2846, %fd2846, 0.9999, 0.01;
	// end inline asm
	// begin inline asm
	fma.rn.f32    %f2844, %f2844, 0.9999, 0.01;
	// end inline asm
	// begin inline asm
	fma.rn.f32    %f2846, %f2846, 0.9999, 0.01;
	// end inline asm
	// begin inline asm
	fma.rn.f64    %fd2844, %fd2844, 0.9999, 0.01;
	// end inline asm
	// begin inline asm
	fma.rn.f64    %fd2846, %fd2846, 0.9999, 0.01;
	// end inline asm
	// begin inline asm
	fma.rn.f32    %f2844, %f2844, 0.9999, 0.01;
	// end inline asm
	// begin inline asm
	fma.rn.f32    %f2846, %f2846, 0.9999, 0.01;
	// end inline asm
	// begin inline asm
	fma.rn.f64    %fd2844, %fd2844, 0.9999, 0.01;
	// end inline asm
	// begin inline asm
	fma.rn.f64    %fd2846, %fd2846, 0.9999, 0.01;
	// end inline asm
	// begin inline asm
	fma.rn.f32    %f2844, %f2844, 0.9999, 0.01;
	// end inline asm
	// begin inline asm
	fma.rn.f32    %f2846, %f2846, 0.9999, 0.01;
	// end inline asm
	// begin inline asm
	fma.rn.f64    %fd2844, %fd2844, 0.9999, 0.01;
	// end inline asm
	// begin inline asm
	fma.rn.f64    %fd2846, %fd2846, 0.9999, 0.01;
	// end inline asm
	// begin inline asm
	fma.rn.f32    %f2844, %f2844, 0.9999, 0.01;
	// end inline asm
	// begin inline asm
	fma.rn.f32    %f2846, %f2846, 0.9999, 0.01;
	// end inline asm
	// begin inline asm
	fma.rn.f64    %fd2844, %fd2844, 0.9999, 0.01;
	// end inline asm
	// begin inline asm
	fma.rn.f64    %fd2846, %fd2846, 0.9999, 0.01;
	// end inline asm
	// begin inline asm
	fma.rn.f32    %f2844, %f2844, 0.9999, 0.01;
	// end inline asm
	// begin inline asm
	fma.rn.f32    %f2846, %f2846, 0.9999, 0.01;
	// end inline asm
	// begin inline asm
	fma.rn.f64    %fd2844, %fd2844, 0.9999, 0.01;
	// end inline asm
	// begin inline asm
	fma.rn.f64    %fd2846, %fd2846, 0.9999, 0.01;
	// end inline asm
	// begin inline asm
	fma.rn.f32    %f2844, %f2844, 0.9999, 0.01;
	// end inline asm
	// begin inline asm
	fma.rn.f32    %f2846, %f2846, 0.9999, 0.01;
	// end inline asm
	// begin inline asm
	fma.rn.f64    %fd2844, %fd2844, 0.9999, 0.01;
	// end inline asm
	// begin inline asm
	fma.rn.f64    %fd2846, %fd2846, 0.9999, 0.01;
	// end inline asm
	// begin inline asm
	fma.rn.f32    %f2844, %f2844, 0.9999, 0.01;
	// end inline asm
	// begin inline asm
	fma.rn.f32    %f2846, %f2846, 0.9999, 0.01;
	// end inline asm
	// begin inline asm
	fma.rn.f64    %fd2844, %fd2844, 0.9999, 0.01;
	// end inline asm
	// begin inline asm
	fma.rn.f64    %fd2846, %fd2846, 0.9999, 0.01;
	// end inline asm
	// begin inline asm
	fma.rn.f32    %f2844, %f2844, 0.9999, 0.01;
	// end inline asm
	// begin inline asm
	fma.rn.f32    %f2846, %f2846, 0.9999, 0.01;
	// end inline asm
	// begin inline asm
	fma.rn.f64    %fd2844, %fd2844, 0.9999, 0.01;
	// end inline asm
	// begin inline asm
	fma.rn.f64    %fd2846, %fd2846, 0.9999, 0.01;
	// end inline asm
	// begin inline asm
	fma.rn.f32    %f2844, %f2844, 0.9999, 0.01;
	// end inline asm
	// begin inline asm
	fma.rn.f32    %f2846, %f2846, 0.9999, 0.01;
	// end inline asm
	// begin inline asm
	fma.rn.f64    %fd2844, %fd2844, 0.9999, 0.01;
	// end inline asm
	// begin inline asm
	fma.rn.f64    %fd2846, %fd2846, 0.9999, 0.01;
	// end inline asm
	// begin inline asm
	fma.rn.f32    %f2844, %f2844, 0.9999, 0.01;
	// end inline asm
	// begin inline asm
	fma.rn.f32    %f2846, %f2846, 0.9999, 0.01;
	// end inline asm
	// begin inline asm
	fma.rn.f64    %fd2844, %fd2844, 0.9999, 0.01;
	// end inline asm
	// begin inline asm
	fma.rn.f64    %fd2846, %fd2846, 0.9999, 0.01;
	// end inline asm
	// begin inline asm
	fma.rn.f32    %f2844, %f2844, 0.9999, 0.01;
	// end inline asm
	// begin inline asm
	fma.rn.f32    %f2846, %f2846, 0.9999, 0.01;
	// end inline asm
	// begin inline asm
	fma.rn.f64    %fd2844, %fd2844, 0.9999, 0.01;
	// end inline asm
	// begin inline asm
	fma.rn.f64    %fd2846, %fd2846, 0.9999, 0.01;
	// end inline asm
	// begin inline asm
	fma.rn.f32    %f2844, %f2844, 0.9999, 0.01;
	// end inline asm
	// begin inline asm
	fma.rn.f32    %f2846, %f2846, 0.9999, 0.01;
	// end inline asm
	// begin inline asm
	fma.rn.f64    %fd2844, %fd2844, 0.9999, 0.01;
	// end inline asm
	// begin inline asm
	fma.rn.f64    %fd2846, %fd2846, 0.9999, 0.01;
	// end inline asm
	// begin inline asm
	fma.rn.f32    %f2844, %f2844, 0.9999, 0.01;
	// end inline asm
	// begin inline asm
	fma.rn.f32    %f2846, %f2846, 0.9999, 0.01;
	// end inline asm
	// begin inline asm
	fma.rn.f64    %fd2844, %fd2844, 0.9999, 0.01;
	// end inline asm
	// begin inline asm
	fma.rn.f64    %fd2846, %fd2846, 0.9999, 0.01;
	// end inline asm
	// begin inline asm
	fma.rn.f32    %f2844, %f2844, 0.9999, 0.01;
	// end inline asm
	// begin inline asm
	fma.rn.f32    %f2846, %f2846, 0.9999, 0.01;
	// end inline asm
	// begin inline asm
	fma.rn.f64    %fd2844, %fd2844, 0.9999, 0.01;
	// end inline asm
	// begin inline asm
	fma.rn.f64    %fd2846, %fd2846, 0.9999, 0.01;
	// end inline asm
	// begin inline asm
	fma.rn.f32    %f2844, %f2844, 0.9999, 0.01;
	// end inline asm
	// begin inline asm
	fma.rn.f32    %f2846, %f2846, 0.9999, 0.01;
	// end inline asm
	// begin inline asm
	fma.rn.f64    %fd2844, %fd2844, 0.9999, 0.01;
	// end inline asm
	// begin inline asm
	fma.rn.f64    %fd2846, %fd2846, 0.9999, 0.01;
	// end inline asm
	// begin inline asm
	fma.rn.f32    %f2844, %f2844, 0.9999, 0.01;
	// end inline asm
	// begin inline asm
	fma.rn.f32    %f2846, %f2846, 0.9999, 0.01;
	// end inline asm
	// begin inline asm
	fma.rn.f64    %fd2844, %fd2844, 0.9999, 0.01;
	// end inline asm
	// begin inline asm
	fma.rn.f64    %fd2846, %fd2846, 0.9999, 0.01;
	// end inline asm
	// begin inline asm
	fma.rn.f32    %f2844, %f2844, 0.9999, 0.01;
	// end inline asm
	// begin inline asm
	fma.rn.f32    %f2846, %f2846, 0.9999, 0.01;
	// end inline asm
	// begin inline asm
	fma.rn.f64    %fd2844, %fd2844, 0.9999, 0.01;
	// end inline asm
	// begin inline asm
	fma.rn.f64    %fd2846, %fd2846, 0.9999, 0.01;
	// end inline asm
	// begin inline asm
	fma.rn.f32    %f2844, %f2844, 0.9999, 0.01;
	// end inline asm
	// begin inline asm
	fma.rn.f32    %f2846, %f2846, 0.9999, 0.01;
	// end inline asm
	// begin inline asm
	fma.rn.f64    %fd2844, %fd2844, 0.9999, 0.01;
	// end inline asm
	// begin inline asm
	fma.rn.f64    %fd2846, %fd2846, 0.9999, 0.01;
	// end inline asm
	// begin inline asm
	fma.rn.f32    %f2844, %f2844, 0.9999, 0.01;
	// end inline asm
	// begin inline asm
	fma.rn.f32    %f2846, %f2846, 0.9999, 0.01;
	// end inline asm
	// begin inline asm
	fma.rn.f64    %fd2844, %fd2844, 0.9999, 0.01;
	// end inline asm
	// begin inline asm
	fma.rn.f64    %fd2846, %fd2846, 0.9999, 0.01;
	// end inline asm
	// begin inline asm
	fma.rn.f32    %f2844, %f2844, 0.9999, 0.01;
	// end inline asm
	// begin inline asm
	fma.rn.f32    %f2846, %f2846, 0.9999, 0.01;
	// end inline asm
	// begin inline asm
	fma.rn.f64    %fd2844, %fd2844, 0.9999, 0.01;
	// end inline asm
	// begin inline asm
	fma.rn.f64    %fd2846, %fd2846, 0.9999, 0.01;
	// end inline asm
	// begin inline asm
	fma.rn.f32    %f2844, %f2844, 0.9999, 0.01;
	// end inline asm
	// begin inline asm
	fma.rn.f32    %f2846, %f2846, 0.9999, 0.01;
	// end inline asm
	// begin inline asm
	fma.rn.f64    %fd2844, %fd2844, 0.9999, 0.01;
	// end inline asm
	// begin inline asm
	fma.rn.f64    %fd2846, %fd2846, 0.9999, 0.01;
	// end inline asm
	// begin inline asm
	fma.rn.f32    %f2844, %f2844, 0.9999, 0.01;
	// end inline asm
	// begin inline asm
	fma.rn.f32    %f2846, %f2846, 0.9999, 0.01;
	// end inline asm
	// begin inline asm
	fma.rn.f64    %fd2844, %fd2844, 0.9999, 0.01;
	// end inline asm
	// begin inline asm
	fma.rn.f64    %fd2846, %fd2846, 0.9999, 0.01;
	// end inline asm
	// begin inline asm
	fma.rn.f32    %f2844, %f2844, 0.9999, 0.01;
	// end inline asm
	// begin inline asm
	fma.rn.f32    %f2846, %f2846, 0.9999, 0.01;
	// end inline asm
	// begin inline asm
	fma.rn.f64    %fd2844, %fd2844, 0.9999, 0.01;
	// end inline asm
	// begin inline asm
	fma.rn.f64    %fd2846, %fd2846, 0.9999, 0.01;
	// end inline asm
	// begin inline asm
	fma.rn.f32    %f2844, %f2844, 0.9999, 0.01;
	// end inline asm
	// begin inline asm
	fma.rn.f32    %f2846, %f2846, 0.9999, 0.01;
	// end inline asm
	// begin inline asm
	fma.rn.f64    %fd2844, %fd2844, 0.9999, 0.01;
	// end inline asm
	// begin inline asm
	fma.rn.f64    %fd2846, %fd2846, 0.9999, 0.01;
	// end inline asm
	// begin inline asm
	fma.rn.f32    %f2844, %f2844, 0.9999, 0.01;
	// end inline asm
	// begin inline asm
	fma.rn.f32    %f2846, %f2846, 0.9999, 0.01;
	// end inline asm
	// begin inline asm
	fma.rn.f64    %fd2844, %fd2844, 0.9999, 0.01;
	// end inline asm
	// begin inline asm
	fma.rn.f64    %fd2846, %fd2846, 0.9999, 0.01;
	// end inline asm
	// begin inline asm
	fma.rn.f32    %f2844, %f2844, 0.9999, 0.01;
	// end inline asm
	// begin inline asm
	fma.rn.f32    %f2846, %f2846, 0.9999, 0.01;
	// end inline asm
	// begin inline asm
	fma.rn.f64    %fd2844, %fd2844, 0.9999, 0.01;
	// end inline asm
	// begin inline asm
	fma.rn.f64    %fd2846, %fd2846, 0.9999, 0.01;
	// end inline asm
	// begin inline asm
	fma.rn.f32    %f2844, %f2844, 0.9999, 0.01;
	// end inline asm
	// begin inline asm
	fma.rn.f32    %f2846, %f2846, 0.9999, 0.01;
	// end inline asm
	// begin inline asm
	fma.rn.f64    %fd2844, %fd2844, 0.9999, 0.01;
	// end inline asm
	// begin inline asm
	fma.rn.f64    %fd2846, %fd2846, 0.9999, 0.01;
	// end inline asm
	// begin inline asm
	fma.rn.f32    %f2844, %f2844, 0.9999, 0.01;
	// end inline asm
	// begin inline asm
	fma.rn.f32    %f2846, %f2846, 0.9999, 0.01;
	// end inline asm
	// begin inline asm
	fma.rn.f64    %fd2844, %fd2844, 0.9999, 0.01;
	// end inline asm
	// begin inline asm
	fma.rn.f64    %fd2846, %fd2846, 0.9999, 0.01;
	// end inline asm
	// begin inline asm
	fma.rn.f32    %f2844, %f2844, 0.9999, 0.01;
	// end inline asm
	// begin inline asm
	fma.rn.f32    %f2846, %f2846, 0.9999, 0.01;
	// end inline asm
	// begin inline asm
	fma.rn.f64    %fd2844, %fd2844, 0.9999, 0.01;
	// end inline asm
	// begin inline asm
	fma.rn.f64    %fd2846, %fd2846, 0.9999, 0.01;
	// end inline asm
	// begin inline asm
	fma.rn.f32    %f2844, %f2844, 0.9999, 0.01;
	// end inline asm
	// begin inline asm
	fma.rn.f32    %f2846, %f2846, 0.9999, 0.01;
	// end inline asm
	// begin inline asm
	fma.rn.f64    %fd2844, %fd2844, 0.9999, 0.01;
	// end inline asm
	// begin inline asm
	fma.rn.f64    %fd2846, %fd2846, 0.9999, 0.01;
	// end inline asm
	// begin inline asm
	fma.rn.f32    %f2844, %f2844, 0.9999, 0.01;
	// end inline asm
	// begin inline asm
	fma.rn.f32    %f2846, %f2846, 0.9999, 0.01;
	// end inline asm
	// begin inline asm
	fma.rn.f64    %fd2844, %fd2844, 0.9999, 0.01;
	// end inline asm
	// begin inline asm
	fma.rn.f64    %fd2846, %fd2846, 0.9999, 0.01;
	// end inline asm
	// begin inline asm
	fma.rn.f32    %f2844, %f2844, 0.9999, 0.01;
	// end inline asm
	// begin inline asm
	fma.rn.f32    %f2846, %f2846, 0.9999, 0.01;
	// end inline asm
	// begin inline asm
	fma.rn.f64    %fd2844, %fd2844, 0.9999, 0.01;
	// end inline asm
	// begin inline asm
	fma.rn.f64    %fd2846, %fd2846, 0.9999, 0.01;
	// end inline asm
	// begin inline asm
	fma.rn.f32    %f2844, %f2844, 0.9999, 0.01;
	// end inline asm
	// begin inline asm
	fma.rn.f32    %f2846, %f2846, 0.9999, 0.01;
	// end inline asm
	// begin inline asm
	fma.rn.f64    %fd2844, %fd2844, 0.9999, 0.01;
	// end inline asm
	// begin inline asm
	fma.rn.f64    %fd2846, %fd2846, 0.9999, 0.01;
	// end inline asm
	// begin inline asm
	fma.rn.f32    %f2844, %f2844, 0.9999, 0.01;
	// end inline asm
	// begin inline asm
	fma.rn.f32    %f2846, %f2846, 0.9999, 0.01;
	// end inline asm
	// begin inline asm
	fma.rn.f64    %fd2844, %fd2844, 0.9999, 0.01;
	// end inline asm
	// begin inline asm
	fma.rn.f64    %fd2846, %fd2846, 0.9999, 0.01;
	// end inline asm
	// begin inline asm
	fma.rn.f32    %f2844, %f2844, 0.9999, 0.01;
	// end inline asm
	// begin inline asm
	fma.rn.f32    %f2846, %f2846, 0.9999, 0.01;
	// end inline asm
	// begin inline asm
	fma.rn.f64    %fd2844, %fd2844, 0.9999, 0.01;
	// end inline asm
	// begin inline asm
	fma.rn.f64    %fd2846, %fd2846, 0.9999, 0.01;
	// end inline asm
	// begin inline asm
	fma.rn.f32    %f2844, %f2844, 0.9999, 0.01;
	// end inline asm
	// begin inline asm
	fma.rn.f32    %f2846, %f2846, 0.9999, 0.01;
	// end inline asm
	// begin inline asm
	fma.rn.f64    %fd2844, %fd2844, 0.9999, 0.01;
	// end inline asm
	// begin inline asm
	fma.rn.f64    %fd2846, %fd2846, 0.9999, 0.01;
	// end inline asm
	// begin inline asm
	fma.rn.f32    %f2844, %f2844, 0.9999, 0.01;
	// end inline asm
	// begin inline asm
	fma.rn.f32    %f2846, %f2846, 0.9999, 0.01;
	// end inline asm
	// begin inline asm
	fma.rn.f64    %fd2844, %fd2844, 0.9999, 0.01;
	// end inline asm
	// begin inline asm
	fma.rn.f64    %fd2846, %fd2846, 0.9999, 0.01;
	// end inline asm
	// begin inline asm
	fma.rn.f32    %f2844, %f2844, 0.9999, 0.01;
	// end inline asm
	// begin inline asm
	fma.rn.f32    %f2846, %f2846, 0.9999, 0.01;
	// end inline asm
	// begin inline asm
	fma.rn.f64    %fd2844, %fd2844, 0.9999, 0.01;
	// end inline asm
	// begin inline asm
	fma.rn.f64    %fd2846, %fd2846, 0.9999, 0.01;
	// end inline asm
	// begin inline asm
	fma.rn.f32    %f2844, %f2844, 0.9999, 0.01;
	// end inline asm
	// begin inline asm
	fma.rn.f32    %f2846, %f2846, 0.9999, 0.01;
	// end inline asm
	// begin inline asm
	fma.rn.f64    %fd2844, %fd2844, 0.9999, 0.01;
	// end inline asm
	// begin inline asm
	fma.rn.f64    %fd2846, %fd2846, 0.9999, 0.01;
	// end inline asm
	// begin inline asm
	fma.rn.f32    %f2844, %f2844, 0.9999, 0.01;
	// end inline asm
	// begin inline asm
	fma.rn.f32    %f2846, %f2846, 0.9999, 0.01;
	// end inline asm
	// begin inline asm
	fma.rn.f64    %fd2844, %fd2844, 0.9999, 0.01;
	// end inline asm
	// begin inline asm
	fma.rn.f64    %fd2846, %fd2846, 0.9999, 0.01;
	// end inline asm
	// begin inline asm
	fma.rn.f32    %f2844, %f2844, 0.9999, 0.01;
	// end inline asm
	// begin inline asm
	fma.rn.f32    %f2846, %f2846, 0.9999, 0.01;
	// end inline asm
	// begin inline asm
	fma.rn.f64    %fd2844, %fd2844, 0.9999, 0.01;
	// end inline asm
	// begin inline asm
	fma.rn.f64    %fd2846, %fd2846, 0.9999, 0.01;
	// end inline asm
	// begin inline asm
	fma.rn.f32    %f2844, %f2844, 0.9999, 0.01;
	// end inline asm
	// begin inline asm
	fma.rn.f32    %f2846, %f2846, 0.9999, 0.01;
	// end inline asm
	// begin inline asm
	fma.rn.f64    %fd2844, %fd2844, 0.9999, 0.01;
	// end inline asm
	// begin inline asm
	fma.rn.f64    %fd2846, %fd2846, 0.9999, 0.01;
	// end inline asm
	// begin inline asm
	fma.rn.f32    %f2844, %f2844, 0.9999, 0.01;
	// end inline asm
	// begin inline asm
	fma.rn.f32    %f2846, %f2846, 0.9999, 0.01;
	// end inline asm
	// begin inline asm
	fma.rn.f64    %fd2844, %fd2844, 0.9999, 0.01;
	// end inline asm
	// begin inline asm
	fma.rn.f64    %fd2846, %fd2846, 0.9999, 0.01;
	// end inline asm
	// begin inline asm
	fma.rn.f32    %f2844, %f2844, 0.9999, 0.01;
	// end inline asm
	// begin inline asm
	fma.rn.f32    %f2846, %f2846, 0.9999, 0.01;
	// end inline asm
	// begin inline asm
	fma.rn.f64    %fd2844, %fd2844, 0.9999, 0.01;
	// end inline asm
	// begin inline asm
	fma.rn.f64    %fd2846, %fd2846, 0.9999, 0.01;
	// end inline asm
	// begin inline asm
	fma.rn.f32    %f2844, %f2844, 0.9999, 0.01;
	// end inline asm
	// begin inline asm
	fma.rn.f32    %f2846, %f2846, 0.9999, 0.01;
	// end inline asm
	// begin inline asm
	fma.rn.f64    %fd2844, %fd2844, 0.9999, 0.01;
	// end inline asm
	// begin inline asm
	fma.rn.f64    %fd2846, %fd2846, 0.9999, 0.01;
	// end inline asm
	// begin inline asm
	fma.rn.f32    %f2844, %f2844, 0.9999, 0.01;
	// end inline asm
	// begin inline asm
	fma.rn.f32    %f2846, %f2846, 0.9999, 0.01;
	// end inline asm
	// begin inline asm
	fma.rn.f64    %fd2844, %fd2844, 0.9999, 0.01;
	// end inline asm
	// begin inline asm
	fma.rn.f64    %fd2846, %fd2846, 0.9999, 0.01;
	// end inline asm
	// begin inline asm
	fma.rn.f32    %f2844, %f2844, 0.9999, 0.01;
	// end inline asm
	// begin inline asm
	fma.rn.f32    %f2846, %f2846, 0.9999, 0.01;
	// end inline asm
	// begin inline asm
	fma.rn.f64    %fd2844, %fd2844, 0.9999, 0.01;
	// end inline asm
	// begin inline asm
	fma.rn.f64    %fd2846, %fd2846, 0.9999, 0.01;
	// end inline asm
	// begin inline asm
	fma.rn.f32    %f2844, %f2844, 0.9999, 0.01;
	// end inline asm
	// begin inline asm
	fma.rn.f32    %f2846, %f2846, 0.9999, 0.01;
	// end inline asm
	// begin inline asm
	fma.rn.f64    %fd2844, %fd2844, 0.9999, 0.01;
	// end inline asm
	// begin inline asm
	fma.rn.f64    %fd2846, %fd2846, 0.9999, 0.01;
	// end inline asm
	// begin inline asm
	fma.rn.f32    %f2844, %f2844, 0.9999, 0.01;
	// end inline asm
	// begin inline asm
	fma.rn.f32    %f2846, %f2846, 0.9999, 0.01;
	// end inline asm
	// begin inline asm
	fma.rn.f64    %fd2844, %fd2844, 0.9999, 0.01;
	// end inline asm
	// begin inline asm
	fma.rn.f64    %fd2846, %fd2846, 0.9999, 0.01;
	// end inline asm
	// begin inline asm
	fma.rn.f32    %f2844, %f2844, 0.9999, 0.01;
	// end inline asm
	// begin inline asm
	fma.rn.f32    %f2846, %f2846, 0.9999, 0.01;
	// end inline asm
	// begin inline asm
	fma.rn.f64    %fd2844, %fd2844, 0.9999, 0.01;
	// end inline asm
	// begin inline asm
	fma.rn.f64    %fd2846, %fd2846, 0.9999, 0.01;
	// end inline asm
	// begin inline asm
	fma.rn.f32    %f2844, %f2844, 0.9999, 0.01;
	// end inline asm
	// begin inline asm
	fma.rn.f32    %f2846, %f2846, 0.9999, 0.01;
	// end inline asm
	// begin inline asm
	fma.rn.f64    %fd2844, %fd2844, 0.9999, 0.01;
	// end inline asm
	// begin inline asm
	fma.rn.f64    %fd2846, %fd2846, 0.9999, 0.01;
	// end inline asm
	// begin inline asm
	fma.rn.f32    %f2844, %f2844, 0.9999, 0.01;
	// end inline asm
	// begin inline asm
	fma.rn.f32    %f2846, %f2846, 0.9999, 0.01;
	// end inline asm
	// begin inline asm
	fma.rn.f64    %fd2844, %fd2844, 0.9999, 0.01;
	// end inline asm
	// begin inline asm
	fma.rn.f64    %fd2846, %fd2846, 0.9999, 0.01;
	// end inline asm
	// begin inline asm
	fma.rn.f32    %f2844, %f2844, 0.9999, 0.01;
	// end inline asm
	// begin inline asm
	fma.rn.f32    %f2846, %f2846, 0.9999, 0.01;
	// end inline asm
	// begin inline asm
	fma.rn.f64    %fd2844, %fd2844, 0.9999, 0.01;
	// end inline asm
	// begin inline asm
	fma.rn.f64    %fd2846, %fd2846, 0.9999, 0.01;
	// end inline asm
	// begin inline asm
	fma.rn.f32    %f2844, %f2844, 0.9999, 0.01;
	// end inline asm
	// begin inline asm
	fma.rn.f32    %f2846, %f2846, 0.9999, 0.01;
	// end inline asm
	// begin inline asm
	fma.rn.f64    %fd2844, %fd2844, 0.9999, 0.01;
	// end inline asm
	// begin inline asm
	fma.rn.f64    %fd2846, %fd2846, 0.9999, 0.01;
	// end inline asm
	// begin inline asm
	fma.rn.f32    %f2844, %f2844, 0.9999, 0.01;
	// end inline asm
	// begin inline asm
	fma.rn.f32    %f2846, %f2846, 0.9999, 0.01;
	// end inline asm
	// begin inline asm
	fma.rn.f64    %fd2844, %fd2844, 0.9999, 0.01;
	// end inline asm
	// begin inline asm
	fma.rn.f64    %fd2846, %fd2846, 0.9999, 0.01;
	// end inline asm
	// begin inline asm
	fma.rn.f32    %f2844, %f2844, 0.9999, 0.01;
	// end inline asm
	// begin inline asm
	fma.rn.f32    %f2846, %f2846, 0.9999, 0.01;
	// end inline asm
	// begin inline asm
	fma.rn.f64    %fd2844, %fd2844, 0.9999, 0.01;
	// end inline asm
	// begin inline asm
	fma.rn.f64    %fd2846, %fd2846, 0.9999, 0.01;
	// end inline asm
	// begin inline asm
	fma.rn.f32    %f2844, %f2844, 0.9999, 0.01;
	// end inline asm
	// begin inline asm
	fma.rn.f32    %f2846, %f2846, 0.9999, 0.01;
	// end inline asm
	// begin inline asm
	fma.rn.f64    %fd2844, %fd2844, 0.9999, 0.01;
	// end inline asm
	// begin inline asm
	fma.rn.f64    %fd2846, %fd2846, 0.9999, 0.01;
	// end inline asm
	// begin inline asm
	fma.rn.f32    %f2844, %f2844, 0.9999, 0.01;
	// end inline asm
	// begin inline asm
	fma.rn.f32    %f2846, %f2846, 0.9999, 0.01;
	// end inline asm
	// begin inline asm
	fma.rn.f64    %fd2844, %fd2844, 0.9999, 0.01;
	// end inline asm
	// begin inline asm
	fma.rn.f64    %fd2846, %fd2846, 0.9999, 0.01;
	// end inline asm
	// begin inline asm
	fma.rn.f32    %f2844, %f2844, 0.9999, 0.01;
	// end inline asm
	// begin inline asm
	fma.rn.f32    %f2846, %f2846, 0.9999, 0.01;
	// end inline asm
	// begin inline asm
	fma.rn.f64    %fd2844, %fd2844, 0.9999, 0.01;
	// end inline asm
	// begin inline asm
	fma.rn.f64    %fd2846, %fd2846, 0.9999, 0.01;
	// end inline asm
	// begin inline asm
	fma.rn.f32    %f2844, %f2844, 0.9999, 0.01;
	// end inline asm
	// begin inline asm
	fma.rn.f32    %f2846, %f2846, 0.9999, 0.01;
	// end inline asm
	// begin inline asm
	fma.rn.f64    %fd2844, %fd2844, 0.9999, 0.01;
	// end inline asm
	// begin inline asm
	fma.rn.f64    %fd2846, %fd2846, 0.9999, 0.01;
	// end inline asm
	// begin inline asm
	fma.rn.f32    %f2844, %f2844, 0.9999, 0.01;
	// end inline asm
	// begin inline asm
	fma.rn.f32    %f2846, %f2846, 0.9999, 0.01;
	// end inline asm
	// begin inline asm
	fma.rn.f64    %fd2844, %fd2844, 0.9999, 0.01;
	// end inline asm
	// begin inline asm
	fma.rn.f64    %fd2846, %fd2846, 0.9999, 0.01;
	// end inline asm
	// begin inline asm
	fma.rn.f32    %f2844, %f2844, 0.9999, 0.01;
	// end inline asm
	// begin inline asm
	fma.rn.f32    %f2846, %f2846, 0.9999, 0.01;
	// end inline asm
	// begin inline asm
	fma.rn.f64    %fd2844, %fd2844, 0.9999, 0.01;
	// end inline asm
	// begin inline asm
	fma.rn.f64    %fd2846, %fd2846, 0.9999, 0.01;
	// end inline asm
	// begin inline asm
	fma.rn.f32    %f2844, %f2844, 0.9999, 0.01;
	// end inline asm
	// begin inline asm
	fma.rn.f32    %f2846, %f2846, 0.9999, 0.01;
	// end inline asm
	// begin inline asm
	fma.rn.f64    %fd2844, %fd2844, 0.9999, 0.01;
	// end inline asm
	// begin inline asm
	fma.rn.f64    %fd2846, %fd2846, 0.9999, 0.01;
	// end inline asm
	// begin inline asm
	fma.rn.f32    %f2844, %f2844, 0.9999, 0.01;
	// end inline asm
	// begin inline asm
	fma.rn.f32    %f2846, %f2846, 0.9999, 0.01;
	// end inline asm
	// begin inline asm
	fma.rn.f64    %fd2844, %fd2844, 0.9999, 0.01;
	// end inline asm
	// begin inline asm
	fma.rn.f64    %fd2846, %fd2846, 0.9999, 0.01;
	// end inline asm
	// begin inline asm
	fma.rn.f32    %f2844, %f2844, 0.9999, 0.01;
	// end inline asm
	// begin inline asm
	fma.rn.f32    %f2846, %f2846, 0.9999, 0.01;
	// end inline asm
	// begin inline asm
	fma.rn.f64    %fd2844, %fd2844, 0.9999, 0.01;
	// end inline asm
	// begin inline asm
	fma.rn.f64    %fd2846, %fd2846, 0.9999, 0.01;
	// end inline asm
	// begin inline asm
	fma.rn.f32    %f2844, %f2844, 0.9999, 0.01;
	// end inline asm
	// begin inline asm
	fma.rn.f32    %f2846, %f2846, 0.9999, 0.01;
	// end inline asm
	// begin inline asm
	fma.rn.f64    %fd2844, %fd2844, 0.9999, 0.01;
	// end inline asm
	// begin inline asm
	fma.rn.f64    %fd2846, %fd2846, 0.9999, 0.01;
	// end inline asm
	// begin inline asm
	fma.rn.f32    %f2844, %f2844, 0.9999, 0.01;
	// end inline asm
	// begin inline asm
	fma.rn.f32    %f2846, %f2846, 0.9999, 0.01;
	// end inline asm
	// begin inline asm
	fma.rn.f64    %fd2844, %fd2844, 0.9999, 0.01;
	// end inline asm
	// begin inline asm
	fma.rn.f64    %fd2846, %fd2846, 0.9999, 0.01;
	// end inline asm
	// begin inline asm
	fma.rn.f32    %f2844, %f2844, 0.9999, 0.01;
	// end inline asm
	// begin inline asm
	fma.rn.f32    %f2846, %f2846, 0.9999, 0.01;
	// end inline asm
	// begin inline asm
	fma.rn.f64    %fd2844, %fd2844, 0.9999, 0.01;
	// end inline asm
	// begin inline asm
	fma.rn.f64    %fd2846, %fd2846, 0.9999, 0.01;
	// end inline asm
	// begin inline asm
	fma.rn.f32    %f2844, %f2844, 0.9999, 0.01;
	// end inline asm
	// begin inline asm
	fma.rn.f32    %f2846, %f2846, 0.9999, 0.01;
	// end inline asm
	// begin inline asm
	fma.rn.f64    %fd2844, %fd2844, 0.9999, 0.01;
	// end inline asm
	// begin inline asm
	fma.rn.f64    %fd2846, %fd2846, 0.9999, 0.01;
	// end inline asm
	// begin inline asm
	fma.rn.f32    %f2844, %f2844, 0.9999, 0.01;
	// end inline asm
	// begin inline asm
	fma.rn.f32    %f2846, %f2846, 0.9999, 0.01;
	// end inline asm
	// begin inline asm
	fma.rn.f64    %fd2844, %fd2844, 0.9999, 0.01;
	// end inline asm
	// begin inline asm
	fma.rn.f64    %fd2846, %fd2846, 0.9999, 0.01;
	// end inline asm
	// begin inline asm
	fma.rn.f32    %f2844, %f2844, 0.9999, 0.01;
	// end inline asm
	// begin inline asm
	fma.rn.f32    %f2846, %f2846, 0.9999, 0.01;
	// end inline asm
	// begin inline asm
	fma.rn.f64    %fd2844, %fd2844, 0.9999, 0.01;
	// end inline asm
	// begin inline asm
	fma.rn.f64    %fd2846, %fd2846, 0.9999, 0.01;
	// end inline asm
	// begin inline asm
	fma.rn.f32    %f2844, %f2844, 0.9999, 0.01;
	// end inline asm
	// begin inline asm
	fma.rn.f32    %f2846, %f2846, 0.9999, 0.01;
	// end inline asm
	// begin inline asm
	fma.rn.f64    %fd2844, %fd2844, 0.9999, 0.01;
	// end inline asm
	// begin inline asm
	fma.rn.f64    %fd2846, %fd2846, 0.9999, 0.01;
	// end inline asm
	// begin inline asm
	fma.rn.f32    %f2844, %f2844, 0.9999, 0.01;
	// end inline asm
	// begin inline asm
	fma.rn.f32    %f2846, %f2846, 0.9999, 0.01;
	// end inline asm
	// begin inline asm
	fma.rn.f64    %fd2844, %fd2844, 0.9999, 0.01;
	// end inline asm
	// begin inline asm
	fma.rn.f64    %fd2846, %fd2846, 0.9999, 0.01;
	// end inline asm
	// begin inline asm
	fma.rn.f32    %f2844, %f2844, 0.9999, 0.01;
	// end inline asm
	// begin inline asm
	fma.rn.f32    %f2846, %f2846, 0.9999, 0.01;
	// end inline asm
	// begin inline asm
	fma.rn.f64    %fd2844, %fd2844, 0.9999, 0.01;
	// end inline asm
	// begin inline asm
	fma.rn.f64    %fd2846, %fd2846, 0.9999, 0.01;
	// end inline asm
	// begin inline asm
	fma.rn.f32    %f2844, %f2844, 0.9999, 0.01;
	// end inline asm
	// begin inline asm
	fma.rn.f32    %f2846, %f2846, 0.9999, 0.01;
	// end inline asm
	// begin inline asm
	fma.rn.f64    %fd2844, %fd2844, 0.9999, 0.01;
	// end inline asm
	// begin inline asm
	fma.rn.f64    %fd2846, %fd2846, 0.9999, 0.01;
	// end inline asm
	// begin inline asm
	fma.rn.f32    %f2844, %f2844, 0.9999, 0.01;
	// end inline asm
	// begin inline asm
	fma.rn.f32    %f2846, %f2846, 0.9999, 0.01;
	// end inline asm
	// begin inline asm
	fma.rn.f64    %fd2844, %fd2844, 0.9999, 0.01;
	// end inline asm
	// begin inline asm
	fma.rn.f64    %fd2846, %fd2846, 0.9999, 0.01;
	// end inline asm
	// begin inline asm
	fma.rn.f32    %f2844, %f2844, 0.9999, 0.01;
	// end inline asm
	// begin inline asm
	fma.rn.f32    %f2846, %f2846, 0.9999, 0.01;
	// end inline asm
	// begin inline asm
	fma.rn.f64    %fd2844, %fd2844, 0.9999, 0.01;
	// end inline asm
	// begin inline asm
	fma.rn.f64    %fd2846, %fd2846, 0.9999, 0.01;
	// end inline asm
	// begin inline asm
	fma.rn.f32    %f2844, %f2844, 0.9999, 0.01;
	// end inline asm
	// begin inline asm
	fma.rn.f32    %f2846, %f2846, 0.9999, 0.01;
	// end inline asm
	// begin inline asm
	fma.rn.f64    %fd2844, %fd2844, 0.9999, 0.01;
	// end inline asm
	// begin inline asm
	fma.rn.f64    %fd2846, %fd2846, 0.9999, 0.01;
	// end inline asm
	// begin inline asm
	fma.rn.f32    %f2844, %f2844, 0.9999, 0.01;
	// end inline asm
	// begin inline asm
	fma.rn.f32    %f2846, %f2846, 0.9999, 0.01;
	// end inline asm
	// begin inline asm
	fma.rn.f64    %fd2844, %fd2844, 0.9999, 0.01;
	// end inline asm
	// begin inline asm
	fma.rn.f64    %fd2846, %fd2846, 0.9999, 0.01;
	// end inline asm
	// begin inline asm
	fma.rn.f32    %f2844, %f2844, 0.9999, 0.01;
	// end inline asm
	// begin inline asm
	fma.rn.f32    %f2846, %f2846, 0.9999, 0.01;
	// end inline asm
	// begin inline asm
	fma.rn.f64    %fd2844, %fd2844, 0.9999, 0.01;
	// end inline asm
	// begin inline asm
	fma.rn.f64    %fd2846, %fd2846, 0.9999, 0.01;
	// end inline asm
	// begin inline asm
	fma.rn.f32    %f2844, %f2844, 0.9999, 0.01;
	// end inline asm
	// begin inline asm
	fma.rn.f32    %f2846, %f2846, 0.9999, 0.01;
	// end inline asm
	// begin inline asm
	fma.rn.f64    %fd2844, %fd2844, 0.9999, 0.01;
	// end inline asm
	// begin inline asm
	fma.rn.f64    %fd2846, %fd2846, 0.9999, 0.01;
	// end inline asm
	// begin inline asm
	fma.rn.f32    %f2844, %f2844, 0.9999, 0.01;
	// end inline asm
	// begin inline asm
	fma.rn.f32    %f2846, %f2846, 0.9999, 0.01;
	// end inline asm
	// begin inline asm
	fma.rn.f64    %fd2844, %fd2844, 0.9999, 0.01;
	// end inline asm
	// begin inline asm
	fma.rn.f64    %fd2846, %fd2846, 0.9999, 0.01;
	// end inline asm
	// begin inline asm
	fma.rn.f32    %f2844, %f2844, 0.9999, 0.01;
	// end inline asm
	// begin inline asm
	fma.rn.f32    %f2846, %f2846, 0.9999, 0.01;
	// end inline asm
	// begin inline asm
	fma.rn.f64    %fd2844, %fd2844, 0.9999, 0.01;
	// end inline asm
	// begin inline asm
	fma.rn.f64    %fd2846, %fd2846, 0.9999, 0.01;
	// end inline asm
	// begin inline asm
	fma.rn.f32    %f2844, %f2844, 0.9999, 0.01;
	// end inline asm
	// begin inline asm
	fma.rn.f32    %f2846, %f2846, 0.9999, 0.01;
	// end inline asm
	// begin inline asm
	fma.rn.f64    %fd2844, %fd2844, 0.9999, 0.01;
	// end inline asm
	// begin inline asm
	fma.rn.f64    %fd2846, %fd2846, 0.9999, 0.01;
	// end inline asm
	// begin inline asm
	fma.rn.f32    %f2844, %f2844, 0.9999, 0.01;
	// end inline asm
	// begin inline asm
	fma.rn.f32    %f2846, %f2846, 0.9999, 0.01;
	// end inline asm
	// begin inline asm
	fma.rn.f64    %fd2844, %fd2844, 0.9999, 0.01;
	// end inline asm
	// begin inline asm
	fma.rn.f64    %fd2846, %fd2846, 0.9999, 0.01;
	// end inline asm
	// begin inline asm
	fma.rn.f32    %f2844, %f2844, 0.9999, 0.01;
	// end inline asm
	// begin inline asm
	fma.rn.f32    %f2846, %f2846, 0.9999, 0.01;
	// end inline asm
	// begin inline asm
	fma.rn.f64    %fd2844, %fd2844, 0.9999, 0.01;
	// end inline asm
	// begin inline asm
	fma.rn.f64    %fd2846, %fd2846, 0.9999, 0.01;
	// end inline asm
	// begin inline asm
	fma.rn.f32    %f2844, %f2844, 0.9999, 0.01;
	// end inline asm
	// begin inline asm
	fma.rn.f32    %f2846, %f2846, 0.9999, 0.01;
	// end inline asm
	// begin inline asm
	fma.rn.f64    %fd2844, %fd2844, 0.9999, 0.01;
	// end inline asm
	// begin inline asm
	fma.rn.f64    %fd2846, %fd2846, 0.9999, 0.01;
	// end inline asm
	// begin inline asm
	fma.rn.f32    %f2844, %f2844, 0.9999, 0.01;
	// end inline asm
	// begin inline asm
	fma.rn.f32    %f2846, %f2846, 0.9999, 0.01;
	// end inline asm
	// begin inline asm
	fma.rn.f64    %fd2844, %fd2844, 0.9999, 0.01;
	// end inline asm
	// begin inline asm
	fma.rn.f64    %fd2846, %fd2846, 0.9999, 0.01;
	// end inline asm
	// begin inline asm
	fma.rn.f32    %f2844, %f2844, 0.9999, 0.01;
	// end inline asm
	// begin inline asm
	fma.rn.f32    %f2846, %f2846, 0.9999, 0.01;
	// end inline asm
	// begin inline asm
	fma.rn.f64    %fd2844, %fd2844, 0.9999, 0.01;
	// end inline asm
	// begin inline asm
	fma.rn.f64    %fd2846, %fd2846, 0.9999, 0.01;
	// end inline asm
	// begin inline asm
	fma.rn.f32    %f2844, %f2844, 0.9999, 0.01;
	// end inline asm
	// begin inline asm
	fma.rn.f32    %f2846, %f2846, 0.9999, 0.01;
	// end inline asm
	// begin inline asm
	fma.rn.f64    %fd2844, %fd2844, 0.9999, 0.01;
	// end inline asm
	// begin inline asm
	fma.rn.f64    %fd2846, %fd2846, 0.9999, 0.01;
	// end inline asm
	// begin inline asm
	fma.rn.f32    %f2844, %f2844, 0.9999, 0.01;
	// end inline asm
	// begin inline asm
	fma.rn.f32    %f2846, %f2846, 0.9999, 0.01;
	// end inline asm
	// begin inline asm
	fma.rn.f64    %fd2844, %fd2844, 0.9999, 0.01;
	// end inline asm
	// begin inline asm
	fma.rn.f64    %fd2846, %fd2846, 0.9999, 0.01;
	// end inline asm
	// begin inline asm
	fma.rn.f32    %f2844, %f2844, 0.9999, 0.01;
	// end inline asm
	// begin inline asm
	fma.rn.f32    %f2846, %f2846, 0.9999, 0.01;
	// end inline asm
	// begin inline asm
	fma.rn.f64    %fd2844, %fd2844, 0.9999, 0.01;
	// end inline asm
	// begin inline asm
	fma.rn.f64    %fd2846, %fd2846, 0.9999, 0.01;
	// end inline asm
	// begin inline asm
	fma.rn.f32    %f2844, %f2844, 0.9999, 0.01;
	// end inline asm
	// begin inline asm
	fma.rn.f32    %f2846, %f2846, 0.9999, 0.01;
	// end inline asm
	// begin inline asm
	fma.rn.f64    %fd2844, %fd2844, 0.9999, 0.01;
	// end inline asm
	// begin inline asm
	fma.rn.f64    %fd2846, %fd2846, 0.9999, 0.01;
	// end inline asm
	// begin inline asm
	fma.rn.f32    %f2844, %f2844, 0.9999, 0.01;
	// end inline asm
	// begin inline asm
	fma.rn.f32    %f2846, %f2846, 0.9999, 0.01;
	// end inline asm
	// begin inline asm
	fma.rn.f64    %fd2844, %fd2844, 0.9999, 0.01;
	// end inline asm
	// begin inline asm
	fma.rn.f64    %fd2846, %fd2846, 0.9999, 0.01;
	// end inline asm
	// begin inline asm
	fma.rn.f32    %f2844, %f2844, 0.9999, 0.01;
	// end inline asm
	// begin inline asm
	fma.rn.f32    %f2846, %f2846, 0.9999, 0.01;
	// end inline asm
	// begin inline asm
	fma.rn.f64    %fd2844, %fd2844, 0.9999, 0.01;
	// end inline asm
	// begin inline asm
	fma.rn.f64    %fd2846, %fd2846, 0.9999, 0.01;
	// end inline asm
	// begin inline asm
	fma.rn.f32    %f2844, %f2844, 0.9999, 0.01;
	// end inline asm
	// begin inline asm
	fma.rn.f32    %f2846, %f2846, 0.9999, 0.01;
	// end inline asm
	// begin inline asm
	fma.rn.f64    %fd2844, %fd2844, 0.9999, 0.01;
	// end inline asm
	// begin inline asm
	fma.rn.f64    %fd2846, %fd2846, 0.9999, 0.01;
	// end inline asm
	// begin inline asm
	fma.rn.f32    %f2844, %f2844, 0.9999, 0.01;
	// end inline asm
	// begin inline asm
	fma.rn.f32    %f2846, %f2846, 0.9999, 0.01;
	// end inline asm
	// begin inline asm
	fma.rn.f64    %fd2844, %fd2844, 0.9999, 0.01;
	// end inline asm
	// begin inline asm
	fma.rn.f64    %fd2846, %fd2846, 0.9999, 0.01;
	// end inline asm
	// begin inline asm
	fma.rn.f32    %f2844, %f2844, 0.9999, 0.01;
	// end inline asm
	// begin inline asm
	fma.rn.f32    %f2846, %f2846, 0.9999, 0.01;
	// end inline asm
	// begin inline asm
	fma.rn.f64    %fd2844, %fd2844, 0.9999, 0.01;
	// end inline asm
	// begin inline asm
	fma.rn.f64    %fd2846, %fd2846, 0.9999, 0.01;
	// end inline asm
	// begin inline asm
	fma.rn.f32    %f2844, %f2844, 0.9999, 0.01;
	// end inline asm
	// begin inline asm
	fma.rn.f32    %f2846, %f2846, 0.9999, 0.01;
	// end inline asm
	// begin inline asm
	fma.rn.f64    %fd2844, %fd2844, 0.9999, 0.01;
	// end inline asm
	// begin inline asm
	fma.rn.f64    %fd2846, %fd2846, 0.9999, 0.01;
	// end inline asm
	// begin inline asm
	fma.rn.f32    %f2844, %f2844, 0.9999, 0.01;
	// end inline asm
	// begin inline asm
	fma.rn.f32    %f2846, %f2846, 0.9999, 0.01;
	// end inline asm
	// begin inline asm
	fma.rn.f64    %fd2844, %fd2844, 0.9999, 0.01;
	// end inline asm
	// begin inline asm
	fma.rn.f64    %fd2846, %fd2846, 0.9999, 0.01;
	// end inline asm
	// begin inline asm
	fma.rn.f32    %f2844, %f2844, 0.9999, 0.01;
	// end inline asm
	// begin inline asm
	fma.rn.f32    %f2846, %f2846, 0.9999, 0.01;
	// end inline asm
	// begin inline asm
	fma.rn.f64    %fd2844, %fd2844, 0.9999, 0.01;
	// end inline asm
	// begin inline asm
	fma.rn.f64    %fd2846, %fd2846, 0.9999, 0.01;
	// end inline asm
	// begin inline asm
	fma.rn.f32    %f2844, %f2844, 0.9999, 0.01;
	// end inline asm
	// begin inline asm
	fma.rn.f32    %f2846, %f2846, 0.9999, 0.01;
	// end inline asm
	// begin inline asm
	fma.rn.f64    %fd2844, %fd2844, 0.9999, 0.01;
	// end inline asm
	// begin inline asm
	fma.rn.f64    %fd2846, %fd2846, 0.9999, 0.01;
	// end inline asm
	// begin inline asm
	fma.rn.f32    %f2844, %f2844, 0.9999, 0.01;
	// end inline asm
	// begin inline asm
	fma.rn.f32    %f2846, %f2846, 0.9999, 0.01;
	// end inline asm
	// begin inline asm
	fma.rn.f64    %fd2844, %fd2844, 0.9999, 0.01;
	// end inline asm
	// begin inline asm
	fma.rn.f64    %fd2846, %fd2846, 0.9999, 0.01;
	// end inline asm
	// begin inline asm
	fma.rn.f32    %f2844, %f2844, 0.9999, 0.01;
	// end inline asm
	// begin inline asm
	fma.rn.f32    %f2846, %f2846, 0.9999, 0.01;
	// end inline asm
	// begin inline asm
	fma.rn.f64    %fd2844, %fd2844, 0.9999, 0.01;
	// end inline asm
	// begin inline asm
	fma.rn.f64    %fd2846, %fd2846, 0.9999, 0.01;
	// end inline asm
	// begin inline asm
	fma.rn.f32    %f2844, %f2844, 0.9999, 0.01;
	// end inline asm
	// begin inline asm
	fma.rn.f32    %f2846, %f2846, 0.9999, 0.01;
	// end inline asm
	// begin inline asm
	fma.rn.f64    %fd2844, %fd2844, 0.9999, 0.01;
	// end inline asm
	// begin inline asm
	fma.rn.f64    %fd2846, %fd2846, 0.9999, 0.01;
	// end inline asm
	// begin inline asm
	fma.rn.f32    %f2844, %f2844, 0.9999, 0.01;
	// end inline asm
	// begin inline asm
	fma.rn.f32    %f2846, %f2846, 0.9999, 0.01;
	// end inline asm
	// begin inline asm
	fma.rn.f64    %fd2844, %fd2844, 0.9999, 0.01;
	// end inline asm
	// begin inline asm
	fma.rn.f64    %fd2846, %fd2846, 0.9999, 0.01;
	// end inline asm
	// begin inline asm
	fma.rn.f32    %f2844, %f2844, 0.9999, 0.01;
	// end inline asm
	// begin inline asm
	fma.rn.f32    %f2846, %f2846, 0.9999, 0.01;
	// end inline asm
	// begin inline asm
	fma.rn.f64    %fd2844, %fd2844, 0.9999, 0.01;
	// end inline asm
	// begin inline asm
	fma.rn.f64    %fd2846, %fd2846, 0.9999, 0.01;
	// end inline asm
	// begin inline asm
	fma.rn.f32    %f2844, %f2844, 0.9999, 0.01;
	// end inline asm
	// begin inline asm
	fma.rn.f32    %f2846, %f2846, 0.9999, 0.01;
	// end inline asm
	// begin inline asm
	fma.rn.f64    %fd2844, %fd2844, 0.9999, 0.01;
	// end inline asm
	// begin inline asm
	fma.rn.f64    %fd2846, %fd2846, 0.9999, 0.01;
	// end inline asm
	// begin inline asm
	fma.rn.f32    %f2844, %f2844, 0.9999, 0.01;
	// end inline asm
	// begin inline asm
	fma.rn.f32    %f2846, %f2846, 0.9999, 0.01;
	// end inline asm
	// begin inline asm
	fma.rn.f64    %fd2844, %fd2844, 0.9999, 0.01;
	// end inline asm
	// begin inline asm
	fma.rn.f64    %fd2846, %fd2846, 0.9999, 0.01;
	// end inline asm
	// begin inline asm
	fma.rn.f32    %f2844, %f2844, 0.9999, 0.01;
	// end inline asm
	// begin inline asm
	fma.rn.f32    %f2846, %f2846, 0.9999, 0.01;
	// end inline asm
	// begin inline asm
	fma.rn.f64    %fd2844, %fd2844, 0.9999, 0.01;
	// end inline asm
	// begin inline asm
	fma.rn.f64    %fd2846, %fd2846, 0.9999, 0.01;
	// end inline asm
	// begin inline asm
	fma.rn.f32    %f2844, %f2844, 0.9999, 0.01;
	// end inline asm
	// begin inline asm
	fma.rn.f32    %f2846, %f2846, 0.9999, 0.01;
	// end inline asm
	// begin inline asm
	fma.rn.f64    %fd2844, %fd2844, 0.9999, 0.01;
	// end inline asm
	// begin inline asm
	fma.rn.f64    %fd2846, %fd2846, 0.9999, 0.01;
	// end inline asm
	// begin inline asm
	fma.rn.f32    %f2844, %f2844, 0.9999, 0.01;
	// end inline asm
	// begin inline asm
	fma.rn.f32    %f2846, %f2846, 0.9999, 0.01;
	// end inline asm
	// begin inline asm
	fma.rn.f64    %fd2844, %fd2844, 0.9999, 0.01;
	// end inline asm
	// begin inline asm
	fma.rn.f64    %fd2846, %fd2846, 0.9999, 0.01;
	// end inline asm
	// begin inline asm
	fma.rn.f32    %f2844, %f2844, 0.9999, 0.01;
	// end inline asm
	// begin inline asm
	fma.rn.f32    %f2846, %f2846, 0.9999, 0.01;
	// end inline asm
	// begin inline asm
	fma.rn.f64    %fd2844, %fd2844, 0.9999, 0.01;
	// end inline asm
	// begin inline asm
	fma.rn.f64    %fd2846, %fd2846, 0.9999, 0.01;
	// end inline asm
	// begin inline asm
	fma.rn.f32    %f2844, %f2844, 0.9999, 0.01;
	// end inline asm
	// begin inline asm
	fma.rn.f32    %f2846, %f2846, 0.9999, 0.01;
	// end inline asm
	// begin inline asm
	fma.rn.f64    %fd2844, %fd2844, 0.9999, 0.01;
	// end inline asm
	// begin inline asm
	fma.rn.f64    %fd2846, %fd2846, 0.9999, 0.01;
	// end inline asm
	// begin inline asm
	fma.rn.f32    %f2844, %f2844, 0.9999, 0.01;
	// end inline asm
	// begin inline asm
	fma.rn.f32    %f2846, %f2846, 0.9999, 0.01;
	// end inline asm
	// begin inline asm
	fma.rn.f64    %fd2844, %fd2844, 0.9999, 0.01;
	// end inline asm
	// begin inline asm
	fma.rn.f64    %fd2846, %fd2846, 0.9999, 0.01;
	// end inline asm
	// begin inline asm
	fma.rn.f32    %f2844, %f2844, 0.9999, 0.01;
	// end inline asm
	// begin inline asm
	fma.rn.f32    %f2846, %f2846, 0.9999, 0.01;
	// end inline asm
	// begin inline asm
	fma.rn.f64    %fd2844, %fd2844, 0.9999, 0.01;
	// end inline asm
	// begin inline asm
	fma.rn.f64    %fd2846, %fd2846, 0.9999, 0.01;
	// end inline asm
	// begin inline asm
	fma.rn.f32    %f2844, %f2844, 0.9999, 0.01;
	// end inline asm
	// begin inline asm
	fma.rn.f32    %f2846, %f2846, 0.9999, 0.01;
	// end inline asm
	// begin inline asm
	fma.rn.f64    %fd2844, %fd2844, 0.9999, 0.01;
	// end inline asm
	// begin inline asm
	fma.rn.f64    %fd2846, %fd2846, 0.9999, 0.01;
	// end inline asm
	// begin inline asm
	fma.rn.f32    %f2844, %f2844, 0.9999, 0.01;
	// end inline asm
	// begin inline asm
	fma.rn.f32    %f2846, %f2846, 0.9999, 0.01;
	// end inline asm
	// begin inline asm
	fma.rn.f64    %fd2844, %fd2844, 0.9999, 0.01;
	// end inline asm
	// begin inline asm
	fma.rn.f64    %fd2846, %fd2846, 0.9999, 0.01;
	// end inline asm
	// begin inline asm
	fma.rn.f32    %f2844, %f2844, 0.9999, 0.01;
	// end inline asm
	// begin inline asm
	fma.rn.f32    %f2846, %f2846, 0.9999, 0.01;
	// end inline asm
	// begin inline asm
	fma.rn.f64    %fd2844, %fd2844, 0.9999, 0.01;
	// end inline asm
	// begin inline asm
	fma.rn.f64    %fd2846, %fd2846, 0.9999, 0.01;
	// end inline asm
	// begin inline asm
	fma.rn.f32    %f2844, %f2844, 0.9999, 0.01;
	// end inline asm
	// begin inline asm
	fma.rn.f32    %f2846, %f2846, 0.9999, 0.01;
	// end inline asm
	// begin inline asm
	fma.rn.f64    %fd2844, %fd2844, 0.9999, 0.01;
	// end inline asm
	// begin inline asm
	fma.rn.f64    %fd2846, %fd2846, 0.9999, 0.01;
	// end inline asm
	// begin inline asm
	fma.rn.f32    %f2844, %f2844, 0.9999, 0.01;
	// end inline asm
	// begin inline asm
	fma.rn.f32    %f2846, %f2846, 0.9999, 0.01;
	// end inline asm
	// begin inline asm
	fma.rn.f64    %fd2844, %fd2844, 0.9999, 0.01;
	// end inline asm
	// begin inline asm
	fma.rn.f64    %fd2846, %fd2846, 0.9999, 0.01;
	// end inline asm
	// begin inline asm
	fma.rn.f32    %f2844, %f2844, 0.9999, 0.01;
	// end inline asm
	// begin inline asm
	fma.rn.f32    %f2846, %f2846, 0.9999, 0.01;
	// end inline asm
	// begin inline asm
	fma.rn.f64    %fd2844, %fd2844, 0.9999, 0.01;
	// end inline asm
	// begin inline asm
	fma.rn.f64    %fd2846, %fd2846, 0.9999, 0.01;
	// end inline asm
	// begin inline asm
	fma.rn.f32    %f2844, %f2844, 0.9999, 0.01;
	// end inline asm
	// begin inline asm
	fma.rn.f32    %f2846, %f2846, 0.9999, 0.01;
	// end inline asm
	// begin inline asm
	fma.rn.f64    %fd2844, %fd2844, 0.9999, 0.01;
	// end inline asm
	// begin inline asm
	fma.rn.f64    %fd2846, %fd2846, 0.9999, 0.01;
	// end inline asm
	// begin inline asm
	fma.rn.f32    %f2844, %f2844, 0.9999, 0.01;
	// end inline asm
	// begin inline asm
	fma.rn.f32    %f2846, %f2846, 0.9999, 0.01;
	// end inline asm
	// begin inline asm
	fma.rn.f64    %fd2844, %fd2844, 0.9999, 0.01;
	// end inline asm
	// begin inline asm
	fma.rn.f64    %fd2846, %fd2846, 0.9999, 0.01;
	// end inline asm
	// begin inline asm
	fma.rn.f32    %f2844, %f2844, 0.9999, 0.01;
	// end inline asm
	// begin inline asm
	fma.rn.f32    %f2846, %f2846, 0.9999, 0.01;
	// end inline asm
	// begin inline asm
	fma.rn.f64    %fd2844, %fd2844, 0.9999, 0.01;
	// end inline asm
	// begin inline asm
	fma.rn.f64    %fd2846, %fd2846, 0.9999, 0.01;
	// end inline asm
	// begin inline asm
	fma.rn.f32    %f2844, %f2844, 0.9999, 0.01;
	// end inline asm
	// begin inline asm
	fma.rn.f32    %f2846, %f2846, 0.9999, 0.01;
	// end inline asm
	// begin inline asm
	fma.rn.f64    %fd2844, %fd2844, 0.9999, 0.01;
	// end inline asm
	// begin inline asm
	fma.rn.f64    %fd2846, %fd2846, 0.9999, 0.01;
	// end inline asm
	// begin inline asm
	fma.rn.f32    %f2844, %f2844, 0.9999, 0.01;
	// end inline asm
	// begin inline asm
	fma.rn.f32    %f2846, %f2846, 0.9999, 0.01;
	// end inline asm
	// begin inline asm
	fma.rn.f64    %fd2844, %fd2844, 0.9999, 0.01;
	// end inline asm
	// begin inline asm
	fma.rn.f64    %fd2846, %fd2846, 0.9999, 0.01;
	// end inline asm
	// begin inline asm
	fma.rn.f32    %f2844, %f2844, 0.9999, 0.01;
	// end inline asm
	// begin inline asm
	fma.rn.f32    %f2846, %f2846, 0.9999, 0.01;
	// end inline asm
	// begin inline asm
	fma.rn.f64    %fd2844, %fd2844, 0.9999, 0.01;
	// end inline asm
	// begin inline asm
	fma.rn.f64    %fd2846, %fd2846, 0.9999, 0.01;
	// end inline asm
	// begin inline asm
	fma.rn.f32    %f2844, %f2844, 0.9999, 0.01;
	// end inline asm
	// begin inline asm
	fma.rn.f32    %f2846, %f2846, 0.9999, 0.01;
	// end inline asm
	// begin inline asm
	fma.rn.f64    %fd2844, %fd2844, 0.9999, 0.01;
	// end inline asm
	// begin inline asm
	fma.rn.f64    %fd2846, %fd2846, 0.9999, 0.01;
	// end inline asm
	// begin inline asm
	fma.rn.f32    %f2844, %f2844, 0.9999, 0.01;
	// end inline asm
	// begin inline asm
	fma.rn.f32    %f2846, %f2846, 0.9999, 0.01;
	// end inline asm
	// begin inline asm
	fma.rn.f64    %fd2844, %fd2844, 0.9999, 0.01;
	// end inline asm
	// begin inline asm
	fma.rn.f64    %fd2846, %fd2846, 0.9999, 0.01;
	// end inline asm
	// begin inline asm
	fma.rn.f32    %f2844, %f2844, 0.9999, 0.01;
	// end inline asm
	// begin inline asm
	fma.rn.f32    %f2846, %f2846, 0.9999, 0.01;
	// end inline asm
	// begin inline asm
	fma.rn.f64    %fd2844, %fd2844, 0.9999, 0.01;
	// end inline asm
	// begin inline asm
	fma.rn.f64    %fd2846, %fd2846, 0.9999, 0.01;
	// end inline asm
	// begin inline asm
	fma.rn.f32    %f2844, %f2844, 0.9999, 0.01;
	// end inline asm
	// begin inline asm
	fma.rn.f32    %f2846, %f2846, 0.9999, 0.01;
	// end inline asm
	// begin inline asm
	fma.rn.f64    %fd2844, %fd2844, 0.9999, 0.01;
	// end inline asm
	// begin inline asm
	fma.rn.f64    %fd2846, %fd2846, 0.9999, 0.01;
	// end inline asm
	// begin inline asm
	fma.rn.f32    %f2844, %f2844, 0.9999, 0.01;
	// end inline asm
	// begin inline asm
	fma.rn.f32    %f2846, %f2846, 0.9999, 0.01;
	// end inline asm
	// begin inline asm
	fma.rn.f64    %fd2844, %fd2844, 0.9999, 0.01;
	// end inline asm
	// begin inline asm
	fma.rn.f64    %fd2846, %fd2846, 0.9999, 0.01;
	// end inline asm
	// begin inline asm
	fma.rn.f32    %f2844, %f2844, 0.9999, 0.01;
	// end inline asm
	// begin inline asm
	fma.rn.f32    %f2846, %f2846, 0.9999, 0.01;
	// end inline asm
	// begin inline asm
	fma.rn.f64    %fd2844, %fd2844, 0.9999, 0.01;
	// end inline asm
	// begin inline asm
	fma.rn.f64    %fd2846, %fd2846, 0.9999, 0.01;
	// end inline asm
	// begin inline asm
	fma.rn.f32    %f2844, %f2844, 0.9999, 0.01;
	// end inline asm
	// begin inline asm
	fma.rn.f32    %f2846, %f2846, 0.9999, 0.01;
	// end inline asm
	// begin inline asm
	fma.rn.f64    %fd2844, %fd2844, 0.9999, 0.01;
	// end inline asm
	// begin inline asm
	fma.rn.f64    %fd2846, %fd2846, 0.9999, 0.01;
	// end inline asm
	// begin inline asm
	fma.rn.f32    %f2844, %f2844, 0.9999, 0.01;
	// end inline asm
	// begin inline asm
	fma.rn.f32    %f2846, %f2846, 0.9999, 0.01;
	// end inline asm
	// begin inline asm
	fma.rn.f64    %fd2844, %fd2844, 0.9999, 0.01;
	// end inline asm
	// begin inline asm
	fma.rn.f64    %fd2846, %fd2846, 0.9999, 0.01;
	// end inline asm
	// begin inline asm
	fma.rn.f32    %f2844, %f2844, 0.9999, 0.01;
	// end inline asm
	// begin inline asm
	fma.rn.f32    %f2846, %f2846, 0.9999, 0.01;
	// end inline asm
	// begin inline asm
	fma.rn.f64    %fd2844, %fd2844, 0.9999, 0.01;
	// end inline asm
	// begin inline asm
	fma.rn.f64    %fd2846, %fd2846, 0.9999, 0.01;
	// end inline asm
	// begin inline asm
	fma.rn.f32    %f2844, %f2844, 0.9999, 0.01;
	// end inline asm
	// begin inline asm
	fma.rn.f32    %f2846, %f2846, 0.9999, 0.01;
	// end inline asm
	// begin inline asm
	fma.rn.f64    %fd2844, %fd2844, 0.9999, 0.01;
	// end inline asm
	// begin inline asm
	fma.rn.f64    %fd2846, %fd2846, 0.9999, 0.01;
	// end inline asm
	// begin inline asm
	fma.rn.f32    %f2844, %f2844, 0.9999, 0.01;
	// end inline asm
	// begin inline asm
	fma.rn.f32    %f2846, %f2846, 0.9999, 0.01;
	// end inline asm
	// begin inline asm
	fma.rn.f64    %fd2844, %fd2844, 0.9999, 0.01;
	// end inline asm
	// begin inline asm
	fma.rn.f64    %fd2846, %fd2846, 0.9999, 0.01;
	// end inline asm
	// begin inline asm
	fma.rn.f32    %f2844, %f2844, 0.9999, 0.01;
	// end inline asm
	// begin inline asm
	fma.rn.f32    %f2846, %f2846, 0.9999, 0.01;
	// end inline asm
	// begin inline asm
	fma.rn.f64    %fd2844, %fd2844, 0.9999, 0.01;
	// end inline asm
	// begin inline asm
	fma.rn.f64    %fd2846, %fd2846, 0.9999, 0.01;
	// end inline asm
	// begin inline asm
	fma.rn.f32    %f2844, %f2844, 0.9999, 0.01;
	// end inline asm
	// begin inline asm
	fma.rn.f32    %f2846, %f2846, 0.9999, 0.01;
	// end inline asm
	// begin inline asm
	fma.rn.f64    %fd2844, %fd2844, 0.9999, 0.01;
	// end inline asm
	// begin inline asm
	fma.rn.f64    %fd2846, %fd2846, 0.9999, 0.01;
	// end inline asm
	// begin inline asm
	fma.rn.f32    %f2844, %f2844, 0.9999, 0.01;
	// end inline asm
	// begin inline asm
	fma.rn.f32    %f2846, %f2846, 0.9999, 0.01;
	// end inline asm
	// begin inline asm
	fma.rn.f64    %fd2844, %fd2844, 0.9999, 0.01;
	// end inline asm
	// begin inline asm
	fma.rn.f64    %fd2846, %fd2846, 0.9999, 0.01;
	// end inline asm
	// begin inline asm
	fma.rn.f32    %f2844, %f2844, 0.9999, 0.01;
	// end inline asm
	// begin inline asm
	fma.rn.f32    %f2846, %f2846, 0.9999, 0.01;
	// end inline asm
	// begin inline asm
	fma.rn.f64    %fd2844, %fd2844, 0.9999, 0.01;
	// end inline asm
	// begin inline asm
	fma.rn.f64    %fd2846, %fd2846, 0.9999, 0.01;
	// end inline asm
	// begin inline asm
	fma.rn.f32    %f2844, %f2844, 0.9999, 0.01;
	// end inline asm
	// begin inline asm
	fma.rn.f32    %f2846, %f2846, 0.9999, 0.01;
	// end inline asm
	// begin inline asm
	fma.rn.f64    %fd2844, %fd2844, 0.9999, 0.01;
	// end inline asm
	// begin inline asm
	fma.rn.f64    %fd2846, %fd2846, 0.9999, 0.01;
	// end inline asm
	// begin inline asm
	fma.rn.f32    %f2844, %f2844, 0.9999, 0.01;
	// end inline asm
	// begin inline asm
	fma.rn.f32    %f2846, %f2846, 0.9999, 0.01;
	// end inline asm
	// begin inline asm
	fma.rn.f64    %fd2844, %fd2844, 0.9999, 0.01;
	// end inline asm
	// begin inline asm
	fma.rn.f64    %fd2846, %fd2846, 0.9999, 0.01;
	// end inline asm
	// begin inline asm
	fma.rn.f32    %f2844, %f2844, 0.9999, 0.01;
	// end inline asm
	// begin inline asm
	fma.rn.f32    %f2846, %f2846, 0.9999, 0.01;
	// end inline asm
	// begin inline asm
	fma.rn.f64    %fd2844, %fd2844, 0.9999, 0.01;
	// end inline asm
	// begin inline asm
	fma.rn.f64    %fd2846, %fd2846, 0.9999, 0.01;
	// end inline asm
	// begin inline asm
	fma.rn.f32    %f2844, %f2844, 0.9999, 0.01;
	// end inline asm
	// begin inline asm
	fma.rn.f32    %f2846, %f2846, 0.9999, 0.01;
	// end inline asm
	// begin inline asm
	fma.rn.f64    %fd2844, %fd2844, 0.9999, 0.01;
	// end inline asm
	// begin inline asm
	fma.rn.f64    %fd2846, %fd2846, 0.9999, 0.01;
	// end inline asm
	// begin inline asm
	fma.rn.f32    %f2844, %f2844, 0.9999, 0.01;
	// end inline asm
	// begin inline asm
	fma.rn.f32    %f2846, %f2846, 0.9999, 0.01;
	// end inline asm
	// begin inline asm
	fma.rn.f64    %fd2844, %fd2844, 0.9999, 0.01;
	// end inline asm
	// begin inline asm
	fma.rn.f64    %fd2846, %fd2846, 0.9999, 0.01;
	// end inline asm
	// begin inline asm
	fma.rn.f32    %f2844, %f2844, 0.9999, 0.01;
	// end inline asm
	// begin inline asm
	fma.rn.f32    %f2846, %f2846, 0.9999, 0.01;
	// end inline asm
	// begin inline asm
	fma.rn.f64    %fd2844, %fd2844, 0.9999, 0.01;
	// end inline asm
	// begin inline asm
	fma.rn.f64    %fd2846, %fd2846, 0.9999, 0.01;
	// end inline asm
	// begin inline asm
	fma.rn.f32    %f2844, %f2844, 0.9999, 0.01;
	// end inline asm
	// begin inline asm
	fma.rn.f32    %f2846, %f2846, 0.9999, 0.01;
	// end inline asm
	// begin inline asm
	fma.rn.f64    %fd2844, %fd2844, 0.9999, 0.01;
	// end inline asm
	// begin inline asm
	fma.rn.f64    %fd2846, %fd2846, 0.9999, 0.01;
	// end inline asm
	// begin inline asm
	fma.rn.f32    %f2844, %f2844, 0.9999, 0.01;
	// end inline asm
	// begin inline asm
	fma.rn.f32    %f2846, %f2846, 0.9999, 0.01;
	// end inline asm
	// begin inline asm
	fma.rn.f64    %fd2844, %fd2844, 0.9999, 0.01;
	// end inline asm
	// begin inline asm
	fma.rn.f64    %fd2846, %fd2846, 0.9999, 0.01;
	// end inline asm
	// begin inline asm
	fma.rn.f32    %f2844, %f2844, 0.9999, 0.01;
	// end inline asm
	// begin inline asm
	fma.rn.f32    %f2846, %f2846, 0.9999, 0.01;
	// end inline asm
	// begin inline asm
	fma.rn.f64    %fd2844, %fd2844, 0.9999, 0.01;
	// end inline asm
	// begin inline asm
	fma.rn.f64    %fd2846, %fd2846, 0.9999, 0.01;
	// end inline asm
	// begin inline asm
	fma.rn.f32    %f2844, %f2844, 0.9999, 0.01;
	// end inline asm
	// begin inline asm
	fma.rn.f32    %f2846, %f2846, 0.9999, 0.01;
	// end inline asm
	// begin inline asm
	fma.rn.f64    %fd2844, %fd2844, 0.9999, 0.01;
	// end inline asm
	// begin inline asm
	fma.rn.f64    %fd2846, %fd2846, 0.9999, 0.01;
	// end inline asm
	// begin inline asm
	fma.rn.f32    %f2844, %f2844, 0.9999, 0.01;
	// end inline asm
	// begin inline asm
	fma.rn.f32    %f2846, %f2846, 0.9999, 0.01;
	// end inline asm
	// begin inline asm
	fma.rn.f64    %fd2844, %fd2844, 0.9999, 0.01;
	// end inline asm
	// begin inline asm
	fma.rn.f64    %fd2846, %fd2846, 0.9999, 0.01;
	// end inline asm
	// begin inline asm
	fma.rn.f32    %f2844, %f2844, 0.9999, 0.01;
	// end inline asm
	// begin inline asm
	fma.rn.f32    %f2846, %f2846, 0.9999, 0.01;
	// end inline asm
	// begin inline asm
	fma.rn.f64    %fd2844, %fd2844, 0.9999, 0.01;
	// end inline asm
	// begin inline asm
	fma.rn.f64    %fd2846, %fd2846, 0.9999, 0.01;
	// end inline asm
	// begin inline asm
	fma.rn.f32    %f2844, %f2844, 0.9999, 0.01;
	// end inline asm
	// begin inline asm
	fma.rn.f32    %f2846, %f2846, 0.9999, 0.01;
	// end inline asm
	// begin inline asm
	fma.rn.f64    %fd2844, %fd2844, 0.9999, 0.01;
	// end inline asm
	// begin inline asm
	fma.rn.f64    %fd2846, %fd2846, 0.9999, 0.01;
	// end inline asm
	// begin inline asm
	fma.rn.f32    %f2844, %f2844, 0.9999, 0.01;
	// end inline asm
	// begin inline asm
	fma.rn.f32    %f2846, %f2846, 0.9999, 0.01;
	// end inline asm
	// begin inline asm
	fma.rn.f64    %fd2844, %fd2844, 0.9999, 0.01;
	// end inline asm
	// begin inline asm
	fma.rn.f64    %fd2846, %fd2846, 0.9999, 0.01;
	// end inline asm
	// begin inline asm
	fma.rn.f32    %f2844, %f2844, 0.9999, 0.01;
	// end inline asm
	// begin inline asm
	fma.rn.f32    %f2846, %f2846, 0.9999, 0.01;
	// end inline asm
	// begin inline asm
	fma.rn.f64    %fd2844, %fd2844, 0.9999, 0.01;
	// end inline asm
	// begin inline asm
	fma.rn.f64    %fd2846, %fd2846, 0.9999, 0.01;
	// end inline asm
	// begin inline asm
	fma.rn.f32    %f2844, %f2844, 0.9999, 0.01;
	// end inline asm
	// begin inline asm
	fma.rn.f32    %f2846, %f2846, 0.9999, 0.01;
	// end inline asm
	// begin inline asm
	fma.rn.f64    %fd2844, %fd2844, 0.9999, 0.01;
	// end inline asm
	// begin inline asm
	fma.rn.f64    %fd2846, %fd2846, 0.9999, 0.01;
	// end inline asm
	// begin inline asm
	fma.rn.f32    %f2844, %f2844, 0.9999, 0.01;
	// end inline asm
	// begin inline asm
	fma.rn.f32    %f2846, %f2846, 0.9999, 0.01;
	// end inline asm
	// begin inline asm
	fma.rn.f64    %fd2844, %fd2844, 0.9999, 0.01;
	// end inline asm
	// begin inline asm
	fma.rn.f64    %fd2846, %fd2846, 0.9999, 0.01;
	// end inline asm
	// begin inline asm
	fma.rn.f32    %f2844, %f2844, 0.9999, 0.01;
	// end inline asm
	// begin inline asm
	fma.rn.f32    %f2846, %f2846, 0.9999, 0.01;
	// end inline asm
	// begin inline asm
	fma.rn.f64    %fd2844, %fd2844, 0.9999, 0.01;
	// end inline asm
	// begin inline asm
	fma.rn.f64    %fd2846, %fd2846, 0.9999, 0.01;
	// end inline asm
	// begin inline asm
	fma.rn.f32    %f2844, %f2844, 0.9999, 0.01;
	// end inline asm
	// begin inline asm
	fma.rn.f32    %f2846, %f2846, 0.9999, 0.01;
	// end inline asm
	// begin inline asm
	fma.rn.f64    %fd2844, %fd2844, 0.9999, 0.01;
	// end inline asm
	// begin inline asm
	fma.rn.f64    %fd2846, %fd2846, 0.9999, 0.01;
	// end inline asm
	// begin inline asm
	fma.rn.f32    %f2844, %f2844, 0.9999, 0.01;
	// end inline asm
	// begin inline asm
	fma.rn.f32    %f2846, %f2846, 0.9999, 0.01;
	// end inline asm
	// begin inline asm
	fma.rn.f64    %fd2844, %fd2844, 0.9999, 0.01;
	// end inline asm
	// begin inline asm
	fma.rn.f64    %fd2846, %fd2846, 0.9999, 0.01;
	// end inline asm
	// begin inline asm
	fma.rn.f32    %f2844, %f2844, 0.9999, 0.01;
	// end inline asm
	// begin inline asm
	fma.rn.f32    %f2846, %f2846, 0.9999, 0.01;
	// end inline asm
	// begin inline asm
	fma.rn.f64    %fd2844, %fd2844, 0.9999, 0.01;
	// end inline asm
	// begin inline asm
	fma.rn.f64    %fd2846, %fd2846, 0.9999, 0.01;
	// end inline asm
	// begin inline asm
	fma.rn.f32    %f2844, %f2844, 0.9999, 0.01;
	// end inline asm
	// begin inline asm
	fma.rn.f32    %f2846, %f2846, 0.9999, 0.01;
	// end inline asm
	// begin inline asm
	fma.rn.f64    %fd2844, %fd2844, 0.9999, 0.01;
	// end inline asm
	// begin inline asm
	fma.rn.f64    %fd2846, %fd2846, 0.9999, 0.01;
	// end inline asm
	// begin inline asm
	fma.rn.f32    %f2844, %f2844, 0.9999, 0.01;
	// end inline asm
	// begin inline asm
	fma.rn.f32    %f2846, %f2846, 0.9999, 0.01;
	// end inline asm
	// begin inline asm
	fma.rn.f64    %fd2844, %fd2844, 0.9999, 0.01;
	// end inline asm
	// begin inline asm
	fma.rn.f64    %fd2846, %fd2846, 0.9999, 0.01;
	// end inline asm
	// begin inline asm
	fma.rn.f32    %f2844, %f2844, 0.9999, 0.01;
	// end inline asm
	// begin inline asm
	fma.rn.f32    %f2846, %f2846, 0.9999, 0.01;
	// end inline asm
	// begin inline asm
	fma.rn.f64    %fd2844, %fd2844, 0.9999, 0.01;
	// end inline asm
	// begin inline asm
	fma.rn.f64    %fd2846, %fd2846, 0.9999, 0.01;
	// end inline asm
	// begin inline asm
	fma.rn.f32    %f2844, %f2844, 0.9999, 0.01;
	// end inline asm
	// begin inline asm
	fma.rn.f32    %f2846, %f2846, 0.9999, 0.01;
	// end inline asm
	// begin inline asm
	fma.rn.f64    %fd2844, %fd2844, 0.9999, 0.01;
	// end inline asm
	// begin inline asm
	fma.rn.f64    %fd2846, %fd2846, 0.9999, 0.01;
	// end inline asm
	// begin inline asm
	fma.rn.f32    %f2844, %f2844, 0.9999, 0.01;
	// end inline asm
	// begin inline asm
	fma.rn.f32    %f2846, %f2846, 0.9999, 0.01;
	// end inline asm
	// begin inline asm
	fma.rn.f64    %fd2844, %fd2844, 0.9999, 0.01;
	// end inline asm
	// begin inline asm
	fma.rn.f64    %fd2846, %fd2846, 0.9999, 0.01;
	// end inline asm
	// begin inline asm
	fma.rn.f32    %f2844, %f2844, 0.9999, 0.01;
	// end inline asm
	// begin inline asm
	fma.rn.f32    %f2846, %f2846, 0.9999, 0.01;
	// end inline asm
	// begin inline asm
	fma.rn.f64    %fd2844, %fd2844, 0.9999, 0.01;
	// end inline asm
	// begin inline asm
	fma.rn.f64    %fd2846, %fd2846, 0.9999, 0.01;
	// end inline asm
	// begin inline asm
	fma.rn.f32    %f2844, %f2844, 0.9999, 0.01;
	// end inline asm
	// begin inline asm
	fma.rn.f32    %f2846, %f2846, 0.9999, 0.01;
	// end inline asm
	// begin inline asm
	fma.rn.f64    %fd2844, %fd2844, 0.9999, 0.01;
	// end inline asm
	// begin inline asm
	fma.rn.f64    %fd2846, %fd2846, 0.9999, 0.01;
	// end inline asm
	// begin inline asm
	fma.rn.f32    %f2844, %f2844, 0.9999, 0.01;
	// end inline asm
	// begin inline asm
	fma.rn.f32    %f2846, %f2846, 0.9999, 0.01;
	// end inline asm
	// begin inline asm
	fma.rn.f64    %fd2844, %fd2844, 0.9999, 0.01;
	// end inline asm
	// begin inline asm
	fma.rn.f64    %fd2846, %fd2846, 0.9999, 0.01;
	// end inline asm
	// begin inline asm
	fma.rn.f32    %f2844, %f2844, 0.9999, 0.01;
	// end inline asm
	// begin inline asm
	fma.rn.f32    %f2846, %f2846, 0.9999, 0.01;
	// end inline asm
	// begin inline asm
	fma.rn.f64    %fd2844, %fd2844, 0.9999, 0.01;
	// end inline asm
	// begin inline asm
	fma.rn.f64    %fd2846, %fd2846, 0.9999, 0.01;
	// end inline asm
	// begin inline asm
	fma.rn.f32    %f2844, %f2844, 0.9999, 0.01;
	// end inline asm
	// begin inline asm
	fma.rn.f32    %f2846, %f2846, 0.9999, 0.01;
	// end inline asm
	// begin inline asm
	fma.rn.f64    %fd2844, %fd2844, 0.9999, 0.01;
	// end inline asm
	// begin inline asm
	fma.rn.f64    %fd2846, %fd2846, 0.9999, 0.01;
	// end inline asm
	// begin inline asm
	fma.rn.f32    %f2844, %f2844, 0.9999, 0.01;
	// end inline asm
	// begin inline asm
	fma.rn.f32    %f2846, %f2846, 0.9999, 0.01;
	// end inline asm
	// begin inline asm
	fma.rn.f64    %fd2844, %fd2844, 0.9999, 0.01;
	// end inline asm
	// begin inline asm
	fma.rn.f64    %fd2846, %fd2846, 0.9999, 0.01;
	// end inline asm
	// begin inline asm
	fma.rn.f32    %f2844, %f2844, 0.9999, 0.01;
	// end inline asm
	// begin inline asm
	fma.rn.f32    %f2846, %f2846, 0.9999, 0.01;
	// end inline asm
	// begin inline asm
	fma.rn.f64    %fd2844, %fd2844, 0.9999, 0.01;
	// end inline asm
	// begin inline asm
	fma.rn.f64    %fd2846, %fd2846, 0.9999, 0.01;
	// end inline asm
	// begin inline asm
	fma.rn.f32    %f2844, %f2844, 0.9999, 0.01;
	// end inline asm
	// begin inline asm
	fma.rn.f32    %f2846, %f2846, 0.9999, 0.01;
	// end inline asm
	// begin inline asm
	fma.rn.f64    %fd2844, %fd2844, 0.9999, 0.01;
	// end inline asm
	// begin inline asm
	fma.rn.f64    %fd2846, %fd2846, 0.9999, 0.01;
	// end inline asm
	// begin inline asm
	fma.rn.f32    %f2844, %f2844, 0.9999, 0.01;
	// end inline asm
	// begin inline asm
	fma.rn.f32    %f2846, %f2846, 0.9999, 0.01;
	// end inline asm
	// begin inline asm
	fma.rn.f64    %fd2844, %fd2844, 0.9999, 0.01;
	// end inline asm
	// begin inline asm
	fma.rn.f64    %fd2846, %fd2846, 0.9999, 0.01;
	// end inline asm
	// begin inline asm
	fma.rn.f32    %f2844, %f2844, 0.9999, 0.01;
	// end inline asm
	// begin inline asm
	fma.rn.f32    %f2846, %f2846, 0.9999, 0.01;
	// end inline asm
	// begin inline asm
	fma.rn.f64    %fd2844, %fd2844, 0.9999, 0.01;
	// end inline asm
	// begin inline asm
	fma.rn.f64    %fd2846, %fd2846, 0.9999, 0.01;
	// end inline asm
	// begin inline asm
	fma.rn.f32    %f2844, %f2844, 0.9999, 0.01;
	// end inline asm
	// begin inline asm
	fma.rn.f32    %f2846, %f2846, 0.9999, 0.01;
	// end inline asm
	// begin inline asm
	fma.rn.f64    %fd2844, %fd2844, 0.9999, 0.01;
	// end inline asm
	// begin inline asm
	fma.rn.f64    %fd2846, %fd2846, 0.9999, 0.01;
	// end inline asm
	// begin inline asm
	fma.rn.f32    %f2844, %f2844, 0.9999, 0.01;
	// end inline asm
	// begin inline asm
	fma.rn.f32    %f2846, %f2846, 0.9999, 0.01;
	// end inline asm
	// begin inline asm
	fma.rn.f64    %fd2844, %fd2844, 0.9999, 0.01;
	// end inline asm
	// begin inline asm
	fma.rn.f64    %fd2846, %fd2846, 0.9999, 0.01;
	// end inline asm
	// begin inline asm
	fma.rn.f32    %f2844, %f2844, 0.9999, 0.01;
	// end inline asm
	// begin inline asm
	fma.rn.f32    %f2846, %f2846, 0.9999, 0.01;
	// end inline asm
	// begin inline asm
	fma.rn.f64    %fd2844, %fd2844, 0.9999, 0.01;
	// end inline asm
	// begin inline asm
	fma.rn.f64    %fd2846, %fd2846, 0.9999, 0.01;
	// end inline asm
	// begin inline asm
	fma.rn.f32    %f2844, %f2844, 0.9999, 0.01;
	// end inline asm
	// begin inline asm
	fma.rn.f32    %f2846, %f2846, 0.9999, 0.01;
	// end inline asm
	// begin inline asm
	fma.rn.f64    %fd2844, %fd2844, 0.9999, 0.01;
	// end inline asm
	// begin inline asm
	fma.rn.f64    %fd2846, %fd2846, 0.9999, 0.01;
	// end inline asm
	// begin inline asm
	fma.rn.f32    %f2844, %f2844, 0.9999, 0.01;
	// end inline asm
	// begin inline asm
	fma.rn.f32    %f2846, %f2846, 0.9999, 0.01;
	// end inline asm
	// begin inline asm
	fma.rn.f64    %fd2844, %fd2844, 0.9999, 0.01;
	// end inline asm
	// begin inline asm
	fma.rn.f64    %fd2846, %fd2846, 0.9999, 0.01;
	// end inline asm
	// begin inline asm
	fma.rn.f32    %f2844, %f2844, 0.9999, 0.01;
	// end inline asm
	// begin inline asm
	fma.rn.f32    %f2846, %f2846, 0.9999, 0.01;
	// end inline asm
	// begin inline asm
	fma.rn.f64    %fd2844, %fd2844, 0.9999, 0.01;
	// end inline asm
	// begin inline asm
	fma.rn.f64    %fd2846, %fd2846, 0.9999, 0.01;
	// end inline asm
	// begin inline asm
	fma.rn.f32    %f2844, %f2844, 0.9999, 0.01;
	// end inline asm
	// begin inline asm
	fma.rn.f32    %f2846, %f2846, 0.9999, 0.01;
	// end inline asm
	// begin inline asm
	fma.rn.f64    %fd2844, %fd2844, 0.9999, 0.01;
	// end inline asm
	// begin inline asm
	fma.rn.f64    %fd2846, %fd2846, 0.9999, 0.01;
	// end inline asm
	// begin inline asm
	fma.rn.f32    %f2844, %f2844, 0.9999, 0.01;
	// end inline asm
	// begin inline asm
	fma.rn.f32    %f2846, %f2846, 0.9999, 0.01;
	// end inline asm
	// begin inline asm
	fma.rn.f64    %fd2844, %fd2844, 0.9999, 0.01;
	// end inline asm
	// begin inline asm
	fma.rn.f64    %fd2846, %fd2846, 0.9999, 0.01;
	// end inline asm
	// begin inline asm
	fma.rn.f32    %f2844, %f2844, 0.9999, 0.01;
	// end inline asm
	// begin inline asm
	fma.rn.f32    %f2846, %f2846, 0.9999, 0.01;
	// end inline asm
	// begin inline asm
	fma.rn.f64    %fd2844, %fd2844, 0.9999, 0.01;
	// end inline asm
	// begin inline asm
	fma.rn.f64    %fd2846, %fd2846, 0.9999, 0.01;
	// end inline asm
	// begin inline asm
	fma.rn.f32    %f2844, %f2844, 0.9999, 0.01;
	// end inline asm
	// begin inline asm
	fma.rn.f32    %f2846, %f2846, 0.9999, 0.01;
	// end inline asm
	// begin inline asm
	fma.rn.f64    %fd2844, %fd2844, 0.9999, 0.01;
	// end inline asm
	// begin inline asm
	fma.rn.f64    %fd2846, %fd2846, 0.9999, 0.01;
	// end inline asm
	// begin inline asm
	fma.rn.f32    %f2844, %f2844, 0.9999, 0.01;
	// end inline asm
	// begin inline asm
	fma.rn.f32    %f2846, %f2846, 0.9999, 0.01;
	// end inline asm
	// begin inline asm
	fma.rn.f64    %fd2844, %fd2844, 0.9999, 0.01;
	// end inline asm
	// begin inline asm
	fma.rn.f64    %fd2846, %fd2846, 0.9999, 0.01;
	// end inline asm
	// begin inline asm
	fma.rn.f32    %f2844, %f2844, 0.9999, 0.01;
	// end inline asm
	// begin inline asm
	fma.rn.f32    %f2846, %f2846, 0.9999, 0.01;
	// end inline asm
	// begin inline asm
	fma.rn.f64    %fd2844, %fd2844, 0.9999, 0.01;
	// end inline asm
	// begin inline asm
	fma.rn.f64    %fd2846, %fd2846, 0.9999, 0.01;
	// end inline asm
	// begin inline asm
	fma.rn.f32    %f2844, %f2844, 0.9999, 0.01;
	// end inline asm
	// begin inline asm
	fma.rn.f32    %f2846, %f2846, 0.9999, 0.01;
	// end inline asm
	// begin inline asm
	fma.rn.f64    %fd2844, %fd2844, 0.9999, 0.01;
	// end inline asm
	// begin inline asm
	fma.rn.f64    %fd2846, %fd2846, 0.9999, 0.01;
	// end inline asm
	// begin inline asm
	fma.rn.f32    %f2844, %f2844, 0.9999, 0.01;
	// end inline asm
	// begin inline asm
	fma.rn.f32    %f2846, %f2846, 0.9999, 0.01;
	// end inline asm
	// begin inline asm
	fma.rn.f64    %fd2844, %fd2844, 0.9999, 0.01;
	// end inline asm
	// begin inline asm
	fma.rn.f64    %fd2846, %fd2846, 0.9999, 0.01;
	// end inline asm
	// begin inline asm
	fma.rn.f32    %f2844, %f2844, 0.9999, 0.01;
	// end inline asm
	// begin inline asm
	fma.rn.f32    %f2846, %f2846, 0.9999, 0.01;
	// end inline asm
	// begin inline asm
	fma.rn.f64    %fd2844, %fd2844, 0.9999, 0.01;
	// end inline asm
	// begin inline asm
	fma.rn.f64    %fd2846, %fd2846, 0.9999, 0.01;
	// end inline asm
	// begin inline asm
	fma.rn.f32    %f2844, %f2844, 0.9999, 0.01;
	// end inline asm
	// begin inline asm
	fma.rn.f32    %f2846, %f2846, 0.9999, 0.01;
	// end inline asm
	// begin inline asm
	fma.rn.f64    %fd2844, %fd2844, 0.9999, 0.01;
	// end inline asm
	// begin inline asm
	fma.rn.f64    %fd2846, %fd2846, 0.9999, 0.01;
	// end inline asm
	// begin inline asm
	fma.rn.f32    %f2844, %f2844, 0.9999, 0.01;
	// end inline asm
	// begin inline asm
	fma.rn.f32    %f2846, %f2846, 0.9999, 0.01;
	// end inline asm
	// begin inline asm
	fma.rn.f64    %fd2844, %fd2844, 0.9999, 0.01;
	// end inline asm
	// begin inline asm
	fma.rn.f64    %fd2846, %fd2846, 0.9999, 0.01;
	// end inline asm
	// begin inline asm
	fma.rn.f32    %f2844, %f2844, 0.9999, 0.01;
	// end inline asm
	// begin inline asm
	fma.rn.f32    %f2846, %f2846, 0.9999, 0.01;
	// end inline asm
	// begin inline asm
	fma.rn.f64    %fd2844, %fd2844, 0.9999, 0.01;
	// end inline asm
	// begin inline asm
	fma.rn.f64    %fd2846, %fd2846, 0.9999, 0.01;
	// end inline asm
	// begin inline asm
	fma.rn.f32    %f2844, %f2844, 0.9999, 0.01;
	// end inline asm
	// begin inline asm
	fma.rn.f32    %f2846, %f2846, 0.9999, 0.01;
	// end inline asm
	// begin inline asm
	fma.rn.f64    %fd2844, %fd2844, 0.9999, 0.01;
	// end inline asm
	// begin inline asm
	fma.rn.f64    %fd2846, %fd2846, 0.9999, 0.01;
	// end inline asm
	// begin inline asm
	fma.rn.f32    %f2844, %f2844, 0.9999, 0.01;
	// end inline asm
	// begin inline asm
	fma.rn.f32    %f2846, %f2846, 0.9999, 0.01;
	// end inline asm
	// begin inline asm
	fma.rn.f64    %fd2844, %fd2844, 0.9999, 0.01;
	// end inline asm
	// begin inline asm
	fma.rn.f64    %fd2846, %fd2846, 0.9999, 0.01;
	// end inline asm
	// begin inline asm
	fma.rn.f32    %f2844, %f2844, 0.9999, 0.01;
	// end inline asm
	// begin inline asm
	fma.rn.f32    %f2846, %f2846, 0.9999, 0.01;
	// end inline asm
	// begin inline asm
	fma.rn.f64    %fd2844, %fd2844, 0.9999, 0.01;
	// end inline asm
	// begin inline asm
	fma.rn.f64    %fd2846, %fd2846, 0.9999, 0.01;
	// end inline asm
	// begin inline asm
	fma.rn.f32    %f2844, %f2844, 0.9999, 0.01;
	// end inline asm
	// begin inline asm
	fma.rn.f32    %f2846, %f2846, 0.9999, 0.01;
	// end inline asm
	// begin inline asm
	fma.rn.f64    %fd2844, %fd2844, 0.9999, 0.01;
	// end inline asm
	// begin inline asm
	fma.rn.f64    %fd2846, %fd2846, 0.9999, 0.01;
	// end inline asm
	// begin inline asm
	fma.rn.f32    %f2844, %f2844, 0.9999, 0.01;
	// end inline asm
	// begin inline asm
	fma.rn.f32    %f2846, %f2846, 0.9999, 0.01;
	// end inline asm
	// begin inline asm
	fma.rn.f64    %fd2844, %fd2844, 0.9999, 0.01;
	// end inline asm
	// begin inline asm
	fma.rn.f64    %fd2846, %fd2846, 0.9999, 0.01;
	// end inline asm
	// begin inline asm
	fma.rn.f32    %f2844, %f2844, 0.9999, 0.01;
	// end inline asm
	// begin inline asm
	fma.rn.f32    %f2846, %f2846, 0.9999, 0.01;
	// end inline asm
	// begin inline asm
	fma.rn.f64    %fd2844, %fd2844, 0.9999, 0.01;
	// end inline asm
	// begin inline asm
	fma.rn.f64    %fd2846, %fd2846, 0.9999, 0.01;
	// end inline asm
	// begin inline asm
	fma.rn.f32    %f2844, %f2844, 0.9999, 0.01;
	// end inline asm
	// begin inline asm
	fma.rn.f32    %f2846, %f2846, 0.9999, 0.01;
	// end inline asm
	// begin inline asm
	fma.rn.f64    %fd2844, %fd2844, 0.9999, 0.01;
	// end inline asm
	// begin inline asm
	fma.rn.f64    %fd2846, %fd2846, 0.9999, 0.01;
	// end inline asm
	// begin inline asm
	fma.rn.f32    %f2844, %f2844, 0.9999, 0.01;
	// end inline asm
	// begin inline asm
	fma.rn.f32    %f2846, %f2846, 0.9999, 0.01;
	// end inline asm
	// begin inline asm
	fma.rn.f64    %fd2844, %fd2844, 0.9999, 0.01;
	// end inline asm
	// begin inline asm
	fma.rn.f64    %fd2846, %fd2846, 0.9999, 0.01;
	// end inline asm
	// begin inline asm
	fma.rn.f32    %f2844, %f2844, 0.9999, 0.01;
	// end inline asm
	// begin inline asm
	fma.rn.f32    %f2846, %f2846, 0.9999, 0.01;
	// end inline asm
	// begin inline asm
	fma.rn.f64    %fd2844, %fd2844, 0.9999, 0.01;
	// end inline asm
	// begin inline asm
	fma.rn.f64    %fd2846, %fd2846, 0.9999, 0.01;
	// end inline asm
	// begin inline asm
	fma.rn.f32    %f2844, %f2844, 0.9999, 0.01;
	// end inline asm
	// begin inline asm
	fma.rn.f32    %f2846, %f2846, 0.9999, 0.01;
	// end inline asm
	// begin inline asm
	fma.rn.f64    %fd2844, %fd2844, 0.9999, 0.01;
	// end inline asm
	// begin inline asm
	fma.rn.f64    %fd2846, %fd2846, 0.9999, 0.01;
	// end inline asm
	// begin inline asm
	fma.rn.f32    %f2844, %f2844, 0.9999, 0.01;
	// end inline asm
	// begin inline asm
	fma.rn.f32    %f2846, %f2846, 0.9999, 0.01;
	// end inline asm
	// begin inline asm
	fma.rn.f64    %fd2844, %fd2844, 0.9999, 0.01;
	// end inline asm
	// begin inline asm
	fma.rn.f64    %fd2846, %fd2846, 0.9999, 0.01;
	// end inline asm
	// begin inline asm
	fma.rn.f32    %f2844, %f2844, 0.9999, 0.01;
	// end inline asm
	// begin inline asm
	fma.rn.f32    %f2846, %f2846, 0.9999, 0.01;
	// end inline asm
	// begin inline asm
	fma.rn.f64    %fd2844, %fd2844, 0.9999, 0.01;
	// end inline asm
	// begin inline asm
	fma.rn.f64    %fd2846, %fd2846, 0.9999, 0.01;
	// end inline asm
	// begin inline asm
	fma.rn.f32    %f2844, %f2844, 0.9999, 0.01;
	// end inline asm
	// begin inline asm
	fma.rn.f32    %f2846, %f2846, 0.9999, 0.01;
	// end inline asm
	// begin inline asm
	fma.rn.f64    %fd2844, %fd2844, 0.9999, 0.01;
	// end inline asm
	// begin inline asm
	fma.rn.f64    %fd2846, %fd2846, 0.9999, 0.01;
	// end inline asm
	// begin inline asm
	fma.rn.f32    %f2844, %f2844, 0.9999, 0.01;
	// end inline asm
	// begin inline asm
	fma.rn.f32    %f2846, %f2846, 0.9999, 0.01;
	// end inline asm
	// begin inline asm
	fma.rn.f64    %fd2844, %fd2844, 0.9999, 0.01;
	// end inline asm
	// begin inline asm
	fma.rn.f64    %fd2846, %fd2846, 0.9999, 0.01;
	// end inline asm
	// begin inline asm
	fma.rn.f32    %f2844, %f2844, 0.9999, 0.01;
	// end inline asm
	// begin inline asm
	fma.rn.f32    %f2846, %f2846, 0.9999, 0.01;
	// end inline asm
	// begin inline asm
	fma.rn.f64    %fd2844, %fd2844, 0.9999, 0.01;
	// end inline asm
	// begin inline asm
	fma.rn.f64    %fd2846, %fd2846, 0.9999, 0.01;
	// end inline asm
	// begin inline asm
	fma.rn.f32    %f2844, %f2844, 0.9999, 0.01;
	// end inline asm
	// begin inline asm
	fma.rn.f32    %f2846, %f2846, 0.9999, 0.01;
	// end inline asm
	// begin inline asm
	fma.rn.f64    %fd2844, %fd2844, 0.9999, 0.01;
	// end inline asm
	// begin inline asm
	fma.rn.f64    %fd2846, %fd2846, 0.9999, 0.01;
	// end inline asm
	// begin inline asm
	fma.rn.f32    %f2844, %f2844, 0.9999, 0.01;
	// end inline asm
	// begin inline asm
	fma.rn.f32    %f2846, %f2846, 0.9999, 0.01;
	// end inline asm
	// begin inline asm
	fma.rn.f64    %fd2844, %fd2844, 0.9999, 0.01;
	// end inline asm
	// begin inline asm
	fma.rn.f64    %fd2846, %fd2846, 0.9999, 0.01;
	// end inline asm
	// begin inline asm
	fma.rn.f32    %f2844, %f2844, 0.9999, 0.01;
	// end inline asm
	// begin inline asm
	fma.rn.f32    %f2846, %f2846, 0.9999, 0.01;
	// end inline asm
	// begin inline asm
	fma.rn.f64    %fd2844, %fd2844, 0.9999, 0.01;
	// end inline asm
	// begin inline asm
	fma.rn.f64    %fd2846, %fd2846, 0.9999, 0.01;
	// end inline asm
	// begin inline asm
	fma.rn.f32    %f2844, %f2844, 0.9999, 0.01;
	// end inline asm
	// begin inline asm
	fma.rn.f32    %f2846, %f2846, 0.9999, 0.01;
	// end inline asm
	// begin inline asm
	fma.rn.f64    %fd2844, %fd2844, 0.9999, 0.01;
	// end inline asm
	// begin inline asm
	fma.rn.f64    %fd2846, %fd2846, 0.9999, 0.01;
	// end inline asm
	// begin inline asm
	fma.rn.f32    %f2844, %f2844, 0.9999, 0.01;
	// end inline asm
	// begin inline asm
	fma.rn.f32    %f2846, %f2846, 0.9999, 0.01;
	// end inline asm
	// begin inline asm
	fma.rn.f64    %fd2844, %fd2844, 0.9999, 0.01;
	// end inline asm
	// begin inline asm
	fma.rn.f64    %fd2846, %fd2846, 0.9999, 0.01;
	// end inline asm
	// begin inline asm
	fma.rn.f32    %f2844, %f2844, 0.9999, 0.01;
	// end inline asm
	// begin inline asm
	fma.rn.f32    %f2846, %f2846, 0.9999, 0.01;
	// end inline asm
	// begin inline asm
	fma.rn.f64    %fd2844, %fd2844, 0.9999, 0.01;
	// end inline asm
	// begin inline asm
	fma.rn.f64    %fd2846, %fd2846, 0.9999, 0.01;
	// end inline asm
	// begin inline asm
	fma.rn.f32    %f2844, %f2844, 0.9999, 0.01;
	// end inline asm
	// begin inline asm
	fma.rn.f32    %f2846, %f2846, 0.9999, 0.01;
	// end inline asm
	// begin inline asm
	fma.rn.f64    %fd2844, %fd2844, 0.9999, 0.01;
	// end inline asm
	// begin inline asm
	fma.rn.f64    %fd2846, %fd2846, 0.9999, 0.01;
	// end inline asm
	// begin inline asm
	fma.rn.f32    %f2844, %f2844, 0.9999, 0.01;
	// end inline asm
	// begin inline asm
	fma.rn.f32    %f2846, %f2846, 0.9999, 0.01;
	// end inline asm
	// begin inline asm
	fma.rn.f64    %fd2844, %fd2844, 0.9999, 0.01;
	// end inline asm
	// begin inline asm
	fma.rn.f64    %fd2846, %fd2846, 0.9999, 0.01;
	// end inline asm
	// begin inline asm
	fma.rn.f32    %f2844, %f2844, 0.9999, 0.01;
	// end inline asm
	// begin inline asm
	fma.rn.f32    %f2846, %f2846, 0.9999, 0.01;
	// end inline asm
	// begin inline asm
	fma.rn.f64    %fd2844, %fd2844, 0.9999, 0.01;
	// end inline asm
	// begin inline asm
	fma.rn.f64    %fd2846, %fd2846, 0.9999, 0.01;
	// end inline asm
	// begin inline asm
	fma.rn.f32    %f2844, %f2844, 0.9999, 0.01;
	// end inline asm
	// begin inline asm
	fma.rn.f32    %f2846, %f2846, 0.9999, 0.01;
	// end inline asm
	// begin inline asm
	fma.rn.f64    %fd2844, %fd2844, 0.9999, 0.01;
	// end inline asm
	// begin inline asm
	fma.rn.f64    %fd2846, %fd2846, 0.9999, 0.01;
	// end inline asm
	// begin inline asm
	fma.rn.f32    %f2844, %f2844, 0.9999, 0.01;
	// end inline asm
	// begin inline asm
	fma.rn.f32    %f2846, %f2846, 0.9999, 0.01;
	// end inline asm
	// begin inline asm
	fma.rn.f64    %fd2844, %fd2844, 0.9999, 0.01;
	// end inline asm
	// begin inline asm
	fma.rn.f64    %fd2846, %fd2846, 0.9999, 0.01;
	// end inline asm
	// begin inline asm
	fma.rn.f32    %f2844, %f2844, 0.9999, 0.01;
	// end inline asm
	// begin inline asm
	fma.rn.f32    %f2846, %f2846, 0.9999, 0.01;
	// end inline asm
	// begin inline asm
	fma.rn.f64    %fd2844, %fd2844, 0.9999, 0.01;
	// end inline asm
	// begin inline asm
	fma.rn.f64    %fd2846, %fd2846, 0.9999, 0.01;
	// end inline asm
	// begin inline asm
	fma.rn.f32    %f2844, %f2844, 0.9999, 0.01;
	// end inline asm
	// begin inline asm
	fma.rn.f32    %f2846, %f2846, 0.9999, 0.01;
	// end inline asm
	// begin inline asm
	fma.rn.f64    %fd2844, %fd2844, 0.9999, 0.01;
	// end inline asm
	// begin inline asm
	fma.rn.f64    %fd2846, %fd2846, 0.9999, 0.01;
	// end inline asm
	// begin inline asm
	fma.rn.f32    %f2844, %f2844, 0.9999, 0.01;
	// end inline asm
	// begin inline asm
	fma.rn.f32    %f2846, %f2846, 0.9999, 0.01;
	// end inline asm
	// begin inline asm
	fma.rn.f64    %fd2844, %fd2844, 0.9999, 0.01;
	// end inline asm
	// begin inline asm
	fma.rn.f64    %fd2846, %fd2846, 0.9999, 0.01;
	// end inline asm
	// begin inline asm
	fma.rn.f32    %f2844, %f2844, 0.9999, 0.01;
	// end inline asm
	// begin inline asm
	fma.rn.f32    %f2846, %f2846, 0.9999, 0.01;
	// end inline asm
	// begin inline asm
	fma.rn.f64    %fd2844, %fd2844, 0.9999, 0.01;
	// end inline asm
	// begin inline asm
	fma.rn.f64    %fd2846, %fd2846, 0.9999, 0.01;
	// end inline asm
	// begin inline asm
	fma.rn.f32    %f2844, %f2844, 0.9999, 0.01;
	// end inline asm
	// begin inline asm
	fma.rn.f32    %f2846, %f2846, 0.9999, 0.01;
	// end inline asm
	// begin inline asm
	fma.rn.f64    %fd2844, %fd2844, 0.9999, 0.01;
	// end inline asm
	// begin inline asm
	fma.rn.f64    %fd2846, %fd2846, 0.9999, 0.01;
	// end inline asm
	// begin inline asm
	fma.rn.f32    %f2844, %f2844, 0.9999, 0.01;
	// end inline asm
	// begin inline asm
	fma.rn.f32    %f2846, %f2846, 0.9999, 0.01;
	// end inline asm
	// begin inline asm
	fma.rn.f64    %fd2844, %fd2844, 0.9999, 0.01;
	// end inline asm
	// begin inline asm
	fma.rn.f64    %fd2846, %fd2846, 0.9999, 0.01;
	// end inline asm
	// begin inline asm
	fma.rn.f32    %f2844, %f2844, 0.9999, 0.01;
	// end inline asm
	// begin inline asm
	fma.rn.f32    %f2846, %f2846, 0.9999, 0.01;
	// end inline asm
	// begin inline asm
	fma.rn.f64    %fd2844, %fd2844, 0.9999, 0.01;
	// end inline asm
	// begin inline asm
	fma.rn.f64    %fd2846, %fd2846, 0.9999, 0.01;
	// end inline asm
	// begin inline asm
	fma.rn.f32    %f2844, %f2844, 0.9999, 0.01;
	// end inline asm
	// begin inline asm
	fma.rn.f32    %f2846, %f2846, 0.9999, 0.01;
	// end inline asm
	// begin inline asm
	fma.rn.f64    %fd2844, %fd2844, 0.9999, 0.01;
	// end inline asm
	// begin inline asm
	fma.rn.f64    %fd2846, %fd2846, 0.9999, 0.01;
	// end inline asm
	// begin inline asm
	fma.rn.f32    %f2844, %f2844, 0.9999, 0.01;
	// end inline asm
	// begin inline asm
	fma.rn.f32    %f2846, %f2846, 0.9999, 0.01;
	// end inline asm
	// begin inline asm
	fma.rn.f64    %fd2844, %fd2844, 0.9999, 0.01;
	// end inline asm
	// begin inline asm
	fma.rn.f64    %fd2846, %fd2846, 0.9999, 0.01;
	// end inline asm
	// begin inline asm
	fma.rn.f32    %f2844, %f2844, 0.9999, 0.01;
	// end inline asm
	// begin inline asm
	fma.rn.f32    %f2846, %f2846, 0.9999, 0.01;
	// end inline asm
	// begin inline asm
	fma.rn.f64    %fd2844, %fd2844, 0.9999, 0.01;
	// end inline asm
	// begin inline asm
	fma.rn.f64    %fd2846, %fd2846, 0.9999, 0.01;
	// end inline asm
	// begin inline asm
	fma.rn.f32    %f2844, %f2844, 0.9999, 0.01;
	// end inline asm
	// begin inline asm
	fma.rn.f32    %f2846, %f2846, 0.9999, 0.01;
	// end inline asm
	// begin inline asm
	fma.rn.f64    %fd2844, %fd2844, 0.9999, 0.01;
	// end inline asm
	// begin inline asm
	fma.rn.f64    %fd2846, %fd2846, 0.9999, 0.01;
	// end inline asm
	// begin inline asm
	fma.rn.f32    %f2844, %f2844, 0.9999, 0.01;
	// end inline asm
	// begin inline asm
	fma.rn.f32    %f2846, %f2846, 0.9999, 0.01;
	// end inline asm
	// begin inline asm
	fma.rn.f64    %fd2844, %fd2844, 0.9999, 0.01;
	// end inline asm
	// begin inline asm
	fma.rn.f64    %fd2846, %fd2846, 0.9999, 0.01;
	// end inline asm
	// begin inline asm
	fma.rn.f32    %f2844, %f2844, 0.9999, 0.01;
	// end inline asm
	// begin inline asm
	fma.rn.f32    %f2846, %f2846, 0.9999, 0.01;
	// end inline asm
	// begin inline asm
	fma.rn.f64    %fd2844, %fd2844, 0.9999, 0.01;
	// end inline asm
	// begin inline asm
	fma.rn.f64    %fd2846, %fd2846, 0.9999, 0.01;
	// end inline asm
	// begin inline asm
	fma.rn.f32    %f2844, %f2844, 0.9999, 0.01;
	// end inline asm
	// begin inline asm
	fma.rn.f32    %f2846, %f2846, 0.9999, 0.01;
	// end inline asm
	// begin inline asm
	fma.rn.f64    %fd2844, %fd2844, 0.9999, 0.01;
	// end inline asm
	// begin inline asm
	fma.rn.f64    %fd2846, %fd2846, 0.9999, 0.01;
	// end inline asm
	// begin inline asm
	fma.rn.f32    %f2844, %f2844, 0.9999, 0.01;
	// end inline asm
	// begin inline asm
	fma.rn.f32    %f2846, %f2846, 0.9999, 0.01;
	// end inline asm
	// begin inline asm
	fma.rn.f64    %fd2844, %fd2844, 0.9999, 0.01;
	// end inline asm
	// begin inline asm
	fma.rn.f64    %fd2846, %fd2846, 0.9999, 0.01;
	// end inline asm
	// begin inline asm
	fma.rn.f32    %f2844, %f2844, 0.9999, 0.01;
	// end inline asm
	// begin inline asm
	fma.rn.f32    %f2846, %f2846, 0.9999, 0.01;
	// end inline asm
	// begin inline asm
	fma.rn.f64    %fd2844, %fd2844, 0.9999, 0.01;
	// end inline asm
	// begin inline asm
	fma.rn.f64    %fd2846, %fd2846, 0.9999, 0.01;
	// end inline asm
	// begin inline asm
	fma.rn.f32    %f2844, %f2844, 0.9999, 0.01;
	// end inline asm
	// begin inline asm
	fma.rn.f32    %f2846, %f2846, 0.9999, 0.01;
	// end inline asm
	// begin inline asm
	fma.rn.f64    %fd2844, %fd2844, 0.9999, 0.01;
	// end inline asm
	// begin inline asm
	fma.rn.f64    %fd2846, %fd2846, 0.9999, 0.01;
	// end inline asm
	// begin inline asm
	fma.rn.f32    %f2844, %f2844, 0.9999, 0.01;
	// end inline asm
	// begin inline asm
	fma.rn.f32    %f2846, %f2846, 0.9999, 0.01;
	// end inline asm
	// begin inline asm
	fma.rn.f64    %fd2844, %fd2844, 0.9999, 0.01;
	// end inline asm
	// begin inline asm
	fma.rn.f64    %fd2846, %fd2846, 0.9999, 0.01;
	// end inline asm
	// begin inline asm
	fma.rn.f32    %f2844, %f2844, 0.9999, 0.01;
	// end inline asm
	// begin inline asm
	fma.rn.f32    %f2846, %f2846, 0.9999, 0.01;
	// end inline asm
	// begin inline asm
	fma.rn.f64    %fd2844, %fd2844, 0.9999, 0.01;
	// end inline asm
	// begin inline asm
	fma.rn.f64    %fd2846, %fd2846, 0.9999, 0.01;
	// end inline asm
	// begin inline asm
	fma.rn.f32    %f2844, %f2844, 0.9999, 0.01;
	// end inline asm
	// begin inline asm
	fma.rn.f32    %f2846, %f2846, 0.9999, 0.01;
	// end inline asm
	// begin inline asm
	fma.rn.f64    %fd2844, %fd2844, 0.9999, 0.01;
	// end inline asm
	// begin inline asm
	fma.rn.f64    %fd2846, %fd2846, 0.9999, 0.01;
	// end inline asm
	// begin inline asm
	fma.rn.f32    %f2844, %f2844, 0.9999, 0.01;
	// end inline asm
	// begin inline asm
	fma.rn.f32    %f2846, %f2846, 0.9999, 0.01;
	// end inline asm
	// begin inline asm
	fma.rn.f64    %fd2844, %fd2844, 0.9999, 0.01;
	// end inline asm
	// begin inline asm
	fma.rn.f64    %fd2846, %fd2846, 0.9999, 0.01;
	// end inline asm
	// begin inline asm
	fma.rn.f32    %f2844, %f2844, 0.9999, 0.01;
	// end inline asm
	// begin inline asm
	fma.rn.f32    %f2846, %f2846, 0.9999, 0.01;
	// end inline asm
	// begin inline asm
	fma.rn.f64    %fd2844, %fd2844, 0.9999, 0.01;
	// end inline asm
	// begin inline asm
	fma.rn.f64    %fd2846, %fd2846, 0.9999, 0.01;
	// end inline asm
	// begin inline asm
	fma.rn.f32    %f2844, %f2844, 0.9999, 0.01;
	// end inline asm
	// begin inline asm
	fma.rn.f32    %f2846, %f2846, 0.9999, 0.01;
	// end inline asm
	// begin inline asm
	fma.rn.f64    %fd2844, %fd2844, 0.9999, 0.01;
	// end inline asm
	// begin inline asm
	fma.rn.f64    %fd2846, %fd2846, 0.9999, 0.01;
	// end inline asm
	// begin inline asm
	fma.rn.f32    %f2844, %f2844, 0.9999, 0.01;
	// end inline asm
	// begin inline asm
	fma.rn.f32    %f2846, %f2846, 0.9999, 0.01;
	// end inline asm
	// begin inline asm
	fma.rn.f64    %fd2844, %fd2844, 0.9999, 0.01;
	// end inline asm
	// begin inline asm
	fma.rn.f64    %fd2846, %fd2846, 0.9999, 0.01;
	// end inline asm
	// begin inline asm
	fma.rn.f32    %f2844, %f2844, 0.9999, 0.01;
	// end inline asm
	// begin inline asm
	fma.rn.f32    %f2846, %f2846, 0.9999, 0.01;
	// end inline asm
	// begin inline asm
	fma.rn.f64    %fd2844, %fd2844, 0.9999, 0.01;
	// end inline asm
	// begin inline asm
	fma.rn.f64    %fd2846, %fd2846, 0.9999, 0.01;
	// end inline asm
	// begin inline asm
	fma.rn.f32    %f2844, %f2844, 0.9999, 0.01;
	// end inline asm
	// begin inline asm
	fma.rn.f32    %f2846, %f2846, 0.9999, 0.01;
	// end inline asm
	// begin inline asm
	fma.rn.f64    %fd2844, %fd2844, 0.9999, 0.01;
	// end inline asm
	// begin inline asm
	fma.rn.f64    %fd2846, %fd2846, 0.9999, 0.01;
	// end inline asm
	// begin inline asm
	fma.rn.f32    %f2844, %f2844, 0.9999, 0.01;
	// end inline asm
	// begin inline asm
	fma.rn.f32    %f2846, %f2846, 0.9999, 0.01;
	// end inline asm
	mov.f64 	%fd4264, %fd2844;
	// begin inline asm
	fma.rn.f64    %fd4264, %fd4264, 0.9999, 0.01;
	// end inline asm
	mov.f64 	%fd4266, %fd2846;
	// begin inline asm
	fma.rn.f64    %fd4266, %fd4266, 0.9999, 0.01;
	// end inline asm
	mov.f32 	%f4264, %f2844;
	// begin inline asm
	fma.rn.f32    %f4264, %f4264, 0.9999, 0.01;
	// end inline asm
	mov.f32 	%f4266, %f2846;
	// begin inline asm
	fma.rn.f32    %f4266, %f4266, 0.9999, 0.01;
	// end inline asm
	// begin inline asm
	fma.rn.f64    %fd4264, %fd4264, 0.9999, 0.01;
	// end inline asm
	// begin inline asm
	fma.rn.f64    %fd4266, %fd4266, 0.9999, 0.01;
	// end inline asm
	// begin inline asm
	fma.rn.f32    %f4264, %f4264, 0.9999, 0.01;
	// end inline asm
	// begin inline asm
	fma.rn.f32    %f4266, %f4266, 0.9999, 0.01;
	// end inline asm
	// begin inline asm
	fma.rn.f64    %fd4264, %fd4264, 0.9999, 0.01;
	// end inline asm
	// begin inline asm
	fma.rn.f64    %fd4266, %fd4266, 0.9999, 0.01;
	// end inline asm
	// begin inline asm
	fma.rn.f32    %f4264, %f4264, 0.9999, 0.01;
	// end inline asm
	// begin inline asm
	fma.rn.f32    %f4266, %f4266, 0.9999, 0.01;
	// end inline asm
	// begin inline asm
	fma.rn.f64    %fd4264, %fd4264, 0.9999, 0.01;
	// end inline asm
	// begin inline asm
	fma.rn.f64    %fd4266, %fd4266, 0.9999, 0.01;
	// end inline asm
	// begin inline asm
	fma.rn.f32    %f4264, %f4264, 0.9999, 0.01;
	// end inline asm
	// begin inline asm
	fma.rn.f32    %f4266, %f4266, 0.9999, 0.01;
	// end inline asm
	// begin inline asm
	fma.rn.f64    %fd4264, %fd4264, 0.9999, 0.01;
	// end inline asm
	// begin inline asm
	fma.rn.f64    %fd4266, %fd4266, 0.9999, 0.01;
	// end inline asm
	// begin inline asm
	fma.rn.f32    %f4264, %f4264, 0.9999, 0.01;
	// end inline asm
	// begin inline asm
	fma.rn.f32    %f4266, %f4266, 0.9999, 0.01;
	// end inline asm
	// begin inline asm
	fma.rn.f64    %fd4264, %fd4264, 0.9999, 0.01;
	// end inline asm
	// begin inline asm
	fma.rn.f64    %fd4266, %fd4266, 0.9999, 0.01;
	// end inline asm
	// begin inline asm
	fma.rn.f32    %f4264, %f4264, 0.9999, 0.01;
	// end inline asm
	// begin inline asm
	fma.rn.f32    %f4266, %f4266, 0.9999, 0.01;
	// end inline asm
	// begin inline asm
	fma.rn.f64    %fd4264, %fd4264, 0.9999, 0.01;
	// end inline asm
	// begin inline asm
	fma.rn.f64    %fd4266, %fd4266, 0.9999, 0.01;
	// end inline asm
	// begin inline asm
	fma.rn.f32    %f4264, %f4264, 0.9999, 0.01;
	// end inline asm
	// begin inline asm
	fma.rn.f32    %f4266, %f4266, 0.9999, 0.01;
	// end inline asm
	// begin inline asm
	fma.rn.f64    %fd4264, %fd4264, 0.9999, 0.01;
	// end inline asm
	// begin inline asm
	fma.rn.f64    %fd4266, %fd4266, 0.9999, 0.01;
	// end inline asm
	// begin inline asm
	fma.rn.f32    %f4264, %f4264, 0.9999, 0.01;
	// end inline asm
	// begin inline asm
	fma.rn.f32    %f4266, %f4266, 0.9999, 0.01;
	// end inline asm
	// begin inline asm
	fma.rn.f64    %fd4264, %fd4264, 0.9999, 0.01;
	// end inline asm
	// begin inline asm
	fma.rn.f64    %fd4266, %fd4266, 0.9999, 0.01;
	// end inline asm
	// begin inline asm
	fma.rn.f32    %f4264, %f4264, 0.9999, 0.01;
	// end inline asm
	// begin inline asm
	fma.rn.f32    %f4266, %f4266, 0.9999, 0.01;
	// end inline asm
	// begin inline asm
	fma.rn.f64    %fd4264, %fd4264, 0.9999, 0.01;
	// end inline asm
	// begin inline asm
	fma.rn.f64    %fd4266, %fd4266, 0.9999, 0.01;
	// end inline asm
	// begin inline asm
	fma.rn.f32    %f4264, %f4264, 0.9999, 0.01;
	// end inline asm
	// begin inline asm
	fma.rn.f32    %f4266, %f4266, 0.9999, 0.01;
	// end inline asm
	// begin inline asm
	fma.rn.f64    %fd4264, %fd4264, 0.9999, 0.01;
	// end inline asm
	// begin inline asm
	fma.rn.f64    %fd4266, %fd4266, 0.9999, 0.01;
	// end inline asm
	// begin inline asm
	fma.rn.f32    %f4264, %f4264, 0.9999, 0.01;
	// end inline asm
	// begin inline asm
	fma.rn.f32    %f4266, %f4266, 0.9999, 0.01;
	// end inline asm
	// begin inline asm
	fma.rn.f64    %fd4264, %fd4264, 0.9999, 0.01;
	// end inline asm
	// begin inline asm
	fma.rn.f64    %fd4266, %fd4266, 0.9999, 0.01;
	// end inline asm
	// begin inline asm
	fma.rn.f32    %f4264, %f4264, 0.9999, 0.01;
	// end inline asm
	// begin inline asm
	fma.rn.f32    %f4266, %f4266, 0.9999, 0.01;
	// end inline asm
	// begin inline asm
	fma.rn.f64    %fd4264, %fd4264, 0.9999, 0.01;
	// end inline asm
	// begin inline asm
	fma.rn.f64    %fd4266, %fd4266, 0.9999, 0.01;
	// end inline asm
	// begin inline asm
	fma.rn.f32    %f4264, %f4264, 0.9999, 0.01;
	// end inline asm
	// begin inline asm
	fma.rn.f32    %f4266, %f4266, 0.9999, 0.01;
	// end inline asm
	// begin inline asm
	fma.rn.f64    %fd4264, %fd4264, 0.9999, 0.01;
	// end inline asm
	// begin inline asm
	fma.rn.f64    %fd4266, %fd4266, 0.9999, 0.01;
	// end inline asm
	// begin inline asm
	fma.rn.f32    %f4264, %f4264, 0.9999, 0.01;
	// end inline asm
	// begin inline asm
	fma.rn.f32    %f4266, %f4266, 0.9999, 0.01;
	// end inline asm
	// begin inline asm
	fma.rn.f64    %fd4264, %fd4264, 0.9999, 0.01;
	// end inline asm
	// begin inline asm
	fma.rn.f64    %fd4266, %fd4266, 0.9999, 0.01;
	// end inline asm
	// begin inline asm
	fma.rn.f32    %f4264, %f4264, 0.9999, 0.01;
	// end inline asm
	// begin inline asm
	fma.rn.f32    %f4266, %f4266, 0.9999, 0.01;
	// end inline asm
	// begin inline asm
	fma.rn.f64    %fd4264, %fd4264, 0.9999, 0.01;
	// end inline asm
	// begin inline asm
	fma.rn.f64    %fd4266, %fd4266, 0.9999, 0.01;
	// end inline asm
	// begin inline asm
	fma.rn.f32    %f4264, %f4264, 0.9999, 0.01;
	// end inline asm
	// begin inline asm
	fma.rn.f32    %f4266, %f4266, 0.9999, 0.01;
	// end inline asm
	// begin inline asm
	fma.rn.f64    %fd4264, %fd4264, 0.9999, 0.01;
	// end inline asm
	// begin inline asm
	fma.rn.f64    %fd4266, %fd4266, 0.9999, 0.01;
	// end inline asm
	// begin inline asm
	fma.rn.f32    %f4264, %f4264, 0.9999, 0.01;
	// end inline asm
	// begin inline asm
	fma.rn.f32    %f4266, %f4266, 0.9999, 0.01;
	// end inline asm
	// begin inline asm
	fma.rn.f64    %fd4264, %fd4264, 0.9999, 0.01;
	// end inline asm
	// begin inline asm
	fma.rn.f64    %fd4266, %fd4266, 0.9999, 0.01;
	// end inline asm
	// begin inline asm
	fma.rn.f32    %f4264, %f4264, 0.9999, 0.01;
	// end inline asm
	// begin inline asm
	fma.rn.f32    %f4266, %f4266, 0.9999, 0.01;
	// end inline asm
	// begin inline asm
	fma.rn.f64    %fd4264, %fd4264, 0.9999, 0.01;
	// end inline asm
	// begin inline asm
	fma.rn.f64    %fd4266, %fd4266, 0.9999, 0.01;
	// end inline asm
	// begin inline asm
	fma.rn.f32    %f4264, %f4264, 0.9999, 0.01;
	// end inline asm
	// begin inline asm
	fma.rn.f32    %f4266, %f4266, 0.9999, 0.01;
	// end inline asm
	// begin inline asm
	fma.rn.f64    %fd4264, %fd4264, 0.9999, 0.01;
	// end inline asm
	// begin inline asm
	fma.rn.f64    %fd4266, %fd4266, 0.9999, 0.01;
	// end inline asm
	// begin inline asm
	fma.rn.f32    %f4264, %f4264, 0.9999, 0.01;
	// end inline asm
	// begin inline asm
	fma.rn.f32    %f4266, %f4266, 0.9999, 0.01;
	// end inline asm
	// begin inline asm
	fma.rn.f64    %fd4264, %fd4264, 0.9999, 0.01;
	// end inline asm
	// begin inline asm
	fma.rn.f64    %fd4266, %fd4266, 0.9999, 0.01;
	// end inline asm
	// begin inline asm
	fma.rn.f32    %f4264, %f4264, 0.9999, 0.01;
	// end inline asm
	// begin inline asm
	fma.rn.f32    %f4266, %f4266, 0.9999, 0.01;
	// end inline asm
	// begin inline asm
	fma.rn.f64    %fd4264, %fd4264, 0.9999, 0.01;
	// end inline asm
	// begin inline asm
	fma.rn.f64    %fd4266, %fd4266, 0.9999, 0.01;
	// end inline asm
	// begin inline asm
	fma.rn.f32    %f4264, %f4264, 0.9999, 0.01;
	// end inline asm
	// begin inline asm
	fma.rn.f32    %f4266, %f4266, 0.9999, 0.01;
	// end inline asm
	// begin inline asm
	fma.rn.f64    %fd4264, %fd4264, 0.9999, 0.01;
	// end inline asm
	// begin inline asm
	fma.rn.f64    %fd4266, %fd4266, 0.9999, 0.01;
	// end inline asm
	// begin inline asm
	fma.rn.f32    %f4264, %f4264, 0.9999, 0.01;
	// end inline asm
	// begin inline asm
	fma.rn.f32    %f4266, %f4266, 0.9999, 0.01;
	// end inline asm
	// begin inline asm
	fma.rn.f64    %fd4264, %fd4264, 0.9999, 0.01;
	// end inline asm
	// begin inline asm
	fma.rn.f64    %fd4266, %fd4266, 0.9999, 0.01;
	// end inline asm
	// begin inline asm
	fma.rn.f32    %f4264, %f4264, 0.9999, 0.01;
	// end inline asm
	// begin inline asm
	fma.rn.f32    %f4266, %f4266, 0.9999, 0.01;
	// end inline asm
	// begin inline asm
	fma.rn.f64    %fd4264, %fd4264, 0.9999, 0.01;
	// end inline asm
	// begin inline asm
	fma.rn.f64    %fd4266, %fd4266, 0.9999, 0.01;
	// end inline asm
	// begin inline asm
	fma.rn.f32    %f4264, %f4264, 0.9999, 0.01;
	// end inline asm
	// begin inline asm
	fma.rn.f32    %f4266, %f4266, 0.9999, 0.01;
	// end inline asm
	// begin inline asm
	fma.rn.f64    %fd4264, %fd4264, 0.9999, 0.01;
	// end inline asm
	// begin inline asm
	fma.rn.f64    %fd4266, %fd4266, 0.9999, 0.01;
	// end inline asm
	// begin inline asm
	fma.rn.f32    %f4264, %f4264, 0.9999, 0.01;
	// end inline asm
	// begin inline asm
	fma.rn.f32    %f4266, %f4266, 0.9999, 0.01;
	// end inline asm
	// begin inline asm
	fma.rn.f64    %fd4264, %fd4264, 0.9999, 0.01;
	// end inline asm
	// begin inline asm
	fma.rn.f64    %fd4266, %fd4266, 0.9999, 0.01;
	// end inline asm
	// begin inline asm
	fma.rn.f32    %f4264, %f4264, 0.9999, 0.01;
	// end inline asm
	// begin inline asm
	fma.rn.f32    %f4266, %f4266, 0.9999, 0.01;
	// end inline asm
	// begin inline asm
	fma.rn.f64    %fd4264, %fd4264, 0.9999, 0.01;
	// end inline asm
	// begin inline asm
	fma.rn.f64    %fd4266, %fd4266, 0.9999, 0.01;
	// end inline asm
	// begin inline asm
	fma.rn.f32    %f4264, %f4264, 0.9999, 0.01;
	// end inline asm
	// begin inline asm
	fma.rn.f32    %f4266, %f4266, 0.9999, 0.01;
	// end inline asm
	// begin inline asm
	fma.rn.f64    %fd4264, %fd4264, 0.9999, 0.01;
	// end inline asm
	// begin inline asm
	fma.rn.f64    %fd4266, %fd4266, 0.9999, 0.01;
	// end inline asm
	// begin inline asm
	fma.rn.f32    %f4264, %f4264, 0.9999, 0.01;
	// end inline asm
	// begin inline asm
	fma.rn.f32    %f4266, %f4266, 0.9999, 0.01;
	// end inline asm
	// begin inline asm
	fma.rn.f64    %fd4264, %fd4264, 0.9999, 0.01;
	// end inline asm
	// begin inline asm
	fma.rn.f64    %fd4266, %fd4266, 0.9999, 0.01;
	// end inline asm
	// begin inline asm
	fma.rn.f32    %f4264, %f4264, 0.9999, 0.01;
	// end inline asm
	// begin inline asm
	fma.rn.f32    %f4266, %f4266, 0.9999, 0.01;
	// end inline asm
	// begin inline asm
	fma.rn.f64    %fd4264, %fd4264, 0.9999, 0.01;
	// end inline asm
	// begin inline asm
	fma.rn.f64    %fd4266, %fd4266, 0.9999, 0.01;
	// end inline asm
	// begin inline asm
	fma.rn.f32    %f4264, %f4264, 0.9999, 0.01;
	// end inline asm
	// begin inline asm
	fma.rn.f32    %f4266, %f4266, 0.9999, 0.01;
	// end inline asm
	// begin inline asm
	fma.rn.f64    %fd4264, %fd4264, 0.9999, 0.01;
	// end inline asm
	// begin inline asm
	fma.rn.f64    %fd4266, %fd4266, 0.9999, 0.01;
	// end inline asm
	// begin inline asm
	fma.rn.f32    %f4264, %f4264, 0.9999, 0.01;
	// end inline asm
	// begin inline asm
	fma.rn.f32    %f4266, %f4266, 0.9999, 0.01;
	// end inline asm
	// begin inline asm
	fma.rn.f64    %fd4264, %fd4264, 0.9999, 0.01;
	// end inline asm
	// begin inline asm
	fma.rn.f64    %fd4266, %fd4266, 0.9999, 0.01;
	// end inline asm
	// begin inline asm
	fma.rn.f32    %f4264, %f4264, 0.9999, 0.01;
	// end inline asm
	// begin inline asm
	fma.rn.f32    %f4266, %f4266, 0.9999, 0.01;
	// end inline asm
	// begin inline asm
	fma.rn.f64    %fd4264, %fd4264, 0.9999, 0.01;
	// end inline asm
	// begin inline asm
	fma.rn.f64    %fd4266, %fd4266, 0.9999, 0.01;
	// end inline asm
	// begin inline asm
	fma.rn.f32    %f4264, %f4264, 0.9999, 0.01;
	// end inline asm
	// begin inline asm
	fma.rn.f32    %f4266, %f4266, 0.9999, 0.01;
	// end inline asm
	// begin inline asm
	fma.rn.f64    %fd4264, %fd4264, 0.9999, 0.01;
	// end inline asm
	// begin inline asm
	fma.rn.f64    %fd4266, %fd4266, 0.9999, 0.01;
	// end inline asm
	// begin inline asm
	fma.rn.f32    %f4264, %f4264, 0.9999, 0.01;
	// end inline asm
	// begin inline asm
	fma.rn.f32    %f4266, %f4266, 0.9999, 0.01;
	// end inline asm
	// begin inline asm
	fma.rn.f64    %fd4264, %fd4264, 0.9999, 0.01;
	// end inline asm
	// begin inline asm
	fma.rn.f64    %fd4266, %fd4266, 0.9999, 0.01;
	// end inline asm
	// begin inline asm
	fma.rn.f32    %f4264, %f4264, 0.9999, 0.01;
	// end inline asm
	// begin inline asm
	fma.rn.f32    %f4266, %f4266, 0.9999, 0.01;
	// end inline asm
	// begin inline asm
	fma.rn.f64    %fd4264, %fd4264, 0.9999, 0.01;
	// end inline asm
	// begin inline asm
	fma.rn.f64    %fd4266, %fd4266, 0.9999, 0.01;
	// end inline asm
	// begin inline asm
	fma.rn.f32    %f4264, %f4264, 0.9999, 0.01;
	// end inline asm
	// begin inline asm
	fma.rn.f32    %f4266, %f4266, 0.9999, 0.01;
	// end inline asm
	// begin inline asm
	fma.rn.f64    %fd4264, %fd4264, 0.9999, 0.01;
	// end inline asm
	// begin inline asm
	fma.rn.f64    %fd4266, %fd4266, 0.9999, 0.01;
	// end inline asm
	// begin inline asm
	fma.rn.f32    %f4264, %f4264, 0.9999, 0.01;
	// end inline asm
	// begin inline asm
	fma.rn.f32    %f4266, %f4266, 0.9999, 0.01;
	// end inline asm
	// begin inline asm
	fma.rn.f64    %fd4264, %fd4264, 0.9999, 0.01;
	// end inline asm
	// begin inline asm
	fma.rn.f64    %fd4266, %fd4266, 0.9999, 0.01;
	// end inline asm
	// begin inline asm
	fma.rn.f32    %f4264, %f4264, 0.9999, 0.01;
	// end inline asm
	// begin inline asm
	fma.rn.f32    %f4266, %f4266, 0.9999, 0.01;
	// end inline asm
	// begin inline asm
	fma.rn.f64    %fd4264, %fd4264, 0.9999, 0.01;
	// end inline asm
	// begin inline asm
	fma.rn.f64    %fd4266, %fd4266, 0.9999, 0.01;
	// end inline asm
	// begin inline asm
	fma.rn.f32    %f4264, %f4264, 0.9999, 0.01;
	// end inline asm
	// begin inline asm
	fma.rn.f32    %f4266, %f4266, 0.9999, 0.01;
	// end inline asm
	// begin inline asm
	fma.rn.f64    %fd4264, %fd4264, 0.9999, 0.01;
	// end inline asm
	// begin inline asm
	fma.rn.f64    %fd4266, %fd4266, 0.9999, 0.01;
	// end inline asm
	// begin inline asm
	fma.rn.f32    %f4264, %f4264, 0.9999, 0.01;
	// end inline asm
	// begin inline asm
	fma.rn.f32    %f4266, %f4266, 0.9999, 0.01;
	// end inline asm
	// begin inline asm
	fma.rn.f64    %fd4264, %fd4264, 0.9999, 0.01;
	// end inline asm
	// begin inline asm
	fma.rn.f64    %fd4266, %fd4266, 0.9999, 0.01;
	// end inline asm
	// begin inline asm
	fma.rn.f32    %f4264, %f4264, 0.9999, 0.01;
	// end inline asm
	// begin inline asm
	fma.rn.f32    %f4266, %f4266, 0.9999, 0.01;
	// end inline asm
	// begin inline asm
	fma.rn.f64    %fd4264, %fd4264, 0.9999, 0.01;
	// end inline asm
	// begin inline asm
	fma.rn.f64    %fd4266, %fd4266, 0.9999, 0.01;
	// end inline asm
	// begin inline asm
	fma.rn.f32    %f4264, %f4264, 0.9999, 0.01;
	// end inline asm
	// begin inline asm
	fma.rn.f32    %f4266, %f4266, 0.9999, 0.01;
	// end inline asm
	// begin inline asm
	fma.rn.f64    %fd4264, %fd4264, 0.9999, 0.01;
	// end inline asm
	// begin inline asm
	fma.rn.f64    %fd4266, %fd4266, 0.9999, 0.01;
	// end inline asm
	// begin inline asm
	fma.rn.f32    %f4264, %f4264, 0.9999, 0.01;
	// end inline asm
	// begin inline asm
	fma.rn.f32    %f4266, %f4266, 0.9999, 0.01;
	// end inline asm
	// begin inline asm
	fma.rn.f64    %fd4264, %fd4264, 0.9999, 0.01;
	// end inline asm
	// begin inline asm
	fma.rn.f64    %fd4266, %fd4266, 0.9999, 0.01;
	// end inline asm
	// begin inline asm
	fma.rn.f32    %f4264, %f4264, 0.9999, 0.01;
	// end inline asm
	// begin inline asm
	fma.rn.f32    %f4266, %f4266, 0.9999, 0.01;
	// end inline asm
	// begin inline asm
	fma.rn.f64    %fd4264, %fd4264, 0.9999, 0.01;
	// end inline asm
	// begin inline asm
	fma.rn.f64    %fd4266, %fd4266, 0.9999, 0.01;
	// end inline asm
	// begin inline asm
	fma.rn.f32    %f4264, %f4264, 0.9999, 0.01;
	// end inline asm
	// begin inline asm
	fma.rn.f32    %f4266, %f4266, 0.9999, 0.01;
	// end inline asm
	// begin inline asm
	fma.rn.f64    %fd4264, %fd4264, 0.9999, 0.01;
	// end inline asm
	// begin inline asm
	fma.rn.f64    %fd4266, %fd4266, 0.9999, 0.01;
	// end inline asm
	// begin inline asm
	fma.rn.f32    %f4264, %f4264, 0.9999, 0.01;
	// end inline asm
	// begin inline asm
	fma.rn.f32    %f4266, %f4266, 0.9999, 0.01;
	// end inline asm
	// begin inline asm
	fma.rn.f64    %fd4264, %fd4264, 0.9999, 0.01;
	// end inline asm
	// begin inline asm
	fma.rn.f64    %fd4266, %fd4266, 0.9999, 0.01;
	// end inline asm
	// begin inline asm
	fma.rn.f32    %f4264, %f4264, 0.9999, 0.01;
	// end inline asm
	// begin inline asm
	fma.rn.f32    %f4266, %f4266, 0.9999, 0.01;
	// end inline asm
	// begin inline asm
	fma.rn.f64    %fd4264, %fd4264, 0.9999, 0.01;
	// end inline asm
	// begin inline asm
	fma.rn.f64    %fd4266, %fd4266, 0.9999, 0.01;
	// end inline asm
	// begin inline asm
	fma.rn.f32    %f4264, %f4264, 0.9999, 0.01;
	// end inline asm
	// begin inline asm
	fma.rn.f32    %f4266, %f4266, 0.9999, 0.01;
	// end inline asm
	// begin inline asm
	fma.rn.f64    %fd4264, %fd4264, 0.9999, 0.01;
	// end inline asm
	// begin inline asm
	fma.rn.f64    %fd4266, %fd4266, 0.9999, 0.01;
	// end inline asm
	// begin inline asm
	fma.rn.f32    %f4264, %f4264, 0.9999, 0.01;
	// end inline asm
	// begin inline asm
	fma.rn.f32    %f4266, %f4266, 0.9999, 0.01;
	// end inline asm
	// begin inline asm
	fma.rn.f64    %fd4264, %fd4264, 0.9999, 0.01;
	// end inline asm
	// begin inline asm
	fma.rn.f64    %fd4266, %fd4266, 0.9999, 0.01;
	// end inline asm
	// begin inline asm
	fma.rn.f32    %f4264, %f4264, 0.9999, 0.01;
	// end inline asm
	// begin inline asm
	fma.rn.f32    %f4266, %f4266, 0.9999, 0.01;
	// end inline asm
	// begin inline asm
	fma.rn.f64    %fd4264, %fd4264, 0.9999, 0.01;
	// end inline asm
	// begin inline asm
	fma.rn.f64    %fd4266, %fd4266, 0.9999, 0.01;
	// end inline asm
	// begin inline asm
	fma.rn.f32    %f4264, %f4264, 0.9999, 0.01;
	// end inline asm
	// begin inline asm
	fma.rn.f32    %f4266, %f4266, 0.9999, 0.01;
	// end inline asm
	// begin inline asm
	fma.rn.f64    %fd4264, %fd4264, 0.9999, 0.01;
	// end inline asm
	// begin inline asm
	fma.rn.f64    %fd4266, %fd4266, 0.9999, 0.01;
	// end inline asm
	// begin inline asm
	fma.rn.f32    %f4264, %f4264, 0.9999, 0.01;
	// end inline asm
	// begin inline asm
	fma.rn.f32    %f4266, %f4266, 0.9999, 0.01;
	// end inline asm
	// begin inline asm
	fma.rn.f64    %fd4264, %fd4264, 0.9999, 0.01;
	// end inline asm
	// begin inline asm
	fma.rn.f64    %fd4266, %fd4266, 0.9999, 0.01;
	// end inline asm
	// begin inline asm
	fma.rn.f32    %f4264, %f4264, 0.9999, 0.01;
	// end inline asm
	// begin inline asm
	fma.rn.f32    %f4266, %f4266, 0.9999, 0.01;
	// end inline asm
	// begin inline asm
	fma.rn.f64    %fd4264, %fd4264, 0.9999, 0.01;
	// end inline asm
	// begin inline asm
	fma.rn.f64    %fd4266, %fd4266, 0.9999, 0.01;
	// end inline asm
	// begin inline asm
	fma.rn.f32    %f4264, %f4264, 0.9999, 0.01;
	// end inline asm
	// begin inline asm
	fma.rn.f32    %f4266, %f4266, 0.9999, 0.01;
	// end inline asm
	// begin inline asm
	fma.rn.f64    %fd4264, %fd4264, 0.9999, 0.01;
	// end inline asm
	// begin inline asm
	fma.rn.f64    %fd4266, %fd4266, 0.9999, 0.01;
	// end inline asm
	// begin inline asm
	fma.rn.f32    %f4264, %f4264, 0.9999, 0.01;
	// end inline asm
	// begin inline asm
	fma.rn.f32    %f4266, %f4266, 0.9999, 0.01;
	// end inline asm
	// begin inline asm
	fma.rn.f64    %fd4264, %fd4264, 0.9999, 0.01;
	// end inline asm
	// begin inline asm
	fma.rn.f64    %fd4266, %fd4266, 0.9999, 0.01;
	// end inline asm
	// begin inline asm
	fma.rn.f32    %f4264, %f4264, 0.9999, 0.01;
	// end inline asm
	// begin inline asm
	fma.rn.f32    %f4266, %f4266, 0.9999, 0.01;
	// end inline asm
	// begin inline asm
	fma.rn.f64    %fd4264, %fd4264, 0.9999, 0.01;
	// end inline asm
	// begin inline asm
	fma.rn.f64    %fd4266, %fd4266, 0.9999, 0.01;
	// end inline asm
	// begin inline asm
	fma.rn.f32    %f4264, %f4264, 0.9999, 0.01;
	// end inline asm
	// begin inline asm
	fma.rn.f32    %f4266, %f4266, 0.9999, 0.01;
	// end inline asm
	// begin inline asm
	fma.rn.f64    %fd4264, %fd4264, 0.9999, 0.01;
	// end inline asm
	// begin inline asm
	fma.rn.f64    %fd4266, %fd4266, 0.9999, 0.01;
	// end inline asm
	// begin inline asm
	fma.rn.f32    %f4264, %f4264, 0.9999, 0.01;
	// end inline asm
	// begin inline asm
	fma.rn.f32    %f4266, %f4266, 0.9999, 0.01;
	// end inline asm
	// begin inline asm
	fma.rn.f64    %fd4264, %fd4264, 0.9999, 0.01;
	// end inline asm
	// begin inline asm
	fma.rn.f64    %fd4266, %fd4266, 0.9999, 0.01;
	// end inline asm
	// begin inline asm
	fma.rn.f32    %f4264, %f4264, 0.9999, 0.01;
	// end inline asm
	// begin inline asm
	fma.rn.f32    %f4266, %f4266, 0.9999, 0.01;
	// end inline asm
	// begin inline asm
	fma.rn.f64    %fd4264, %fd4264, 0.9999, 0.01;
	// end inline asm
	// begin inline asm
	fma.rn.f64    %fd4266, %fd4266, 0.9999, 0.01;
	// end inline asm
	// begin inline asm
	fma.rn.f32    %f4264, %f4264, 0.9999, 0.01;
	// end inline asm
	// begin inline asm
	fma.rn.f32    %f4266, %f4266, 0.9999, 0.01;
	// end inline asm
	// begin inline asm
	fma.rn.f64    %fd4264, %fd4264, 0.9999, 0.01;
	// end inline asm
	// begin inline asm
	fma.rn.f64    %fd4266, %fd4266, 0.9999, 0.01;
	// end inline asm
	// begin inline asm
	fma.rn.f32    %f4264, %f4264, 0.9999, 0.01;
	// end inline asm
	// begin inline asm
	fma.rn.f32    %f4266, %f4266, 0.9999, 0.01;
	// end inline asm
	// begin inline asm
	fma.rn.f64    %fd4264, %fd4264, 0.9999, 0.01;
	// end inline asm
	// begin inline asm
	fma.rn.f64    %fd4266, %fd4266, 0.9999, 0.01;
	// end inline asm
	// begin inline asm
	fma.rn.f32    %f4264, %f4264, 0.9999, 0.01;
	// end inline asm
	// begin inline asm
	fma.rn.f32    %f4266, %f4266, 0.9999, 0.01;
	// end inline asm
	// begin inline asm
	fma.rn.f64    %fd4264, %fd4264, 0.9999, 0.01;
	// end inline asm
	// begin inline asm
	fma.rn.f64    %fd4266, %fd4266, 0.9999, 0.01;
	// end inline asm
	// begin inline asm
	fma.rn.f32    %f4264, %f4264, 0.9999, 0.01;
	// end inline asm
	// begin inline asm
	fma.rn.f32    %f4266, %f4266, 0.9999, 0.01;
	// end inline asm
	// begin inline asm
	fma.rn.f64    %fd4264, %fd4264, 0.9999, 0.01;
	// end inline asm
	// begin inline asm
	fma.rn.f64    %fd4266, %fd4266, 0.9999, 0.01;
	// end inline asm
	// begin inline asm
	fma.rn.f32    %f4264, %f4264, 0.9999, 0.01;
	// end inline asm
	// begin inline asm
	fma.rn.f32    %f4266, %f4266, 0.9999, 0.01;
	// end inline asm
	// begin inline asm
	fma.rn.f64    %fd4264, %fd4264, 0.9999, 0.01;
	// end inline asm
	// begin inline asm
	fma.rn.f64    %fd4266, %fd4266, 0.9999, 0.01;
	// end inline asm
	// begin inline asm
	fma.rn.f32    %f4264, %f4264, 0.9999, 0.01;
	// end inline asm
	// begin inline asm
	fma.rn.f32    %f4266, %f4266, 0.9999, 0.01;
	// end inline asm
	// begin inline asm
	fma.rn.f64    %fd4264, %fd4264, 0.9999, 0.01;
	// end inline asm
	// begin inline asm
	fma.rn.f64    %fd4266, %fd4266, 0.9999, 0.01;
	// end inline asm
	// begin inline asm
	fma.rn.f32    %f4264, %f4264, 0.9999, 0.01;
	// end inline asm
	// begin inline asm
	fma.rn.f32    %f4266, %f4266, 0.9999, 0.01;
	// end inline asm
	// begin inline asm
	fma.rn.f64    %fd4264, %fd4264, 0.9999, 0.01;
	// end inline asm
	// begin inline asm
	fma.rn.f64    %fd4266, %fd4266, 0.9999, 0.01;
	// end inline asm
	// begin inline asm
	fma.rn.f32    %f4264, %f4264, 0.9999, 0.01;
	// end inline asm
	// begin inline asm
	fma.rn.f32    %f4266, %f4266, 0.9999, 0.01;
	// end inline asm
	// begin inline asm
	fma.rn.f64    %fd4264, %fd4264, 0.9999, 0.01;
	// end inline asm
	// begin inline asm
	fma.rn.f64    %fd4266, %fd4266, 0.9999, 0.01;
	// end inline asm
	// begin inline asm
	fma.rn.f32    %f4264, %f4264, 0.9999, 0.01;
	// end inline asm
	// begin inline asm
	fma.rn.f32    %f4266, %f4266, 0.9999, 0.01;
	// end inline asm
	// begin inline asm
	fma.rn.f64    %fd4264, %fd4264, 0.9999, 0.01;
	// end inline asm
	// begin inline asm
	fma.rn.f64    %fd4266, %fd4266, 0.9999, 0.01;
	// end inline asm
	// begin inline asm
	fma.rn.f32    %f4264, %f4264, 0.9999, 0.01;
	// end inline asm
	// begin inline asm
	fma.rn.f32    %f4266, %f4266, 0.9999, 0.01;
	// end inline asm
	// begin inline asm
	fma.rn.f64    %fd4264, %fd4264, 0.9999, 0.01;
	// end inline asm
	// begin inline asm
	fma.rn.f64    %fd4266, %fd4266, 0.9999, 0.01;
	// end inline asm
	// begin inline asm
	fma.rn.f32    %f4264, %f4264, 0.9999, 0.01;
	// end inline asm
	// begin inline asm
	fma.rn.f32    %f4266, %f4266, 0.9999, 0.01;
	// end inline asm
	// begin inline asm
	fma.rn.f64    %fd4264, %fd4264, 0.9999, 0.01;
	// end inline asm
	// begin inline asm
	fma.rn.f64    %fd4266, %fd4266, 0.9999, 0.01;
	// end inline asm
	// begin inline asm
	fma.rn.f32    %f4264, %f4264, 0.9999, 0.01;
	// end inline asm
	// begin inline asm
	fma.rn.f32    %f4266, %f4266, 0.9999, 0.01;
	// end inline asm
	// begin inline asm
	fma.rn.f64    %fd4264, %fd4264, 0.9999, 0.01;
	// end inline asm
	// begin inline asm
	fma.rn.f64    %fd4266, %fd4266, 0.9999, 0.01;
	// end inline asm
	// begin inline asm
	fma.rn.f32    %f4264, %f4264, 0.9999, 0.01;
	// end inline asm
	// begin inline asm
	fma.rn.f32    %f4266, %f4266, 0.9999, 0.01;
	// end inline asm
	// begin inline asm
	fma.rn.f64    %fd4264, %fd4264, 0.9999, 0.01;
	// end inline asm
	// begin inline asm
	fma.rn.f64    %fd4266, %fd4266, 0.9999, 0.01;
	// end inline asm
	// begin inline asm
	fma.rn.f32    %f4264, %f4264, 0.9999, 0.01;
	// end inline asm
	// begin inline asm
	fma.rn.f32    %f4266, %f4266, 0.9999, 0.01;
	// end inline asm
	// begin inline asm
	fma.rn.f64    %fd4264, %fd4264, 0.9999, 0.01;
	// end inline asm
	// begin inline asm
	fma.rn.f64    %fd4266, %fd4266, 0.9999, 0.01;
	// end inline asm
	// begin inline asm
	fma.rn.f32    %f4264, %f4264, 0.9999, 0.01;
	// end inline asm
	// begin inline asm
	fma.rn.f32    %f4266, %f4266, 0.9999, 0.01;
	// end inline asm
	// begin inline asm
	fma.rn.f64    %fd4264, %fd4264, 0.9999, 0.01;
	// end inline asm
	// begin inline asm
	fma.rn.f64    %fd4266, %fd4266, 0.9999, 0.01;
	// end inline asm
	// begin inline asm
	fma.rn.f32    %f4264, %f4264, 0.9999, 0.01;
	// end inline asm
	// begin inline asm
	fma.rn.f32    %f4266, %f4266, 0.9999, 0.01;
	// end inline asm
	// begin inline asm
	fma.rn.f64    %fd4264, %fd4264, 0.9999, 0.01;
	// end inline asm
	// begin inline asm
	fma.rn.f64    %fd4266, %fd4266, 0.9999, 0.01;
	// end inline asm
	// begin inline asm
	fma.rn.f32    %f4264, %f4264, 0.9999, 0.01;
	// end inline asm
	// begin inline asm
	fma.rn.f32    %f4266, %f4266, 0.9999, 0.01;
	// end inline asm
	// begin inline asm
	fma.rn.f64    %fd4264, %fd4264, 0.9999, 0.01;
	// end inline asm
	// begin inline asm
	fma.rn.f64    %fd4266, %fd4266, 0.9999, 0.01;
	// end inline asm
	// begin inline asm
	fma.rn.f32    %f4264, %f4264, 0.9999, 0.01;
	// end inline asm
	// begin inline asm
	fma.rn.f32    %f4266, %f4266, 0.9999, 0.01;
	// end inline asm
	// begin inline asm
	fma.rn.f64    %fd4264, %fd4264, 0.9999, 0.01;
	// end inline asm
	// begin inline asm
	fma.rn.f64    %fd4266, %fd4266, 0.9999, 0.01;
	// end inline asm
	// begin inline asm
	fma.rn.f32    %f4264, %f4264, 0.9999, 0.01;
	// end inline asm
	// begin inline asm
	fma.rn.f32    %f4266, %f4266, 0.9999, 0.01;
	// end inline asm
	// begin inline asm
	fma.rn.f64    %fd4264, %fd4264, 0.9999, 0.01;
	// end inline asm
	// begin inline asm
	fma.rn.f64    %fd4266, %fd4266, 0.9999, 0.01;
	// end inline asm
	// begin inline asm
	fma.rn.f32    %f4264, %f4264, 0.9999, 0.01;
	// end inline asm
	// begin inline asm
	fma.rn.f32    %f4266, %f4266, 0.9999, 0.01;
	// end inline asm
	// begin inline asm
	fma.rn.f64    %fd4264, %fd4264, 0.9999, 0.01;
	// end inline asm
	// begin inline asm
	fma.rn.f64    %fd4266, %fd4266, 0.9999, 0.01;
	// end inline asm
	// begin inline asm
	fma.rn.f32    %f4264, %f4264, 0.9999, 0.01;
	// end inline asm
	// begin inline asm
	fma.rn.f32    %f4266, %f4266, 0.9999, 0.01;
	// end inline asm
	// begin inline asm
	fma.rn.f64    %fd4264, %fd4264, 0.9999, 0.01;
	// end inline asm
	// begin inline asm
	fma.rn.f64    %fd4266, %fd4266, 0.9999, 0.01;
	// end inline asm
	// begin inline asm
	fma.rn.f32    %f4264, %f4264, 0.9999, 0.01;
	// end inline asm
	// begin inline asm
	fma.rn.f32    %f4266, %f4266, 0.9999, 0.01;
	// end inline asm
	// begin inline asm
	fma.rn.f64    %fd4264, %fd4264, 0.9999, 0.01;
	// end inline asm
	// begin inline asm
	fma.rn.f64    %fd4266, %fd4266, 0.9999, 0.01;
	// end inline asm
	// begin inline asm
	fma.rn.f32    %f4264, %f4264, 0.9999, 0.01;
	// end inline asm
	// begin inline asm
	fma.rn.f32    %f4266, %f4266, 0.9999, 0.01;
	// end inline asm
	// begin inline asm
	fma.rn.f64    %fd4264, %fd4264, 0.9999, 0.01;
	// end inline asm
	// begin inline asm
	fma.rn.f64    %fd4266, %fd4266, 0.9999, 0.01;
	// end inline asm
	// begin inline asm
	fma.rn.f32    %f4264, %f4264, 0.9999, 0.01;
	// end inline asm
	// begin inline asm
	fma.rn.f32    %f4266, %f4266, 0.9999, 0.01;
	// end inline asm
	// begin inline asm
	fma.rn.f64    %fd4264, %fd4264, 0.9999, 0.01;
	// end inline asm
	// begin inline asm
	fma.rn.f64    %fd4266, %fd4266, 0.9999, 0.01;
	// end inline asm
	// begin inline asm
	fma.rn.f32    %f4264, %f4264, 0.9999, 0.01;
	// end inline asm
	// begin inline asm
	fma.rn.f32    %f4266, %f4266, 0.9999, 0.01;
	// end inline asm
	// begin inline asm
	fma.rn.f64    %fd4264, %fd4264, 0.9999, 0.01;
	// end inline asm
	// begin inline asm
	fma.rn.f64    %fd4266, %fd4266, 0.9999, 0.01;
	// end inline asm
	// begin inline asm
	fma.rn.f32    %f4264, %f4264, 0.9999, 0.01;
	// end inline asm
	// begin inline asm
	fma.rn.f32    %f4266, %f4266, 0.9999, 0.01;
	// end inline asm
	// begin inline asm
	fma.rn.f64    %fd4264, %fd4264, 0.9999, 0.01;
	// end inline asm
	// begin inline asm
	fma.rn.f64    %fd4266, %fd4266, 0.9999, 0.01;
	// end inline asm
	// begin inline asm
	fma.rn.f32    %f4264, %f4264, 0.9999, 0.01;
	// end inline asm
	// begin inline asm
	fma.rn.f32    %f4266, %f4266, 0.9999, 0.01;
	// end inline asm
	// begin inline asm
	fma.rn.f64    %fd4264, %fd4264, 0.9999, 0.01;
	// end inline asm
	// begin inline asm
	fma.rn.f64    %fd4266, %fd4266, 0.9999, 0.01;
	// end inline asm
	// begin inline asm
	fma.rn.f32    %f4264, %f4264, 0.9999, 0.01;
	// end inline asm
	// begin inline asm
	fma.rn.f32    %f4266, %f4266, 0.9999, 0.01;
	// end inline asm
	// begin inline asm
	fma.rn.f64    %fd4264, %fd4264, 0.9999, 0.01;
	// end inline asm
	// begin inline asm
	fma.rn.f64    %fd4266, %fd4266, 0.9999, 0.01;
	// end inline asm
	// begin inline asm
	fma.rn.f32    %f4264, %f4264, 0.9999, 0.01;
	// end inline asm
	// begin inline asm
	fma.rn.f32    %f4266, %f4266, 0.9999, 0.01;
	// end inline asm
	// begin inline asm
	fma.rn.f64    %fd4264, %fd4264, 0.9999, 0.01;
	// end inline asm
	// begin inline asm
	fma.rn.f64    %fd4266, %fd4266, 0.9999, 0.01;
	// end inline asm
	// begin inline asm
	fma.rn.f32    %f4264, %f4264, 0.9999, 0.01;
	// end inline asm
	// begin inline asm
	fma.rn.f32    %f4266, %f4266, 0.9999, 0.01;
	// end inline asm
	// begin inline asm
	fma.rn.f64    %fd4264, %fd4264, 0.9999, 0.01;
	// end inline asm
	// begin inline asm
	fma.rn.f64    %fd4266, %fd4266, 0.9999, 0.01;
	// end inline asm
	// begin inline asm
	fma.rn.f32    %f4264, %f4264, 0.9999, 0.01;
	// end inline asm
	// begin inline asm
	fma.rn.f32    %f4266, %f4266, 0.9999, 0.01;
	// end inline asm
	// begin inline asm
	fma.rn.f64    %fd4264, %fd4264, 0.9999, 0.01;
	// end inline asm
	// begin inline asm
	fma.rn.f64    %fd4266, %fd4266, 0.9999, 0.01;
	// end inline asm
	// begin inline asm
	fma.rn.f32    %f4264, %f4264, 0.9999, 0.01;
	// end inline asm
	// begin inline asm
	fma.rn.f32    %f4266, %f4266, 0.9999, 0.01;
	// end inline asm
	// begin inline asm
	fma.rn.f64    %fd4264, %fd4264, 0.9999, 0.01;
	// end inline asm
	// begin inline asm
	fma.rn.f64    %fd4266, %fd4266, 0.9999, 0.01;
	// end inline asm
	// begin inline asm
	fma.rn.f32    %f4264, %f4264, 0.9999, 0.01;
	// end inline asm
	// begin inline asm
	fma.rn.f32    %f4266, %f4266, 0.9999, 0.01;
	// end inline asm
	// begin inline asm
	fma.rn.f64    %fd4264, %fd4264, 0.9999, 0.01;
	// end inline asm
	// begin inline asm
	fma.rn.f64    %fd4266, %fd4266, 0.9999, 0.01;
	// end inline asm
	// begin inline asm
	fma.rn.f32    %f4264, %f4264, 0.9999, 0.01;
	// end inline asm
	// begin inline asm
	fma.rn.f32    %f4266, %f4266, 0.9999, 0.01;
	// end inline asm
	// begin inline asm
	fma.rn.f64    %fd4264, %fd4264, 0.9999, 0.01;
	// end inline asm
	// begin inline asm
	fma.rn.f64    %fd4266, %fd4266, 0.9999, 0.01;
	// end inline asm
	// begin inline asm
	fma.rn.f32    %f4264, %f4264, 0.9999, 0.01;
	// end inline asm
	// begin inline asm
	fma.rn.f32    %f4266, %f4266, 0.9999, 0.01;
	// end inline asm
	// begin inline asm
	fma.rn.f64    %fd4264, %fd4264, 0.9999, 0.01;
	// end inline asm
	// begin inline asm
	fma.rn.f64    %fd4266, %fd4266, 0.9999, 0.01;
	// end inline asm
	// begin inline asm
	fma.rn.f32    %f4264, %f4264, 0.9999, 0.01;
	// end inline asm
	// begin inline asm
	fma.rn.f32    %f4266, %f4266, 0.9999, 0.01;
	// end inline asm
	// begin inline asm
	fma.rn.f64    %fd4264, %fd4264, 0.9999, 0.01;
	// end inline asm
	// begin inline asm
	fma.rn.f64    %fd4266, %fd4266, 0.9999, 0.01;
	// end inline asm
	// begin inline asm
	fma.rn.f32    %f4264, %f4264, 0.9999, 0.01;
	// end inline asm
	// begin inline asm
	fma.rn.f32    %f4266, %f4266, 0.9999, 0.01;
	// end inline asm
	// begin inline asm
	fma.rn.f64    %fd4264, %fd4264, 0.9999, 0.01;
	// end inline asm
	// begin inline asm
	fma.rn.f64    %fd4266, %fd4266, 0.9999, 0.01;
	// end inline asm
	// begin inline asm
	fma.rn.f32    %f4264, %f4264, 0.9999, 0.01;
	// end inline asm
	// begin inline asm
	fma.rn.f32    %f4266, %f4266, 0.9999, 0.01;
	// end inline asm
	// begin inline asm
	fma.rn.f64    %fd4264, %fd4264, 0.9999, 0.01;
	// end inline asm
	// begin inline asm
	fma.rn.f64    %fd4266, %fd4266, 0.9999, 0.01;
	// end inline asm
	// begin inline asm
	fma.rn.f32    %f4264, %f4264, 0.9999, 0.01;
	// end inline asm
	// begin inline asm
	fma.rn.f32    %f4266, %f4266, 0.9999, 0.01;
	// end inline asm
	// begin inline asm
	fma.rn.f64    %fd4264, %fd4264, 0.9999, 0.01;
	// end inline asm
	// begin inline asm
	fma.rn.f64    %fd4266, %fd4266, 0.9999, 0.01;
	// end inline asm
	// begin inline asm
	fma.rn.f32    %f4264, %f4264, 0.9999, 0.01;
	// end inline asm
	// begin inline asm
	fma.rn.f32    %f4266, %f4266, 0.9999, 0.01;
	// end inline asm
	// begin inline asm
	fma.rn.f64    %fd4264, %fd4264, 0.9999, 0.01;
	// end inline asm
	// begin inline asm
	fma.rn.f64    %fd4266, %fd4266, 0.9999, 0.01;
	// end inline asm
	// begin inline asm
	fma.rn.f32    %f4264, %f4264, 0.9999, 0.01;
	// end inline asm
	// begin inline asm
	fma.rn.f32    %f4266, %f4266, 0.9999, 0.01;
	// end inline asm
	// begin inline asm
	fma.rn.f64    %fd4264, %fd4264, 0.9999, 0.01;
	// end inline asm
	// begin inline asm
	fma.rn.f64    %fd4266, %fd4266, 0.9999, 0.01;
	// end inline asm
	// begin inline asm
	fma.rn.f32    %f4264, %f4264, 0.9999, 0.01;
	// end inline asm
	// begin inline asm
	fma.rn.f32    %f4266, %f4266, 0.9999, 0.01;
	// end inline asm
	// begin inline asm
	fma.rn.f64    %fd4264, %fd4264, 0.9999, 0.01;
	// end inline asm
	// begin inline asm
	fma.rn.f64    %fd4266, %fd4266, 0.9999, 0.01;
	// end inline asm
	// begin inline asm
	fma.rn.f32    %f4264, %f4264, 0.9999, 0.01;
	// end inline asm
	// begin inline asm
	fma.rn.f32    %f4266, %f4266, 0.9999, 0.01;
	// end inline asm
	// begin inline asm
	fma.rn.f64    %fd4264, %fd4264, 0.9999, 0.01;
	// end inline asm
	// begin inline asm
	fma.rn.f64    %fd4266, %fd4266, 0.9999, 0.01;
	// end inline asm
	// begin inline asm
	fma.rn.f32    %f4264, %f4264, 0.9999, 0.01;
	// end inline asm
	// begin inline asm
	fma.rn.f32    %f4266, %f4266, 0.9999, 0.01;
	// end inline asm
	// begin inline asm
	fma.rn.f64    %fd4264, %fd4264, 0.9999, 0.01;
	// end inline asm
	// begin inline asm
	fma.rn.f64    %fd4266, %fd4266, 0.9999, 0.01;
	// end inline asm
	// begin inline asm
	fma.rn.f32    %f4264, %f4264, 0.9999, 0.01;
	// end inline asm
	// begin inline asm
	fma.rn.f32    %f4266, %f4266, 0.9999, 0.01;
	// end inline asm
	// begin inline asm
	fma.rn.f64    %fd4264, %fd4264, 0.9999, 0.01;
	// end inline asm
	// begin inline asm
	fma.rn.f64    %fd4266, %fd4266, 0.9999, 0.01;
	// end inline asm
	// begin inline asm
	fma.rn.f32    %f4264, %f4264, 0.9999, 0.01;
	// end inline asm
	// begin inline asm
	fma.rn.f32    %f4266, %f4266, 0.9999, 0.01;
	// end inline asm
	// begin inline asm
	fma.rn.f64    %fd4264, %fd4264, 0.9999, 0.01;
	// end inline asm
	// begin inline asm
	fma.rn.f64    %fd4266, %fd4266, 0.9999, 0.01;
	// end inline asm
	// begin inline asm
	fma.rn.f32    %f4264, %f4264, 0.9999, 0.01;
	// end inline asm
	// begin inline asm
	fma.rn.f32    %f4266, %f4266, 0.9999, 0.01;
	// end inline asm
	// begin inline asm
	fma.rn.f64    %fd4264, %fd4264, 0.9999, 0.01;
	// end inline asm
	// begin inline asm
	fma.rn.f64    %fd4266, %fd4266, 0.9999, 0.01;
	// end inline asm
	// begin inline asm
	fma.rn.f32    %f4264, %f4264, 0.9999, 0.01;
	// end inline asm
	// begin inline asm
	fma.rn.f32    %f4266, %f4266, 0.9999, 0.01;
	// end inline asm
	// begin inline asm
	fma.rn.f64    %fd4264, %fd4264, 0.9999, 0.01;
	// end inline asm
	// begin inline asm
	fma.rn.f64    %fd4266, %fd4266, 0.9999, 0.01;
	// end inline asm
	// begin inline asm
	fma.rn.f32    %f4264, %f4264, 0.9999, 0.01;
	// end inline asm
	// begin inline asm
	fma.rn.f32    %f4266, %f4266, 0.9999, 0.01;
	// end inline asm
	// begin inline asm
	fma.rn.f64    %fd4264, %fd4264, 0.9999, 0.01;
	// end inline asm
	// begin inline asm
	fma.rn.f64    %fd4266, %fd4266, 0.9999, 0.01;
	// end inline asm
	// begin inline asm
	fma.rn.f32    %f4264, %f4264, 0.9999, 0.01;
	// end inline asm
	// begin inline asm
	fma.rn.f32    %f4266, %f4266, 0.9999, 0.01;
	// end inline asm
	// begin inline asm
	fma.rn.f64    %fd4264, %fd4264, 0.9999, 0.01;
	// end inline asm
	// begin inline asm
	fma.rn.f64    %fd4266, %fd4266, 0.9999, 0.01;
	// end inline asm
	// begin inline asm
	fma.rn.f32    %f4264, %f4264, 0.9999, 0.01;
	// end inline asm
	// begin inline asm
	fma.rn.f32    %f4266, %f4266, 0.9999, 0.01;
	// end inline asm
	// begin inline asm
	fma.rn.f64    %fd4264, %fd4264, 0.9999, 0.01;
	// end inline asm
	// begin inline asm
	fma.rn.f64    %fd4266, %fd4266, 0.9999, 0.01;
	// end inline asm
	// begin inline asm
	fma.rn.f32    %f4264, %f4264, 0.9999, 0.01;
	// end inline asm
	// begin inline asm
	fma.rn.f32    %f4266, %f4266, 0.9999, 0.01;
	// end inline asm
	// begin inline asm
	fma.rn.f64    %fd4264, %fd4264, 0.9999, 0.01;
	// end inline asm
	// begin inline asm
	fma.rn.f64    %fd4266, %fd4266, 0.9999, 0.01;
	// end inline asm
	// begin inline asm
	fma.rn.f32    %f4264, %f4264, 0.9999, 0.01;
	// end inline asm
	// begin inline asm
	fma.rn.f32    %f4266, %f4266, 0.9999, 0.01;
	// end inline asm
	// begin inline asm
	fma.rn.f64    %fd4264, %fd4264, 0.9999, 0.01;
	// end inline asm
	// begin inline asm
	fma.rn.f64    %fd4266, %fd4266, 0.9999, 0.01;
	// end inline asm
	// begin inline asm
	fma.rn.f32    %f4264, %f4264, 0.9999, 0.01;
	// end inline asm
	// begin inline asm
	fma.rn.f32    %f4266, %f4266, 0.9999, 0.01;
	// end inline asm
	// begin inline asm
	fma.rn.f64    %fd4264, %fd4264, 0.9999, 0.01;
	// end inline asm
	// begin inline asm
	fma.rn.f64    %fd4266, %fd4266, 0.9999, 0.01;
	// end inline asm
	// begin inline asm
	fma.rn.f32    %f4264, %f4264, 0.9999, 0.01;
	// end inline asm
	// begin inline asm
	fma.rn.f32    %f4266, %f4266, 0.9999, 0.01;
	// end inline asm
	// begin inline asm
	fma.rn.f64    %fd4264, %fd4264, 0.9999, 0.01;
	// end inline asm
	// begin inline asm
	fma.rn.f64    %fd4266, %fd4266, 0.9999, 0.01;
	// end inline asm
	// begin inline asm
	fma.rn.f32    %f4264, %f4264, 0.9999, 0.01;
	// end inline asm
	// begin inline asm
	fma.rn.f32    %f4266, %f4266, 0.9999, 0.01;
	// end inline asm
	// begin inline asm
	fma.rn.f64    %fd4264, %fd4264, 0.9999, 0.01;
	// end inline asm
	// begin inline asm
	fma.rn.f64    %fd4266, %fd4266, 0.9999, 0.01;
	// end inline asm
	// begin inline asm
	fma.rn.f32    %f4264, %f4264, 0.9999, 0.01;
	// end inline asm
	// begin inline asm
	fma.rn.f32    %f4266, %f4266, 0.9999, 0.01;
	// end inline asm
	// begin inline asm
	fma.rn.f64    %fd4264, %fd4264, 0.9999, 0.01;
	// end inline asm
	// begin inline asm
	fma.rn.f64    %fd4266, %fd4266, 0.9999, 0.01;
	// end inline asm
	// begin inline asm
	fma.rn.f32    %f4264, %f4264, 0.9999, 0.01;
	// end inline asm
	// begin inline asm
	fma.rn.f32    %f4266, %f4266, 0.9999, 0.01;
	// end inline asm
	// begin inline asm
	fma.rn.f64    %fd4264, %fd4264, 0.9999, 0.01;
	// end inline asm
	// begin inline asm
	fma.rn.f64    %fd4266, %fd4266, 0.9999, 0.01;
	// end inline asm
	// begin inline asm
	fma.rn.f32    %f4264, %f4264, 0.9999, 0.01;
	// end inline asm
	// begin inline asm
	fma.rn.f32    %f4266, %f4266, 0.9999, 0.01;
	// end inline asm
	// begin inline asm
	fma.rn.f64    %fd4264, %fd4264, 0.9999, 0.01;
	// end inline asm
	// begin inline asm
	fma.rn.f64    %fd4266, %fd4266, 0.9999, 0.01;
	// end inline asm
	// begin inline asm
	fma.rn.f32    %f4264, %f4264, 0.9999, 0.01;
	// end inline asm
	// begin inline asm
	fma.rn.f32    %f4266, %f4266, 0.9999, 0.01;
	// end inline asm
	// begin inline asm
	fma.rn.f64    %fd4264, %fd4264, 0.9999, 0.01;
	// end inline asm
	// begin inline asm
	fma.rn.f64    %fd4266, %fd4266, 0.9999, 0.01;
	// end inline asm
	// begin inline asm
	fma.rn.f32    %f4264, %f4264, 0.9999, 0.01;
	// end inline asm
	// begin inline asm
	fma.rn.f32    %f4266, %f4266, 0.9999, 0.01;
	// end inline asm
	// begin inline asm
	fma.rn.f64    %fd4264, %fd4264, 0.9999, 0.01;
	// end inline asm
	// begin inline asm
	fma.rn.f64    %fd4266, %fd4266, 0.9999, 0.01;
	// end inline asm
	// begin inline asm
	fma.rn.f32    %f4264, %f4264, 0.9999, 0.01;
	// end inline asm
	// begin inline asm
	fma.rn.f32    %f4266, %f4266, 0.9999, 0.01;
	// end inline asm
	// begin inline asm
	fma.rn.f64    %fd4264, %fd4264, 0.9999, 0.01;
	// end inline asm
	// begin inline asm
	fma.rn.f64    %fd4266, %fd4266, 0.9999, 0.01;
	// end inline asm
	// begin inline asm
	fma.rn.f32    %f4264, %f4264, 0.9999, 0.01;
	// end inline asm
	// begin inline asm
	fma.rn.f32    %f4266, %f4266, 0.9999, 0.01;
	// end inline asm
	// begin inline asm
	fma.rn.f64    %fd4264, %fd4264, 0.9999, 0.01;
	// end inline asm
	// begin inline asm
	fma.rn.f64    %fd4266, %fd4266, 0.9999, 0.01;
	// end inline asm
	// begin inline asm
	fma.rn.f32    %f4264, %f4264, 0.9999, 0.01;
	// end inline asm
	// begin inline asm
	fma.rn.f32    %f4266, %f4266, 0.9999, 0.01;
	// end inline asm
	// begin inline asm
	fma.rn.f64    %fd4264, %fd4264, 0.9999, 0.01;
	// end inline asm
	// begin inline asm
	fma.rn.f64    %fd4266, %fd4266, 0.9999, 0.01;
	// end inline asm
	// begin inline asm
	fma.rn.f32    %f4264, %f4264, 0.9999, 0.01;
	// end inline asm
	// begin inline asm
	fma.rn.f32    %f4266, %f4266, 0.9999, 0.01;
	// end inline asm
	// begin inline asm
	fma.rn.f64    %fd4264, %fd4264, 0.9999, 0.01;
	// end inline asm
	// begin inline asm
	fma.rn.f64    %fd4266, %fd4266, 0.9999, 0.01;
	// end inline asm
	// begin inline asm
	fma.rn.f32    %f4264, %f4264, 0.9999, 0.01;
	// end inline asm
	// begin inline asm
	fma.rn.f32    %f4266, %f4266, 0.9999, 0.01;
	// end inline asm
	// begin inline asm
	fma.rn.f64    %fd4264, %fd4264, 0.9999, 0.01;
	// end inline asm
	// begin inline asm
	fma.rn.f64    %fd4266, %fd4266, 0.9999, 0.01;
	// end inline asm
	// begin inline asm
	fma.rn.f32    %f4264, %f4264, 0.9999, 0.01;
	// end inline asm
	// begin inline asm
	fma.rn.f32    %f4266, %f4266, 0.9999, 0.01;
	// end inline asm
	// begin inline asm
	fma.rn.f64    %fd4264, %fd4264, 0.9999, 0.01;
	// end inline asm
	// begin inline asm
	fma.rn.f64    %fd4266, %fd4266, 0.9999, 0.01;
	// end inline asm
	// begin inline asm
	fma.rn.f32    %f4264, %f4264, 0.9999, 0.01;
	// end inline asm
	// begin inline asm
	fma.rn.f32    %f4266, %f4266, 0.9999, 0.01;
	// end inline asm
	// begin inline asm
	fma.rn.f64    %fd4264, %fd4264, 0.9999, 0.01;
	// end inline asm
	// begin inline asm
	fma.rn.f64    %fd4266, %fd4266, 0.9999, 0.01;
	// end inline asm
	// begin inline asm
	fma.rn.f32    %f4264, %f4264, 0.9999, 0.01;
	// end inline asm
	// begin inline asm
	fma.rn.f32    %f4266, %f4266, 0.9999, 0.01;
	// end inline asm
	// begin inline asm
	fma.rn.f64    %fd4264, %fd4264, 0.9999, 0.01;
	// end inline asm
	// begin inline asm
	fma.rn.f64    %fd4266, %fd4266, 0.9999, 0.01;
	// end inline asm
	// begin inline asm
	fma.rn.f32    %f4264, %f4264, 0.9999, 0.01;
	// end inline asm
	// begin inline asm
	fma.rn.f32    %f4266, %f4266, 0.9999, 0.01;
	// end inline asm
	// begin inline asm
	fma.rn.f64    %fd4264, %fd4264, 0.9999, 0.01;
	// end inline asm
	// begin inline asm
	fma.rn.f64    %fd4266, %fd4266, 0.9999, 0.01;
	// end inline asm
	// begin inline asm
	fma.rn.f32    %f4264, %f4264, 0.9999, 0.01;
	// end inline asm
	// begin inline asm
	fma.rn.f32    %f4266, %f4266, 0.9999, 0.01;
	// end inline asm
	// begin inline asm
	fma.rn.f64    %fd4264, %fd4264, 0.9999, 0.01;
	// end inline asm
	// begin inline asm
	fma.rn.f64    %fd4266, %fd4266, 0.9999, 0.01;
	// end inline asm
	// begin inline asm
	fma.rn.f32    %f4264, %f4264, 0.9999, 0.01;
	// end inline asm
	// begin inline asm
	fma.rn.f32    %f4266, %f4266, 0.9999, 0.01;
	// end inline asm
	// begin inline asm
	fma.rn.f64    %fd4264, %fd4264, 0.9999, 0.01;
	// end inline asm
	// begin inline asm
	fma.rn.f64    %fd4266, %fd4266, 0.9999, 0.01;
	// end inline asm
	// begin inline asm
	fma.rn.f32    %f4264, %f4264, 0.9999, 0.01;
	// end inline asm
	// begin inline asm
	fma.rn.f32    %f4266, %f4266, 0.9999, 0.01;
	// end inline asm
	// begin inline asm
	fma.rn.f64    %fd4264, %fd4264, 0.9999, 0.01;
	// end inline asm
	// begin inline asm
	fma.rn.f64    %fd4266, %fd4266, 0.9999, 0.01;
	// end inline asm
	// begin inline asm
	fma.rn.f32    %f4264, %f4264, 0.9999, 0.01;
	// end inline asm
	// begin inline asm
	fma.rn.f32    %f4266, %f4266, 0.9999, 0.01;
	// end inline asm
	// begin inline asm
	fma.rn.f64    %fd4264, %fd4264, 0.9999, 0.01;
	// end inline asm
	// begin inline asm
	fma.rn.f64    %fd4266, %fd4266, 0.9999, 0.01;
	// end inline asm
	// begin inline asm
	fma.rn.f32    %f4264, %f4264, 0.9999, 0.01;
	// end inline asm
	// begin inline asm
	fma.rn.f32    %f4266, %f4266, 0.9999, 0.01;
	// end inline asm
	// begin inline asm
	fma.rn.f64    %fd4264, %fd4264, 0.9999, 0.01;
	// end inline asm
	// begin inline asm
	fma.rn.f64    %fd4266, %fd4266, 0.9999, 0.01;
	// end inline asm
	// begin inline asm
	fma.rn.f32    %f4264, %f4264, 0.9999, 0.01;
	// end inline asm
	// begin inline asm
	fma.rn.f32    %f4266, %f4266, 0.9999, 0.01;
	// end inline asm
	// begin inline asm
	fma.rn.f64    %fd4264, %fd4264, 0.9999, 0.01;
	// end inline asm
	// begin inline asm
	fma.rn.f64    %fd4266, %fd4266, 0.9999, 0.01;
	// end inline asm
	// begin inline asm
	fma.rn.f32    %f4264, %f4264, 0.9999, 0.01;
	// end inline asm
	// begin inline asm
	fma.rn.f32    %f4266, %f4266, 0.9999, 0.01;
	// end inline asm
	// begin inline asm
	fma.rn.f64    %fd4264, %fd4264, 0.9999, 0.01;
	// end inline asm
	// begin inline asm
	fma.rn.f64    %fd4266, %fd4266, 0.9999, 0.01;
	// end inline asm
	// begin inline asm
	fma.rn.f32    %f4264, %f4264, 0.9999, 0.01;
	// end inline asm
	// begin inline asm
	fma.rn.f32    %f4266, %f4266, 0.9999, 0.01;
	// end inline asm
	// begin inline asm
	fma.rn.f64    %fd4264, %fd4264, 0.9999, 0.01;
	// end inline asm
	// begin inline asm
	fma.rn.f64    %fd4266, %fd4266, 0.9999, 0.01;
	// end inline asm
	// begin inline asm
	fma.rn.f32    %f4264, %f4264, 0.9999, 0.01;
	// end inline asm
	// begin inline asm
	fma.rn.f32    %f4266, %f4266, 0.9999, 0.01;
	// end inline asm
	// begin inline asm
	fma.rn.f64    %fd4264, %fd4264, 0.9999, 0.01;
	// end inline asm
	// begin inline asm
	fma.rn.f64    %fd4266, %fd4266, 0.9999, 0.01;
	// end inline asm
	// begin inline asm
	fma.rn.f32    %f4264, %f4264, 0.9999, 0.01;
	// end inline asm
	// begin inline asm
	fma.rn.f32    %f4266, %f4266, 0.9999, 0.01;
	// end inline asm
	// begin inline asm
	fma.rn.f64    %fd4264, %fd4264, 0.9999, 0.01;
	// end inline asm
	// begin inline asm
	fma.rn.f64    %fd4266, %fd4266, 0.9999, 0.01;
	// end inline asm
	// begin inline asm
	fma.rn.f32    %f4264, %f4264, 0.9999, 0.01;
	// end inline asm
	// begin inline asm
	fma.rn.f32    %f4266, %f4266, 0.9999, 0.01;
	// end inline asm
	// begin inline asm
	fma.rn.f64    %fd4264, %fd4264, 0.9999, 0.01;
	// end inline asm
	// begin inline asm
	fma.rn.f64    %fd4266, %fd4266, 0.9999, 0.01;
	// end inline asm
	// begin inline asm
	fma.rn.f32    %f4264, %f4264, 0.9999, 0.01;
	// end inline asm
	// begin inline asm
	fma.rn.f32    %f4266, %f4266, 0.9999, 0.01;
	// end inline asm
	// begin inline asm
	fma.rn.f64    %fd4264, %fd4264, 0.9999, 0.01;
	// end inline asm
	// begin inline asm
	fma.rn.f64    %fd4266, %fd4266, 0.9999, 0.01;
	// end inline asm
	// begin inline asm
	fma.rn.f32    %f4264, %f4264, 0.9999, 0.01;
	// end inline asm
	// begin inline asm
	fma.rn.f32    %f4266, %f4266, 0.9999, 0.01;
	// end inline asm
	// begin inline asm
	fma.rn.f64    %fd4264, %fd4264, 0.9999, 0.01;
	// end inline asm
	// begin inline asm
	fma.rn.f64    %fd4266, %fd4266, 0.9999, 0.01;
	// end inline asm
	// begin inline asm
	fma.rn.f32    %f4264, %f4264, 0.9999, 0.01;
	// end inline asm
	// begin inline asm
	fma.rn.f32    %f4266, %f4266, 0.9999, 0.01;
	// end inline asm
	// begin inline asm
	fma.rn.f64    %fd4264, %fd4264, 0.9999, 0.01;
	// end inline asm
	// begin inline asm
	fma.rn.f64    %fd4266, %fd4266, 0.9999, 0.01;
	// end inline asm
	// begin inline asm
	fma.rn.f32    %f4264, %f4264, 0.9999, 0.01;
	// end inline asm
	// begin inline asm
	fma.rn.f32    %f4266, %f4266, 0.9999, 0.01;
	// end inline asm
	// begin inline asm
	fma.rn.f64    %fd4264, %fd4264, 0.9999, 0.01;
	// end inline asm
	// begin inline asm
	fma.rn.f64    %fd4266, %fd4266, 0.9999, 0.01;
	// end inline asm
	// begin inline asm
	fma.rn.f32    %f4264, %f4264, 0.9999, 0.01;
	// end inline asm
	// begin inline asm
	fma.rn.f32    %f4266, %f4266, 0.9999, 0.01;
	// end inline asm
	// begin inline asm
	fma.rn.f64    %fd4264, %fd4264, 0.9999, 0.01;
	// end inline asm
	// begin inline asm
	fma.rn.f64    %fd4266, %fd4266, 0.9999, 0.01;
	// end inline asm
	// begin inline asm
	fma.rn.f32    %f4264, %f4264, 0.9999, 0.01;
	// end inline asm
	// begin inline asm
	fma.rn.f32    %f4266, %f4266, 0.9999, 0.01;
	// end inline asm
	// begin inline asm
	fma.rn.f64    %fd4264, %fd4264, 0.9999, 0.01;
	// end inline asm
	// begin inline asm
	fma.rn.f64    %fd4266, %fd4266, 0.9999, 0.01;
	// end inline asm
	// begin inline asm
	fma.rn.f32    %f4264, %f4264, 0.9999, 0.01;
	// end inline asm
	// begin inline asm
	fma.rn.f32    %f4266, %f4266, 0.9999, 0.01;
	// end inline asm
	// begin inline asm
	fma.rn.f64    %fd4264, %fd4264, 0.9999, 0.01;
	// end inline asm
	// begin inline asm
	fma.rn.f64    %fd4266, %fd4266, 0.9999, 0.01;
	// end inline asm
	// begin inline asm
	fma.rn.f32    %f4264, %f4264, 0.9999, 0.01;
	// end inline asm
	// begin inline asm
	fma.rn.f32    %f4266, %f4266, 0.9999, 0.01;
	// end inline asm
	// begin inline asm
	fma.rn.f64    %fd4264, %fd4264, 0.9999, 0.01;
	// end inline asm
	// begin inline asm
	fma.rn.f64    %fd4266, %fd4266, 0.9999, 0.01;
	// end inline asm
	// begin inline asm
	fma.rn.f32    %f4264, %f4264, 0.9999, 0.01;
	// end inline asm
	// begin inline asm
	fma.rn.f32    %f4266, %f4266, 0.9999, 0.01;
	// end inline asm
	// begin inline asm
	fma.rn.f64    %fd4264, %fd4264, 0.9999, 0.01;
	// end inline asm
	// begin inline asm
	fma.rn.f64    %fd4266, %fd4266, 0.9999, 0.01;
	// end inline asm
	// begin inline asm
	fma.rn.f32    %f4264, %f4264, 0.9999, 0.01;
	// end inline asm
	// begin inline asm
	fma.rn.f32    %f4266, %f4266, 0.9999, 0.01;
	// end inline asm
	// begin inline asm
	fma.rn.f64    %fd4264, %fd4264, 0.9999, 0.01;
	// end inline asm
	// begin inline asm
	fma.rn.f64    %fd4266, %fd4266, 0.9999, 0.01;
	// end inline asm
	// begin inline asm
	fma.rn.f32    %f4264, %f4264, 0.9999, 0.01;
	// end inline asm
	// begin inline asm
	fma.rn.f32    %f4266, %f4266, 0.9999, 0.01;
	// end inline asm
	// begin inline asm
	fma.rn.f64    %fd4264, %fd4264, 0.9999, 0.01;
	// end inline asm
	// begin inline asm
	fma.rn.f64    %fd4266, %fd4266, 0.9999, 0.01;
	// end inline asm
	// begin inline asm
	fma.rn.f32    %f4264, %f4264, 0.9999, 0.01;
	// end inline asm
	// begin inline asm
	fma.rn.f32    %f4266, %f4266, 0.9999, 0.01;
	// end inline asm
	// begin inline asm
	fma.rn.f64    %fd4264, %fd4264, 0.9999, 0.01;
	// end inline asm
	// begin inline asm
	fma.rn.f64    %fd4266, %fd4266, 0.9999, 0.01;
	// end inline asm
	// begin inline asm
	fma.rn.f32    %f4264, %f4264, 0.9999, 0.01;
	// end inline asm
	// begin inline asm
	fma.rn.f32    %f4266, %f4266, 0.9999, 0.01;
	// end inline asm
	// begin inline asm
	fma.rn.f64    %fd4264, %fd4264, 0.9999, 0.01;
	// end inline asm
	// begin inline asm
	fma.rn.f64    %fd4266, %fd4266, 0.9999, 0.01;
	// end inline asm
	// begin inline asm
	fma.rn.f32    %f4264, %f4264, 0.9999, 0.01;
	// end inline asm
	// begin inline asm
	fma.rn.f32    %f4266, %f4266, 0.9999, 0.01;
	// end inline asm
	// begin inline asm
	fma.rn.f64    %fd4264, %fd4264, 0.9999, 0.01;
	// end inline asm
	// begin inline asm
	fma.rn.f64    %fd4266, %fd4266, 0.9999, 0.01;
	// end inline asm
	// begin inline asm
	fma.rn.f32    %f4264, %f4264, 0.9999, 0.01;
	// end inline asm
	// begin inline asm
	fma.rn.f32    %f4266, %f4266, 0.9999, 0.01;
	// end inline asm
	// begin inline asm
	fma.rn.f64    %fd4264, %fd4264, 0.9999, 0.01;
	// end inline asm
	// begin inline asm
	fma.rn.f64    %fd4266, %fd4266, 0.9999, 0.01;
	// end inline asm
	// begin inline asm
	fma.rn.f32    %f4264, %f4264, 0.9999, 0.01;
	// end inline asm
	// begin inline asm
	fma.rn.f32    %f4266, %f4266, 0.9999, 0.01;
	// end inline asm
	// begin inline asm
	fma.rn.f64    %fd4264, %fd4264, 0.9999, 0.01;
	// end inline asm
	// begin inline asm
	fma.rn.f64    %fd4266, %fd4266, 0.9999, 0.01;
	// end inline asm
	// begin inline asm
	fma.rn.f32    %f4264, %f4264, 0.9999, 0.01;
	// end inline asm
	// begin inline asm
	fma.rn.f32    %f4266, %f4266, 0.9999, 0.01;
	// end inline asm
	// begin inline asm
	fma.rn.f64    %fd4264, %fd4264, 0.9999, 0.01;
	// end inline asm
	// begin inline asm
	fma.rn.f64    %fd4266, %fd4266, 0.9999, 0.01;
	// end inline asm
	// begin inline asm
	fma.rn.f32    %f4264, %f4264, 0.9999, 0.01;
	// end inline asm
	// begin inline asm
	fma.rn.f32    %f4266, %f4266, 0.9999, 0.01;
	// end inline asm
	// begin inline asm
	fma.rn.f64    %fd4264, %fd4264, 0.9999, 0.01;
	// end inline asm
	// begin inline asm
	fma.rn.f64    %fd4266, %fd4266, 0.9999, 0.01;
	// end inline asm
	// begin inline asm
	fma.rn.f32    %f4264, %f4264, 0.9999, 0.01;
	// end inline asm
	// begin inline asm
	fma.rn.f32    %f4266, %f4266, 0.9999, 0.01;
	// end inline asm
	// begin inline asm
	fma.rn.f64    %fd4264, %fd4264, 0.9999, 0.01;
	// end inline asm
	// begin inline asm
	fma.rn.f64    %fd4266, %fd4266, 0.9999, 0.01;
	// end inline asm
	// begin inline asm
	fma.rn.f32    %f4264, %f4264, 0.9999, 0.01;
	// end inline asm
	// begin inline asm
	fma.rn.f32    %f4266, %f4266, 0.9999, 0.01;
	// end inline asm
	// begin inline asm
	fma.rn.f64    %fd4264, %fd4264, 0.9999, 0.01;
	// end inline asm
	// begin inline asm
	fma.rn.f64    %fd4266, %fd4266, 0.9999, 0.01;
	// end inline asm
	// begin inline asm
	fma.rn.f32    %f4264, %f4264, 0.9999, 0.01;
	// end inline asm
	// begin inline asm
	fma.rn.f32    %f4266, %f4266, 0.9999, 0.01;
	// end inline asm
	// begin inline asm
	fma.rn.f64    %fd4264, %fd4264, 0.9999, 0.01;
	// end inline asm
	// begin inline asm
	fma.rn.f64    %fd4266, %fd4266, 0.9999, 0.01;
	// end inline asm
	// begin inline asm
	fma.rn.f32    %f4264, %f4264, 0.9999, 0.01;
	// end inline asm
	// begin inline asm
	fma.rn.f32    %f4266, %f4266, 0.9999, 0.01;
	// end inline asm
	// begin inline asm
	fma.rn.f64    %fd4264, %fd4264, 0.9999, 0.01;
	// end inline asm
	// begin inline asm
	fma.rn.f64    %fd4266, %fd4266, 0.9999, 0.01;
	// end inline asm
	// begin inline asm
	fma.rn.f32    %f4264, %f4264, 0.9999, 0.01;
	// end inline asm
	// begin inline asm
	fma.rn.f32    %f4266, %f4266, 0.9999, 0.01;
	// end inline asm
	// begin inline asm
	fma.rn.f64    %fd4264, %fd4264, 0.9999, 0.01;
	// end inline asm
	// begin inline asm
	fma.rn.f64    %fd4266, %fd4266, 0.9999, 0.01;
	// end inline asm
	// begin inline asm
	fma.rn.f32    %f4264, %f4264, 0.9999, 0.01;
	// end inline asm
	// begin inline asm
	fma.rn.f32    %f4266, %f4266, 0.9999, 0.01;
	// end inline asm
	// begin inline asm
	fma.rn.f64    %fd4264, %fd4264, 0.9999, 0.01;
	// end inline asm
	// begin inline asm
	fma.rn.f64    %fd4266, %fd4266, 0.9999, 0.01;
	// end inline asm
	// begin inline asm
	fma.rn.f32    %f4264, %f4264, 0.9999, 0.01;
	// end inline asm
	// begin inline asm
	fma.rn.f32    %f4266, %f4266, 0.9999, 0.01;
	// end inline asm
	// begin inline asm
	fma.rn.f64    %fd4264, %fd4264, 0.9999, 0.01;
	// end inline asm
	// begin inline asm
	fma.rn.f64    %fd4266, %fd4266, 0.9999, 0.01;
	// end inline asm
	// begin inline asm
	fma.rn.f32    %f4264, %f4264, 0.9999, 0.01;
	// end inline asm
	// begin inline asm
	fma.rn.f32    %f4266, %f4266, 0.9999, 0.01;
	// end inline asm
	// begin inline asm
	fma.rn.f64    %fd4264, %fd4264, 0.9999, 0.01;
	// end inline asm
	// begin inline asm
	fma.rn.f64    %fd4266, %fd4266, 0.9999, 0.01;
	// end inline asm
	// begin inline asm
	fma.rn.f32    %f4264, %f4264, 0.9999, 0.01;
	// end inline asm
	// begin inline asm
	fma.rn.f32    %f4266, %f4266, 0.9999, 0.01;
	// end inline asm
	// begin inline asm
	fma.rn.f64    %fd4264, %fd4264, 0.9999, 0.01;
	// end inline asm
	// begin inline asm
	fma.rn.f64    %fd4266, %fd4266, 0.9999, 0.01;
	// end inline asm
	// begin inline asm
	fma.rn.f32    %f4264, %f4264, 0.9999, 0.01;
	// end inline asm
	// begin inline asm
	fma.rn.f32    %f4266, %f4266, 0.9999, 0.01;
	// end inline asm
	// begin inline asm
	fma.rn.f64    %fd4264, %fd4264, 0.9999, 0.01;
	// end inline asm
	// begin inline asm
	fma.rn.f64    %fd4266, %fd4266, 0.9999, 0.01;
	// end inline asm
	// begin inline asm
	fma.rn.f32    %f4264, %f4264, 0.9999, 0.01;
	// end inline asm
	// begin inline asm
	fma.rn.f32    %f4266, %f4266, 0.9999, 0.01;
	// end inline asm
	// begin inline asm
	fma.rn.f64    %fd4264, %fd4264, 0.9999, 0.01;
	// end inline asm
	// begin inline asm
	fma.rn.f64    %fd4266, %fd4266, 0.9999, 0.01;
	// end inline asm
	// begin inline asm
	fma.rn.f32    %f4264, %f4264, 0.9999, 0.01;
	// end inline asm
	// begin inline asm
	fma.rn.f32    %f4266, %f4266, 0.9999, 0.01;
	// end inline asm
	// begin inline asm
	fma.rn.f64    %fd4264, %fd4264, 0.9999, 0.01;
	// end inline asm
	// begin inline asm
	fma.rn.f64    %fd4266, %fd4266, 0.9999, 0.01;
	// end inline asm
	// begin inline asm
	fma.rn.f32    %f4264, %f4264, 0.9999, 0.01;
	// end inline asm
	// begin inline asm
	fma.rn.f32    %f4266, %f4266, 0.9999, 0.01;
	// end inline asm
	// begin inline asm
	fma.rn.f64    %fd4264, %fd4264, 0.9999, 0.01;
	// end inline asm
	// begin inline asm
	fma.rn.f64    %fd4266, %fd4266, 0.9999, 0.01;
	// end inline asm
	// begin inline asm
	fma.rn.f32    %f4264, %f4264, 0.9999, 0.01;
	// end inline asm
	// begin inline asm
	fma.rn.f32    %f4266, %f4266, 0.9999, 0.01;
	// end inline asm
	// begin inline asm
	fma.rn.f64    %fd4264, %fd4264, 0.9999, 0.01;
	// end inline asm
	// begin inline asm
	fma.rn.f64    %fd4266, %fd4266, 0.9999, 0.01;
	// end inline asm
	// begin inline asm
	fma.rn.f32    %f4264, %f4264, 0.9999, 0.01;
	// end inline asm
	// begin inline asm
	fma.rn.f32    %f4266, %f4266, 0.9999, 0.01;
	// end inline asm
	// begin inline asm
	fma.rn.f64    %fd4264, %fd4264, 0.9999, 0.01;
	// end inline asm
	// begin inline asm
	fma.rn.f64    %fd4266, %fd4266, 0.9999, 0.01;
	// end inline asm
	// begin inline asm
	fma.rn.f32    %f4264, %f4264, 0.9999, 0.01;
	// end inline asm
	// begin inline asm
	fma.rn.f32    %f4266, %f4266, 0.9999, 0.01;
	// end inline asm
	// begin inline asm
	fma.rn.f64    %fd4264, %fd4264, 0.9999, 0.01;
	// end inline asm
	// begin inline asm
	fma.rn.f64    %fd4266, %fd4266, 0.9999, 0.01;
	// end inline asm
	// begin inline asm
	fma.rn.f32    %f4264, %f4264, 0.9999, 0.01;
	// end inline asm
	// begin inline asm
	fma.rn.f32    %f4266, %f4266, 0.9999, 0.01;
	// end inline asm
	// begin inline asm
	fma.rn.f64    %fd4264, %fd4264, 0.9999, 0.01;
	// end inline asm
	// begin inline asm
	fma.rn.f64    %fd4266, %fd4266, 0.9999, 0.01;
	// end inline asm
	// begin inline asm
	fma.rn.f32    %f4264, %f4264, 0.9999, 0.01;
	// end inline asm
	// begin inline asm
	fma.rn.f32    %f4266, %f4266, 0.9999, 0.01;
	// end inline asm
	// begin inline asm
	fma.rn.f64    %fd4264, %fd4264, 0.9999, 0.01;
	// end inline asm
	// begin inline asm
	fma.rn.f64    %fd4266, %fd4266, 0.9999, 0.01;
	// end inline asm
	// begin inline asm
	fma.rn.f32    %f4264, %f4264, 0.9999, 0.01;
	// end inline asm
	// begin inline asm
	fma.rn.f32    %f4266, %f4266, 0.9999, 0.01;
	// end inline asm
	// begin inline asm
	fma.rn.f64    %fd4264, %fd4264, 0.9999, 0.01;
	// end inline asm
	// begin inline asm
	fma.rn.f64    %fd4266, %fd4266, 0.9999, 0.01;
	// end inline asm
	// begin inline asm
	fma.rn.f32    %f4264, %f4264, 0.9999, 0.01;
	// end inline asm
	// begin inline asm
	fma.rn.f32    %f4266, %f4266, 0.9999, 0.01;
	// end inline asm
	// begin inline asm
	fma.rn.f64    %fd4264, %fd4264, 0.9999, 0.01;
	// end inline asm
	// begin inline asm
	fma.rn.f64    %fd4266, %fd4266, 0.9999, 0.01;
	// end inline asm
	// begin inline asm
	fma.rn.f32    %f4264, %f4264, 0.9999, 0.01;
	// end inline asm
	// begin inline asm
	fma.rn.f32    %f4266, %f4266, 0.9999, 0.01;
	// end inline asm
	// begin inline asm
	fma.rn.f64    %fd4264, %fd4264, 0.9999, 0.01;
	// end inline asm
	// begin inline asm
	fma.rn.f64    %fd4266, %fd4266, 0.9999, 0.01;
	// end inline asm
	// begin inline asm
	fma.rn.f32    %f4264, %f4264, 0.9999, 0.01;
	// end inline asm
	// begin inline asm
	fma.rn.f32    %f4266, %f4266, 0.9999, 0.01;
	// end inline asm
	// begin inline asm
	fma.rn.f64    %fd4264, %fd4264, 0.9999, 0.01;
	// end inline asm
	// begin inline asm
	fma.rn.f64    %fd4266, %fd4266, 0.9999, 0.01;
	// end inline asm
	// begin inline asm
	fma.rn.f32    %f4264, %f4264, 0.9999, 0.01;
	// end inline asm
	// begin inline asm
	fma.rn.f32    %f4266, %f4266, 0.9999, 0.01;
	// end inline asm
	// begin inline asm
	fma.rn.f64    %fd4264, %fd4264, 0.9999, 0.01;
	// end inline asm
	// begin inline asm
	fma.rn.f64    %fd4266, %fd4266, 0.9999, 0.01;
	// end inline asm
	// begin inline asm
	fma.rn.f32    %f4264, %f4264, 0.9999, 0.01;
	// end inline asm
	// begin inline asm
	fma.rn.f32    %f4266, %f4266, 0.9999, 0.01;
	// end inline asm
	// begin inline asm
	fma.rn.f64    %fd4264, %fd4264, 0.9999, 0.01;
	// end inline asm
	// begin inline asm
	fma.rn.f64    %fd4266, %fd4266, 0.9999, 0.01;
	// end inline asm
	// begin inline asm
	fma.rn.f32    %f4264, %f4264, 0.9999, 0.01;
	// end inline asm
	// begin inline asm
	fma.rn.f32    %f4266, %f4266, 0.9999, 0.01;
	// end inline asm
	// begin inline asm
	fma.rn.f64    %fd4264, %fd4264, 0.9999, 0.01;
	// end inline asm
	// begin inline asm
	fma.rn.f64    %fd4266, %fd4266, 0.9999, 0.01;
	// end inline asm
	// begin inline asm
	fma.rn.f32    %f4264, %f4264, 0.9999, 0.01;
	// end inline asm
	// begin inline asm
	fma.rn.f32    %f4266, %f4266, 0.9999, 0.01;
	// end inline asm
	// begin inline asm
	fma.rn.f64    %fd4264, %fd4264, 0.9999, 0.01;
	// end inline asm
	// begin inline asm
	fma.rn.f64    %fd4266, %fd4266, 0.9999, 0.01;
	// end inline asm
	// begin inline asm
	fma.rn.f32    %f4264, %f4264, 0.9999, 0.01;
	// end inline asm
	// begin inline asm
	fma.rn.f32    %f4266, %f4266, 0.9999, 0.01;
	// end inline asm
	// begin inline asm
	fma.rn.f64    %fd4264, %fd4264, 0.9999, 0.01;
	// end inline asm
	// begin inline asm
	fma.rn.f64    %fd4266, %fd4266, 0.9999, 0.01;
	// end inline asm
	// begin inline asm
	fma.rn.f32    %f4264, %f4264, 0.9999, 0.01;
	// end inline asm
	// begin inline asm
	fma.rn.f32    %f4266, %f4266, 0.9999, 0.01;
	// end inline asm
	// begin inline asm
	fma.rn.f64    %fd4264, %fd4264, 0.9999, 0.01;
	// end inline asm
	// begin inline asm
	fma.rn.f64    %fd4266, %fd4266, 0.9999, 0.01;
	// end inline asm
	// begin inline asm
	fma.rn.f32    %f4264, %f4264, 0.9999, 0.01;
	// end inline asm
	// begin inline asm
	fma.rn.f32    %f4266, %f4266, 0.9999, 0.01;
	// end inline asm
	// begin inline asm
	fma.rn.f64    %fd4264, %fd4264, 0.9999, 0.01;
	// end inline asm
	// begin inline asm
	fma.rn.f64    %fd4266, %fd4266, 0.9999, 0.01;
	// end inline asm
	// begin inline asm
	fma.rn.f32    %f4264, %f4264, 0.9999, 0.01;
	// end inline asm
	// begin inline asm
	fma.rn.f32    %f4266, %f4266, 0.9999, 0.01;
	// end inline asm
	// begin inline asm
	fma.rn.f64    %fd4264, %fd4264, 0.9999, 0.01;
	// end inline asm
	// begin inline asm
	fma.rn.f64    %fd4266, %fd4266, 0.9999, 0.01;
	// end inline asm
	// begin inline asm
	fma.rn.f32    %f4264, %f4264, 0.9999, 0.01;
	// end inline asm
	// begin inline asm
	fma.rn.f32    %f4266, %f4266, 0.9999, 0.01;
	// end inline asm
	// begin inline asm
	fma.rn.f64    %fd4264, %fd4264, 0.9999, 0.01;
	// end inline asm
	// begin inline asm
	fma.rn.f64    %fd4266, %fd4266, 0.9999, 0.01;
	// end inline asm
	// begin inline asm
	fma.rn.f32    %f4264, %f4264, 0.9999, 0.01;
	// end inline asm
	// begin inline asm
	fma.rn.f32    %f4266, %f4266, 0.9999, 0.01;
	// end inline asm
	// begin inline asm
	fma.rn.f64    %fd4264, %fd4264, 0.9999, 0.01;
	// end inline asm
	// begin inline asm
	fma.rn.f64    %fd4266, %fd4266, 0.9999, 0.01;
	// end inline asm
	// begin inline asm
	fma.rn.f32    %f4264, %f4264, 0.9999, 0.01;
	// end inline asm
	// begin inline asm
	fma.rn.f32    %f4266, %f4266, 0.9999, 0.01;
	// end inline asm
	// begin inline asm
	fma.rn.f64    %fd4264, %fd4264, 0.9999, 0.01;
	// end inline asm
	// begin inline asm
	fma.rn.f64    %fd4266, %fd4266, 0.9999, 0.01;
	// end inline asm
	// begin inline asm
	fma.rn.f32    %f4264, %f4264, 0.9999, 0.01;
	// end inline asm
	// begin inline asm
	fma.rn.f32    %f4266, %f4266, 0.9999, 0.01;
	// end inline asm
	// begin inline asm
	fma.rn.f64    %fd4264, %fd4264, 0.9999, 0.01;
	// end inline asm
	// begin inline asm
	fma.rn.f64    %fd4266, %fd4266, 0.9999, 0.01;
	// end inline asm
	// begin inline asm
	fma.rn.f32    %f4264, %f4264, 0.9999, 0.01;
	// end inline asm
	// begin inline asm
	fma.rn.f32    %f4266, %f4266, 0.9999, 0.01;
	// end inline asm
	// begin inline asm
	fma.rn.f64    %fd4264, %fd4264, 0.9999, 0.01;
	// end inline asm
	// begin inline asm
	fma.rn.f64    %fd4266, %fd4266, 0.9999, 0.01;
	// end inline asm
	// begin inline asm
	fma.rn.f32    %f4264, %f4264, 0.9999, 0.01;
	// end inline asm
	// begin inline asm
	fma.rn.f32    %f4266, %f4266, 0.9999, 0.01;
	// end inline asm
	// begin inline asm
	fma.rn.f64    %fd4264, %fd4264, 0.9999, 0.01;
	// end inline asm
	// begin inline asm
	fma.rn.f64    %fd4266, %fd4266, 0.9999, 0.01;
	// end inline asm
	// begin inline asm
	fma.rn.f32    %f4264, %f4264, 0.9999, 0.01;
	// end inline asm
	// begin inline asm
	fma.rn.f32    %f4266, %f4266, 0.9999, 0.01;
	// end inline asm
	// begin inline asm
	fma.rn.f64    %fd4264, %fd4264, 0.9999, 0.01;
	// end inline asm
	// begin inline asm
	fma.rn.f64    %fd4266, %fd4266, 0.9999, 0.01;
	// end inline asm
	// begin inline asm
	fma.rn.f32    %f4264, %f4264, 0.9999, 0.01;
	// end inline asm
	// begin inline asm
	fma.rn.f32    %f4266, %f4266, 0.9999, 0.01;
	// end inline asm
	// begin inline asm
	fma.rn.f64    %fd4264, %fd4264, 0.9999, 0.01;
	// end inline asm
	// begin inline asm
	fma.rn.f64    %fd4266, %fd4266, 0.9999, 0.01;
	// end inline asm
	// begin inline asm
	fma.rn.f32    %f4264, %f4264, 0.9999, 0.01;
	// end inline asm
	// begin inline asm
	fma.rn.f32    %f4266, %f4266, 0.9999, 0.01;
	// end inline asm
	// begin inline asm
	fma.rn.f64    %fd4264, %fd4264, 0.9999, 0.01;
	// end inline asm
	// begin inline asm
	fma.rn.f64    %fd4266, %fd4266, 0.9999, 0.01;
	// end inline asm
	// begin inline asm
	fma.rn.f32    %f4264, %f4264, 0.9999, 0.01;
	// end inline asm
	// begin inline asm
	fma.rn.f32    %f4266, %f4266, 0.9999, 0.01;
	// end inline asm
	// begin inline asm
	fma.rn.f64    %fd4264, %fd4264, 0.9999, 0.01;
	// end inline asm
	// begin inline asm
	fma.rn.f64    %fd4266, %fd4266, 0.9999, 0.01;
	// end inline asm
	// begin inline asm
	fma.rn.f32    %f4264, %f4264, 0.9999, 0.01;
	// end inline asm
	// begin inline asm
	fma.rn.f32    %f4266, %f4266, 0.9999, 0.01;
	// end inline asm
	// begin inline asm
	fma.rn.f64    %fd4264, %fd4264, 0.9999, 0.01;
	// end inline asm
	// begin inline asm
	fma.rn.f64    %fd4266, %fd4266, 0.9999, 0.01;
	// end inline asm
	// begin inline asm
	fma.rn.f32    %f4264, %f4264, 0.9999, 0.01;
	// end inline asm
	// begin inline asm
	fma.rn.f32    %f4266, %f4266, 0.9999, 0.01;
	// end inline asm
	// begin inline asm
	fma.rn.f64    %fd4264, %fd4264, 0.9999, 0.01;
	// end inline asm
	// begin inline asm
	fma.rn.f64    %fd4266, %fd4266, 0.9999, 0.01;
	// end inline asm
	// begin inline asm
	fma.rn.f32    %f4264, %f4264, 0.9999, 0.01;
	// end inline asm
	// begin inline asm
	fma.rn.f32    %f4266, %f4266, 0.9999, 0.01;
	// end inline asm
	// begin inline asm
	fma.rn.f64    %fd4264, %fd4264, 0.9999, 0.01;
	// end inline asm
	// begin inline asm
	fma.rn.f64    %fd4266, %fd4266, 0.9999, 0.01;
	// end inline asm
	// begin inline asm
	fma.rn.f32    %f4264, %f4264, 0.9999, 0.01;
	// end inline asm
	// begin inline asm
	fma.rn.f32    %f4266, %f4266, 0.9999, 0.01;
	// end inline asm
	// begin inline asm
	fma.rn.f64    %fd4264, %fd4264, 0.9999, 0.01;
	// end inline asm
	// begin inline asm
	fma.rn.f64    %fd4266, %fd4266, 0.9999, 0.01;
	// end inline asm
	// begin inline asm
	fma.rn.f32    %f4264, %f4264, 0.9999, 0.01;
	// end inline asm
	// begin inline asm
	fma.rn.f32    %f4266, %f4266, 0.9999, 0.01;
	// end inline asm
	// begin inline asm
	fma.rn.f64    %fd4264, %fd4264, 0.9999, 0.01;
	// end inline asm
	// begin inline asm
	fma.rn.f64    %fd4266, %fd4266, 0.9999, 0.01;
	// end inline asm
	// begin inline asm
	fma.rn.f32    %f4264, %f4264, 0.9999, 0.01;
	// end inline asm
	// begin inline asm
	fma.rn.f32    %f4266, %f4266, 0.9999, 0.01;
	// end inline asm
	// begin inline asm
	fma.rn.f64    %fd4264, %fd4264, 0.9999, 0.01;
	// end inline asm
	// begin inline asm
	fma.rn.f64    %fd4266, %fd4266, 0.9999, 0.01;
	// end inline asm
	// begin inline asm
	fma.rn.f32    %f4264, %f4264, 0.9999, 0.01;
	// end inline asm
	// begin inline asm
	fma.rn.f32    %f4266, %f4266, 0.9999, 0.01;
	// end inline asm
	// begin inline asm
	fma.rn.f64    %fd4264, %fd4264, 0.9999, 0.01;
	// end inline asm
	// begin inline asm
	fma.rn.f64    %fd4266, %fd4266, 0.9999, 0.01;
	// end inline asm
	// begin inline asm
	fma.rn.f32    %f4264, %f4264, 0.9999, 0.01;
	// end inline asm
	// begin inline asm
	fma.rn.f32    %f4266, %f4266, 0.9999, 0.01;
	// end inline asm
	// begin inline asm
	fma.rn.f64    %fd4264, %fd4264, 0.9999, 0.01;
	// end inline asm
	// begin inline asm
	fma.rn.f64    %fd4266, %fd4266, 0.9999, 0.01;
	// end inline asm
	// begin inline asm
	fma.rn.f32    %f4264, %f4264, 0.9999, 0.01;
	// end inline asm
	// begin inline asm
	fma.rn.f32    %f4266, %f4266, 0.9999, 0.01;
	// end inline asm
	// begin inline asm
	fma.rn.f64    %fd4264, %fd4264, 0.9999, 0.01;
	// end inline asm
	// begin inline asm
	fma.rn.f64    %fd4266, %fd4266, 0.9999, 0.01;
	// end inline asm
	// begin inline asm
	fma.rn.f32    %f4264, %f4264, 0.9999, 0.01;
	// end inline asm
	// begin inline asm
	fma.rn.f32    %f4266, %f4266, 0.9999, 0.01;
	// end inline asm
	// begin inline asm
	fma.rn.f64    %fd4264, %fd4264, 0.9999, 0.01;
	// end inline asm
	// begin inline asm
	fma.rn.f64    %fd4266, %fd4266, 0.9999, 0.01;
	// end inline asm
	// begin inline asm
	fma.rn.f32    %f4264, %f4264, 0.9999, 0.01;
	// end inline asm
	// begin inline asm
	fma.rn.f32    %f4266, %f4266, 0.9999, 0.01;
	// end inline asm
	// begin inline asm
	fma.rn.f64    %fd4264, %fd4264, 0.9999, 0.01;
	// end inline asm
	// begin inline asm
	fma.rn.f64    %fd4266, %fd4266, 0.9999, 0.01;
	// end inline asm
	// begin inline asm
	fma.rn.f32    %f4264, %f4264, 0.9999, 0.01;
	// end inline asm
	// begin inline asm
	fma.rn.f32    %f4266, %f4266, 0.9999, 0.01;
	// end inline asm
	// begin inline asm
	fma.rn.f64    %fd4264, %fd4264, 0.9999, 0.01;
	// end inline asm
	// begin inline asm
	fma.rn.f64    %fd4266, %fd4266, 0.9999, 0.01;
	// end inline asm
	// begin inline asm
	fma.rn.f32    %f4264, %f4264, 0.9999, 0.01;
	// end inline asm
	// begin inline asm
	fma.rn.f32    %f4266, %f4266, 0.9999, 0.01;
	// end inline asm
	// begin inline asm
	fma.rn.f64    %fd4264, %fd4264, 0.9999, 0.01;
	// end inline asm
	// begin inline asm
	fma.rn.f64    %fd4266, %fd4266, 0.9999, 0.01;
	// end inline asm
	// begin inline asm
	fma.rn.f32    %f4264, %f4264, 0.9999, 0.01;
	// end inline asm
	// begin inline asm
	fma.rn.f32    %f4266, %f4266, 0.9999, 0.01;
	// end inline asm
	// begin inline asm
	fma.rn.f64    %fd4264, %fd4264, 0.9999, 0.01;
	// end inline asm
	// begin inline asm
	fma.rn.f64    %fd4266, %fd4266, 0.9999, 0.01;
	// end inline asm
	// begin inline asm
	fma.rn.f32    %f4264, %f4264, 0.9999, 0.01;
	// end inline asm
	// begin inline asm
	fma.rn.f32    %f4266, %f4266, 0.9999, 0.01;
	// end inline asm
	// begin inline asm
	fma.rn.f64    %fd4264, %fd4264, 0.9999, 0.01;
	// end inline asm
	// begin inline asm
	fma.rn.f64    %fd4266, %fd4266, 0.9999, 0.01;
	// end inline asm
	// begin inline asm
	fma.rn.f32    %f4264, %f4264, 0.9999, 0.01;
	// end inline asm
	// begin inline asm
	fma.rn.f32    %f4266, %f4266, 0.9999, 0.01;
	// end inline asm
	// begin inline asm
	fma.rn.f64    %fd4264, %fd4264, 0.9999, 0.01;
	// end inline asm
	// begin inline asm
	fma.rn.f64    %fd4266, %fd4266, 0.9999, 0.01;
	// end inline asm
	// begin inline asm
	fma.rn.f32    %f4264, %f4264, 0.9999, 0.01;
	// end inline asm
	// begin inline asm
	fma.rn.f32    %f4266, %f4266, 0.9999, 0.01;
	// end inline asm
	// begin inline asm
	fma.rn.f64    %fd4264, %fd4264, 0.9999, 0.01;
	// end inline asm
	// begin inline asm
	fma.rn.f64    %fd4266, %fd4266, 0.9999, 0.01;
	// end inline asm
	// begin inline asm
	fma.rn.f32    %f4264, %f4264, 0.9999, 0.01;
	// end inline asm
	// begin inline asm
	fma.rn.f32    %f4266, %f4266, 0.9999, 0.01;
	// end inline asm
	// begin inline asm
	fma.rn.f64    %fd4264, %fd4264, 0.9999, 0.01;
	// end inline asm
	// begin inline asm
	fma.rn.f64    %fd4266, %fd4266, 0.9999, 0.01;
	// end inline asm
	// begin inline asm
	fma.rn.f32    %f4264, %f4264, 0.9999, 0.01;
	// end inline asm
	// begin inline asm
	fma.rn.f32    %f4266, %f4266, 0.9999, 0.01;
	// end inline asm
	// begin inline asm
	fma.rn.f64    %fd4264, %fd4264, 0.9999, 0.01;
	// end inline asm
	// begin inline asm
	fma.rn.f64    %fd4266, %fd4266, 0.9999, 0.01;
	// end inline asm
	// begin inline asm
	fma.rn.f32    %f4264, %f4264, 0.9999, 0.01;
	// end inline asm
	// begin inline asm
	fma.rn.f32    %f4266, %f4266, 0.9999, 0.01;
	// end inline asm
	// begin inline asm
	fma.rn.f64    %fd4264, %fd4264, 0.9999, 0.01;
	// end inline asm
	// begin inline asm
	fma.rn.f64    %fd4266, %fd4266, 0.9999, 0.01;
	// end inline asm
	// begin inline asm
	fma.rn.f32    %f4264, %f4264, 0.9999, 0.01;
	// end inline asm
	// begin inline asm
	fma.rn.f32    %f4266, %f4266, 0.9999, 0.01;
	// end inline asm
	// begin inline asm
	fma.rn.f64    %fd4264, %fd4264, 0.9999, 0.01;
	// end inline asm
	// begin inline asm
	fma.rn.f64    %fd4266, %fd4266, 0.9999, 0.01;
	// end inline asm
	// begin inline asm
	fma.rn.f32    %f4264, %f4264, 0.9999, 0.01;
	// end inline asm
	// begin inline asm
	fma.rn.f32    %f4266, %f4266, 0.9999, 0.01;
	// end inline asm
	// begin inline asm
	fma.rn.f64    %fd4264, %fd4264, 0.9999, 0.01;
	// end inline asm
	// begin inline asm
	fma.rn.f64    %fd4266, %fd4266, 0.9999, 0.01;
	// end inline asm
	// begin inline asm
	fma.rn.f32    %f4264, %f4264, 0.9999, 0.01;
	// end inline asm
	// begin inline asm
	fma.rn.f32    %f4266, %f4266, 0.9999, 0.01;
	// end inline asm
	// begin inline asm
	fma.rn.f64    %fd4264, %fd4264, 0.9999, 0.01;
	// end inline asm
	// begin inline asm
	fma.rn.f64    %fd4266, %fd4266, 0.9999, 0.01;
	// end inline asm
	// begin inline asm
	fma.rn.f32    %f4264, %f4264, 0.9999, 0.01;
	// end inline asm
	// begin inline asm
	fma.rn.f32    %f4266, %f4266, 0.9999, 0.01;
	// end inline asm
	// begin inline asm
	fma.rn.f64    %fd4264, %fd4264, 0.9999, 0.01;
	// end inline asm
	// begin inline asm
	fma.rn.f64    %fd4266, %fd4266, 0.9999, 0.01;
	// end inline asm
	// begin inline asm
	fma.rn.f32    %f4264, %f4264, 0.9999, 0.01;
	// end inline asm
	// begin inline asm
	fma.rn.f32    %f4266, %f4266, 0.9999, 0.01;
	// end inline asm
	// begin inline asm
	fma.rn.f64    %fd4264, %fd4264, 0.9999, 0.01;
	// end inline asm
	// begin inline asm
	fma.rn.f64    %fd4266, %fd4266, 0.9999, 0.01;
	// end inline asm
	// begin inline asm
	fma.rn.f32    %f4264, %f4264, 0.9999, 0.01;
	// end inline asm
	// begin inline asm
	fma.rn.f32    %f4266, %f4266, 0.9999, 0.01;
	// end inline asm
	// begin inline asm
	fma.rn.f64    %fd4264, %fd4264, 0.9999, 0.01;
	// end inline asm
	// begin inline asm
	fma.rn.f64    %fd4266, %fd4266, 0.9999, 0.01;
	// end inline asm
	// begin inline asm
	fma.rn.f32    %f4264, %f4264, 0.9999, 0.01;
	// end inline asm
	// begin inline asm
	fma.rn.f32    %f4266, %f4266, 0.9999, 0.01;
	// end inline asm
	// begin inline asm
	fma.rn.f64    %fd4264, %fd4264, 0.9999, 0.01;
	// end inline asm
	// begin inline asm
	fma.rn.f64    %fd4266, %fd4266, 0.9999, 0.01;
	// end inline asm
	// begin inline asm
	fma.rn.f32    %f4264, %f4264, 0.9999, 0.01;
	// end inline asm
	// begin inline asm
	fma.rn.f32    %f4266, %f4266, 0.9999, 0.01;
	// end inline asm
	// begin inline asm
	fma.rn.f64    %fd4264, %fd4264, 0.9999, 0.01;
	// end inline asm
	// begin inline asm
	fma.rn.f64    %fd4266, %fd4266, 0.9999, 0.01;
	// end inline asm
	// begin inline asm
	fma.rn.f32    %f4264, %f4264, 0.9999, 0.01;
	// end inline asm
	// begin inline asm
	fma.rn.f32    %f4266, %f4266, 0.9999, 0.01;
	// end inline asm
	// begin inline asm
	fma.rn.f64    %fd4264, %fd4264, 0.9999, 0.01;
	// end inline asm
	// begin inline asm
	fma.rn.f64    %fd4266, %fd4266, 0.9999, 0.01;
	// end inline asm
	// begin inline asm
	fma.rn.f32    %f4264, %f4264, 0.9999, 0.01;
	// end inline asm
	// begin inline asm
	fma.rn.f32    %f4266, %f4266, 0.9999, 0.01;
	// end inline asm
	// begin inline asm
	fma.rn.f64    %fd4264, %fd4264, 0.9999, 0.01;
	// end inline asm
	// begin inline asm
	fma.rn.f64    %fd4266, %fd4266, 0.9999, 0.01;
	// end inline asm
	// begin inline asm
	fma.rn.f32    %f4264, %f4264, 0.9999, 0.01;
	// end inline asm
	// begin inline asm
	fma.rn.f32    %f4266, %f4266, 0.9999, 0.01;
	// end inline asm
	// begin inline asm
	fma.rn.f64    %fd4264, %fd4264, 0.9999, 0.01;
	// end inline asm
	// begin inline asm
	fma.rn.f64    %fd4266, %fd4266, 0.9999, 0.01;
	// end inline asm
	// begin inline asm
	fma.rn.f32    %f4264, %f4264, 0.9999, 0.01;
	// end inline asm
	// begin inline asm
	fma.rn.f32    %f4266, %f4266, 0.9999, 0.01;
	// end inline asm
	// begin inline asm
	fma.rn.f64    %fd4264, %fd4264, 0.9999, 0.01;
	// end inline asm
	// begin inline asm
	fma.rn.f64    %fd4266, %fd4266, 0.9999, 0.01;
	// end inline asm
	// begin inline asm
	fma.rn.f32    %f4264, %f4264, 0.9999, 0.01;
	// end inline asm
	// begin inline asm
	fma.rn.f32    %f4266, %f4266, 0.9999, 0.01;
	// end inline asm
	// begin inline asm
	fma.rn.f64    %fd4264, %fd4264, 0.9999, 0.01;
	// end inline asm
	// begin inline asm
	fma.rn.f64    %fd4266, %fd4266, 0.9999, 0.01;
	// end inline asm
	// begin inline asm
	fma.rn.f32    %f4264, %f4264, 0.9999, 0.01;
	// end inline asm
	// begin inline asm
	fma.rn.f32    %f4266, %f4266, 0.9999, 0.01;
	// end inline asm
	// begin inline asm
	fma.rn.f64    %fd4264, %fd4264, 0.9999, 0.01;
	// end inline asm
	// begin inline asm
	fma.rn.f64    %fd4266, %fd4266, 0.9999, 0.01;
	// end inline asm
	// begin inline asm
	fma.rn.f32    %f4264, %f4264, 0.9999, 0.01;
	// end inline asm
	// begin inline asm
	fma.rn.f32    %f4266, %f4266, 0.9999, 0.01;
	// end inline asm
	// begin inline asm
	fma.rn.f64    %fd4264, %fd4264, 0.9999, 0.01;
	// end inline asm
	// begin inline asm
	fma.rn.f64    %fd4266, %fd4266, 0.9999, 0.01;
	// end inline asm
	// begin inline asm
	fma.rn.f32    %f4264, %f4264, 0.9999, 0.01;
	// end inline asm
	// begin inline asm
	fma.rn.f32    %f4266, %f4266, 0.9999, 0.01;
	// end inline asm
	// begin inline asm
	fma.rn.f64    %fd4264, %fd4264, 0.9999, 0.01;
	// end inline asm
	// begin inline asm
	fma.rn.f64    %fd4266, %fd4266, 0.9999, 0.01;
	// end inline asm
	// begin inline asm
	fma.rn.f32    %f4264, %f4264, 0.9999, 0.01;
	// end inline asm
	// begin inline asm
	fma.rn.f32    %f4266, %f4266, 0.9999, 0.01;
	// end inline asm
	// begin inline asm
	fma.rn.f64    %fd4264, %fd4264, 0.9999, 0.01;
	// end inline asm
	// begin inline asm
	fma.rn.f64    %fd4266, %fd4266, 0.9999, 0.01;
	// end inline asm
	// begin inline asm
	fma.rn.f32    %f4264, %f4264, 0.9999, 0.01;
	// end inline asm
	// begin inline asm
	fma.rn.f32    %f4266, %f4266, 0.9999, 0.01;
	// end inline asm
	// begin inline asm
	fma.rn.f64    %fd4264, %fd4264, 0.9999, 0.01;
	// end inline asm
	// begin inline asm
	fma.rn.f64    %fd4266, %fd4266, 0.9999, 0.01;
	// end inline asm
	// begin inline asm
	fma.rn.f32    %f4264, %f4264, 0.9999, 0.01;
	// end inline asm
	// begin inline asm
	fma.rn.f32    %f4266, %f4266, 0.9999, 0.01;
	// end inline asm
	// begin inline asm
	fma.rn.f64    %fd4264, %fd4264, 0.9999, 0.01;
	// end inline asm
	// begin inline asm
	fma.rn.f64    %fd4266, %fd4266, 0.9999, 0.01;
	// end inline asm
	// begin inline asm
	fma.rn.f32    %f4264, %f4264, 0.9999, 0.01;
	// end inline asm
	// begin inline asm
	fma.rn.f32    %f4266, %f4266, 0.9999, 0.01;
	// end inline asm
	// begin inline asm
	fma.rn.f64    %fd4264, %fd4264, 0.9999, 0.01;
	// end inline asm
	// begin inline asm
	fma.rn.f64    %fd4266, %fd4266, 0.9999, 0.01;
	// end inline asm
	// begin inline asm
	fma.rn.f32    %f4264, %f4264, 0.9999, 0.01;
	// end inline asm
	// begin inline asm
	fma.rn.f32    %f4266, %f4266, 0.9999, 0.01;
	// end inline asm
	// begin inline asm
	fma.rn.f64    %fd4264, %fd4264, 0.9999, 0.01;
	// end inline asm
	// begin inline asm
	fma.rn.f64    %fd4266, %fd4266, 0.9999, 0.01;
	// end inline asm
	// begin inline asm
	fma.rn.f32    %f4264, %f4264, 0.9999, 0.01;
	// end inline asm
	// begin inline asm
	fma.rn.f32    %f4266, %f4266, 0.9999, 0.01;
	// end inline asm
	// begin inline asm
	fma.rn.f64    %fd4264, %fd4264, 0.9999, 0.01;
	// end inline asm
	// begin inline asm
	fma.rn.f64    %fd4266, %fd4266, 0.9999, 0.01;
	// end inline asm
	// begin inline asm
	fma.rn.f32    %f4264, %f4264, 0.9999, 0.01;
	// end inline asm
	// begin inline asm
	fma.rn.f32    %f4266, %f4266, 0.9999, 0.01;
	// end inline asm
	// begin inline asm
	fma.rn.f64    %fd4264, %fd4264, 0.9999, 0.01;
	// end inline asm
	// begin inline asm
	fma.rn.f64    %fd4266, %fd4266, 0.9999, 0.01;
	// end inline asm
	// begin inline asm
	fma.rn.f32    %f4264, %f4264, 0.9999, 0.01;
	// end inline asm
	// begin inline asm
	fma.rn.f32    %f4266, %f4266, 0.9999, 0.01;
	// end inline asm
	// begin inline asm
	fma.rn.f64    %fd4264, %fd4264, 0.9999, 0.01;
	// end inline asm
	// begin inline asm
	fma.rn.f64    %fd4266, %fd4266, 0.9999, 0.01;
	// end inline asm
	// begin inline asm
	fma.rn.f32    %f4264, %f4264, 0.9999, 0.01;
	// end inline asm
	// begin inline asm
	fma.rn.f32    %f4266, %f4266, 0.9999, 0.01;
	// end inline asm
	// begin inline asm
	fma.rn.f64    %fd4264, %fd4264, 0.9999, 0.01;
	// end inline asm
	// begin inline asm
	fma.rn.f64    %fd4266, %fd4266, 0.9999, 0.01;
	// end inline asm
	// begin inline asm
	fma.rn.f32    %f4264, %f4264, 0.9999, 0.01;
	// end inline asm
	// begin inline asm
	fma.rn.f32    %f4266, %f4266, 0.9999, 0.01;
	// end inline asm
	// begin inline asm
	fma.rn.f64    %fd4264, %fd4264, 0.9999, 0.01;
	// end inline asm
	// begin inline asm
	fma.rn.f64    %fd4266, %fd4266, 0.9999, 0.01;
	// end inline asm
	// begin inline asm
	fma.rn.f32    %f4264, %f4264, 0.9999, 0.01;
	// end inline asm
	// begin inline asm
	fma.rn.f32    %f4266, %f4266, 0.9999, 0.01;
	// end inline asm
	// begin inline asm
	fma.rn.f64    %fd4264, %fd4264, 0.9999, 0.01;
	// end inline asm
	// begin inline asm
	fma.rn.f64    %fd4266, %fd4266, 0.9999, 0.01;
	// end inline asm
	// begin inline asm
	fma.rn.f32    %f4264, %f4264, 0.9999, 0.01;
	// end inline asm
	// begin inline asm
	fma.rn.f32    %f4266, %f4266, 0.9999, 0.01;
	// end inline asm
	// begin inline asm
	fma.rn.f64    %fd4264, %fd4264, 0.9999, 0.01;
	// end inline asm
	// begin inline asm
	fma.rn.f64    %fd4266, %fd4266, 0.9999, 0.01;
	// end inline asm
	// begin inline asm
	fma.rn.f32    %f4264, %f4264, 0.9999, 0.01;
	// end inline asm
	// begin inline asm
	fma.rn.f32    %f4266, %f4266, 0.9999, 0.01;
	// end inline asm
	// begin inline asm
	fma.rn.f64    %fd4264, %fd4264, 0.9999, 0.01;
	// end inline asm
	// begin inline asm
	fma.rn.f64    %fd4266, %fd4266, 0.9999, 0.01;
	// end inline asm
	// begin inline asm
	fma.rn.f32    %f4264, %f4264, 0.9999, 0.01;
	// end inline asm
	// begin inline asm
	fma.rn.f32    %f4266, %f4266, 0.9999, 0.01;
	// end inline asm
	// begin inline asm
	fma.rn.f64    %fd4264, %fd4264, 0.9999, 0.01;
	// end inline asm
	// begin inline asm
	fma.rn.f64    %fd4266, %fd4266, 0.9999, 0.01;
	// end inline asm
	// begin inline asm
	fma.rn.f32    %f4264, %f4264, 0.9999, 0.01;
	// end inline asm
	// begin inline asm
	fma.rn.f32    %f4266, %f4266, 0.9999, 0.01;
	// end inline asm
	// begin inline asm
	fma.rn.f64    %fd4264, %fd4264, 0.9999, 0.01;
	// end inline asm
	// begin inline asm
	fma.rn.f64    %fd4266, %fd4266, 0.9999, 0.01;
	// end inline asm
	// begin inline asm
	fma.rn.f32    %f4264, %f4264, 0.9999, 0.01;
	// end inline asm
	// begin inline asm
	fma.rn.f32    %f4266, %f4266, 0.9999, 0.01;
	// end inline asm
	// begin inline asm
	fma.rn.f64    %fd4264, %fd4264, 0.9999, 0.01;
	// end inline asm
	// begin inline asm
	fma.rn.f64    %fd4266, %fd4266, 0.9999, 0.01;
	// end inline asm
	// begin inline asm
	fma.rn.f32    %f4264, %f4264, 0.9999, 0.01;
	// end inline asm
	// begin inline asm
	fma.rn.f32    %f4266, %f4266, 0.9999, 0.01;
	// end inline asm
	// begin inline asm
	fma.rn.f64    %fd4264, %fd4264, 0.9999, 0.01;
	// end inline asm
	// begin inline asm
	fma.rn.f64    %fd4266, %fd4266, 0.9999, 0.01;
	// end inline asm
	// begin inline asm
	fma.rn.f32    %f4264, %f4264, 0.9999, 0.01;
	// end inline asm
	// begin inline asm
	fma.rn.f32    %f4266, %f4266, 0.9999, 0.01;
	// end inline asm
	// begin inline asm
	fma.rn.f64    %fd4264, %fd4264, 0.9999, 0.01;
	// end inline asm
	// begin inline asm
	fma.rn.f64    %fd4266, %fd4266, 0.9999, 0.01;
	// end inline asm
	// begin inline asm
	fma.rn.f32    %f4264, %f4264, 0.9999, 0.01;
	// end inline asm
	// begin inline asm
	fma.rn.f32    %f4266, %f4266, 0.9999, 0.01;
	// end inline asm
	// begin inline asm
	fma.rn.f64    %fd4264, %fd4264, 0.9999, 0.01;
	// end inline asm
	// begin inline asm
	fma.rn.f64    %fd4266, %fd4266, 0.9999, 0.01;
	// end inline asm
	// begin inline asm
	fma.rn.f32    %f4264, %f4264, 0.9999, 0.01;
	// end inline asm
	// begin inline asm
	fma.rn.f32    %f4266, %f4266, 0.9999, 0.01;
	// end inline asm
	// begin inline asm
	fma.rn.f64    %fd4264, %fd4264, 0.9999, 0.01;
	// end inline asm
	// begin inline asm
	fma.rn.f64    %fd4266, %fd4266, 0.9999, 0.01;
	// end inline asm
	// begin inline asm
	fma.rn.f32    %f4264, %f4264, 0.9999, 0.01;
	// end inline asm
	// begin inline asm
	fma.rn.f32    %f4266, %f4266, 0.9999, 0.01;
	// end inline asm
	// begin inline asm
	fma.rn.f64    %fd4264, %fd4264, 0.9999, 0.01;
	// end inline asm
	// begin inline asm
	fma.rn.f64    %fd4266, %fd4266, 0.9999, 0.01;
	// end inline asm
	// begin inline asm
	fma.rn.f32    %f4264, %f4264, 0.9999, 0.01;
	// end inline asm
	// begin inline asm
	fma.rn.f32    %f4266, %f4266, 0.9999, 0.01;
	// end inline asm
	// begin inline asm
	fma.rn.f64    %fd4264, %fd4264, 0.9999, 0.01;
	// end inline asm
	// begin inline asm
	fma.rn.f64    %fd4266, %fd4266, 0.9999, 0.01;
	// end inline asm
	// begin inline asm
	fma.rn.f32    %f4264, %f4264, 0.9999, 0.01;
	// end inline asm
	// begin inline asm
	fma.rn.f32    %f4266, %f4266, 0.9999, 0.01;
	// end inline asm
	// begin inline asm
	fma.rn.f64    %fd4264, %fd4264, 0.9999, 0.01;
	// end inline asm
	// begin inline asm
	fma.rn.f64    %fd4266, %fd4266, 0.9999, 0.01;
	// end inline asm
	// begin inline asm
	fma.rn.f32    %f4264, %f4264, 0.9999, 0.01;
	// end inline asm
	// begin inline asm
	fma.rn.f32    %f4266, %f4266, 0.9999, 0.01;
	// end inline asm
	// begin inline asm
	fma.rn.f64    %fd4264, %fd4264, 0.9999, 0.01;
	// end inline asm
	// begin inline asm
	fma.rn.f64    %fd4266, %fd4266, 0.9999, 0.01;
	// end inline asm
	// begin inline asm
	fma.rn.f32    %f4264, %f4264, 0.9999, 0.01;
	// end inline asm
	// begin inline asm
	fma.rn.f32    %f4266, %f4266, 0.9999, 0.01;
	// end inline asm
	// begin inline asm
	fma.rn.f64    %fd4264, %fd4264, 0.9999, 0.01;
	// end inline asm
	// begin inline asm
	fma.rn.f64    %fd4266, %fd4266, 0.9999, 0.01;
	// end inline asm
	// begin inline asm
	fma.rn.f32    %f4264, %f4264, 0.9999, 0.01;
	// end inline asm
	// begin inline asm
	fma.rn.f32    %f4266, %f4266, 0.9999, 0.01;
	// end inline asm
	// begin inline asm
	fma.rn.f64    %fd4264, %fd4264, 0.9999, 0.01;
	// end inline asm
	// begin inline asm
	fma.rn.f64    %fd4266, %fd4266, 0.9999, 0.01;
	// end inline asm
	// begin inline asm
	fma.rn.f32    %f4264, %f4264, 0.9999, 0.01;
	// end inline asm
	// begin inline asm
	fma.rn.f32    %f4266, %f4266, 0.9999, 0.01;
	// end inline asm
	// begin inline asm
	fma.rn.f64    %fd4264, %fd4264, 0.9999, 0.01;
	// end inline asm
	// begin inline asm
	fma.rn.f64    %fd4266, %fd4266, 0.9999, 0.01;
	// end inline asm
	// begin inline asm
	fma.rn.f32    %f4264, %f4264, 0.9999, 0.01;
	// end inline asm
	// begin inline asm
	fma.rn.f32    %f4266, %f4266, 0.9999, 0.01;
	// end inline asm
	// begin inline asm
	fma.rn.f64    %fd4264, %fd4264, 0.9999, 0.01;
	// end inline asm
	// begin inline asm
	fma.rn.f64    %fd4266, %fd4266, 0.9999, 0.01;
	// end inline asm
	// begin inline asm
	fma.rn.f32    %f4264, %f4264, 0.9999, 0.01;
	// end inline asm
	// begin inline asm
	fma.rn.f32    %f4266, %f4266, 0.9999, 0.01;
	// end inline asm
	// begin inline asm
	fma.rn.f64    %fd4264, %fd4264, 0.9999, 0.01;
	// end inline asm
	// begin inline asm
	fma.rn.f64    %fd4266, %fd4266, 0.9999, 0.01;
	// end inline asm
	// begin inline asm
	fma.rn.f32    %f4264, %f4264, 0.9999, 0.01;
	// end inline asm
	// begin inline asm
	fma.rn.f32    %f4266, %f4266, 0.9999, 0.01;
	// end inline asm
	// begin inline asm
	fma.rn.f64    %fd4264, %fd4264, 0.9999, 0.01;
	// end inline asm
	// begin inline asm
	fma.rn.f64    %fd4266, %fd4266, 0.9999, 0.01;
	// end inline asm
	// begin inline asm
	fma.rn.f32    %f4264, %f4264, 0.9999, 0.01;
	// end inline asm
	// begin inline asm
	fma.rn.f32    %f4266, %f4266, 0.9999, 0.01;
	// end inline asm
	// begin inline asm
	fma.rn.f64    %fd4264, %fd4264, 0.9999, 0.01;
	// end inline asm
	// begin inline asm
	fma.rn.f64    %fd4266, %fd4266, 0.9999, 0.01;
	// end inline asm
	// begin inline asm
	fma.rn.f32    %f4264, %f4264, 0.9999, 0.01;
	// end inline asm
	// begin inline asm
	fma.rn.f32    %f4266, %f4266, 0.9999, 0.01;
	// end inline asm
	// begin inline asm
	fma.rn.f64    %fd4264, %fd4264, 0.9999, 0.01;
	// end inline asm
	// begin inline asm
	fma.rn.f64    %fd4266, %fd4266, 0.9999, 0.01;
	// end inline asm
	// begin inline asm
	fma.rn.f32    %f4264, %f4264, 0.9999, 0.01;
	// end inline asm
	// begin inline asm
	fma.rn.f32    %f4266, %f4266, 0.9999, 0.01;
	// end inline asm
	// begin inline asm
	fma.rn.f64    %fd4264, %fd4264, 0.9999, 0.01;
	// end inline asm
	// begin inline asm
	fma.rn.f64    %fd4266, %fd4266, 0.9999, 0.01;
	// end inline asm
	// begin inline asm
	fma.rn.f32    %f4264, %f4264, 0.9999, 0.01;
	// end inline asm
	// begin inline asm
	fma.rn.f32    %f4266, %f4266, 0.9999, 0.01;
	// end inline asm
	// begin inline asm
	fma.rn.f64    %fd4264, %fd4264, 0.9999, 0.01;
	// end inline asm
	// begin inline asm
	fma.rn.f64    %fd4266, %fd4266, 0.9999, 0.01;
	// end inline asm
	// begin inline asm
	fma.rn.f32    %f4264, %f4264, 0.9999, 0.01;
	// end inline asm
	// begin inline asm
	fma.rn.f32    %f4266, %f4266, 0.9999, 0.01;
	// end inline asm
	// begin inline asm
	fma.rn.f64    %fd4264, %fd4264, 0.9999, 0.01;
	// end inline asm
	// begin inline asm
	fma.rn.f64    %fd4266, %fd4266, 0.9999, 0.01;
	// end inline asm
	// begin inline asm
	fma.rn.f32    %f4264, %f4264, 0.9999, 0.01;
	// end inline asm
	// begin inline asm
	fma.rn.f32    %f4266, %f4266, 0.9999, 0.01;
	// end inline asm
	// begin inline asm
	fma.rn.f64    %fd4264, %fd4264, 0.9999, 0.01;
	// end inline asm
	// begin inline asm
	fma.rn.f64    %fd4266, %fd4266, 0.9999, 0.01;
	// end inline asm
	// begin inline asm
	fma.rn.f32    %f4264, %f4264, 0.9999, 0.01;
	// end inline asm
	// begin inline asm
	fma.rn.f32    %f4266, %f4266, 0.9999, 0.01;
	// end inline asm
	// begin inline asm
	fma.rn.f64    %fd4264, %fd4264, 0.9999, 0.01;
	// end inline asm
	// begin inline asm
	fma.rn.f64    %fd4266, %fd4266, 0.9999, 0.01;
	// end inline asm
	// begin inline asm
	fma.rn.f32    %f4264, %f4264, 0.9999, 0.01;
	// end inline asm
	// begin inline asm
	fma.rn.f32    %f4266, %f4266, 0.9999, 0.01;
	// end inline asm
	// begin inline asm
	fma.rn.f64    %fd4264, %fd4264, 0.9999, 0.01;
	// end inline asm
	// begin inline asm
	fma.rn.f64    %fd4266, %fd4266, 0.9999, 0.01;
	// end inline asm
	// begin inline asm
	fma.rn.f32    %f4264, %f4264, 0.9999, 0.01;
	// end inline asm
	// begin inline asm
	fma.rn.f32    %f4266, %f4266, 0.9999, 0.01;
	// end inline asm
	// begin inline asm
	fma.rn.f64    %fd4264, %fd4264, 0.9999, 0.01;
	// end inline asm
	// begin inline asm
	fma.rn.f64    %fd4266, %fd4266, 0.9999, 0.01;
	// end inline asm
	// begin inline asm
	fma.rn.f32    %f4264, %f4264, 0.9999, 0.01;
	// end inline asm
	// begin inline asm
	fma.rn.f32    %f4266, %f4266, 0.9999, 0.01;
	// end inline asm
	// begin inline asm
	fma.rn.f64    %fd4264, %fd4264, 0.9999, 0.01;
	// end inline asm
	// begin inline asm
	fma.rn.f64    %fd4266, %fd4266, 0.9999, 0.01;
	// end inline asm
	// begin inline asm
	fma.rn.f32    %f4264, %f4264, 0.9999, 0.01;
	// end inline asm
	// begin inline asm
	fma.rn.f32    %f4266, %f4266, 0.9999, 0.01;
	// end inline asm
	// begin inline asm
	fma.rn.f64    %fd4264, %fd4264, 0.9999, 0.01;
	// end inline asm
	// begin inline asm
	fma.rn.f64    %fd4266, %fd4266, 0.9999, 0.01;
	// end inline asm
	// begin inline asm
	fma.rn.f32    %f4264, %f4264, 0.9999, 0.01;
	// end inline asm
	// begin inline asm
	fma.rn.f32    %f4266, %f4266, 0.9999, 0.01;
	// end inline asm
	// begin inline asm
	fma.rn.f64    %fd4264, %fd4264, 0.9999, 0.01;
	// end inline asm
	// begin inline asm
	fma.rn.f64    %fd4266, %fd4266, 0.9999, 0.01;
	// end inline asm
	// begin inline asm
	fma.rn.f32    %f4264, %f4264, 0.9999, 0.01;
	// end inline asm
	// begin inline asm
	fma.rn.f32    %f4266, %f4266, 0.9999, 0.01;
	// end inline asm
	// begin inline asm
	fma.rn.f64    %fd4264, %fd4264, 0.9999, 0.01;
	// end inline asm
	// begin inline asm
	fma.rn.f64    %fd4266, %fd4266, 0.9999, 0.01;
	// end inline asm
	// begin inline asm
	fma.rn.f32    %f4264, %f4264, 0.9999, 0.01;
	// end inline asm
	// begin inline asm
	fma.rn.f32    %f4266, %f4266, 0.9999, 0.01;
	// end inline asm
	// begin inline asm
	fma.rn.f64    %fd4264, %fd4264, 0.9999, 0.01;
	// end inline asm
	// begin inline asm
	fma.rn.f64    %fd4266, %fd4266, 0.9999, 0.01;
	// end inline asm
	// begin inline asm
	fma.rn.f32    %f4264, %f4264, 0.9999, 0.01;
	// end inline asm
	// begin inline asm
	fma.rn.f32    %f4266, %f4266, 0.9999, 0.01;
	// end inline asm
	// begin inline asm
	fma.rn.f64    %fd4264, %fd4264, 0.9999, 0.01;
	// end inline asm
	// begin inline asm
	fma.rn.f64    %fd4266, %fd4266, 0.9999, 0.01;
	// end inline asm
	// begin inline asm
	fma.rn.f32    %f4264, %f4264, 0.9999, 0.01;
	// end inline asm
	// begin inline asm
	fma.rn.f32    %f4266, %f4266, 0.9999, 0.01;
	// end inline asm
	// begin inline asm
	fma.rn.f64    %fd4264, %fd4264, 0.9999, 0.01;
	// end inline asm
	// begin inline asm
	fma.rn.f64    %fd4266, %fd4266, 0.9999, 0.01;
	// end inline asm
	// begin inline asm
	fma.rn.f32    %f4264, %f4264, 0.9999, 0.01;
	// end inline asm
	// begin inline asm
	fma.rn.f32    %f4266, %f4266, 0.9999, 0.01;
	// end inline asm
	// begin inline asm
	fma.rn.f64    %fd4264, %fd4264, 0.9999, 0.01;
	// end inline asm
	// begin inline asm
	fma.rn.f64    %fd4266, %fd4266, 0.9999, 0.01;
	// end inline asm
	// begin inline asm
	fma.rn.f32    %f4264, %f4264, 0.9999, 0.01;
	// end inline asm
	// begin inline asm
	fma.rn.f32    %f4266, %f4266, 0.9999, 0.01;
	// end inline asm
	// begin inline asm
	fma.rn.f64    %fd4264, %fd4264, 0.9999, 0.01;
	// end inline asm
	// begin inline asm
	fma.rn.f64    %fd4266, %fd4266, 0.9999, 0.01;
	// end inline asm
	// begin inline asm
	fma.rn.f32    %f4264, %f4264, 0.9999, 0.01;
	// end inline asm
	// begin inline asm
	fma.rn.f32    %f4266, %f4266, 0.9999, 0.01;
	// end inline asm
	// begin inline asm
	fma.rn.f64    %fd4264, %fd4264, 0.9999, 0.01;
	// end inline asm
	// begin inline asm
	fma.rn.f64    %fd4266, %fd4266, 0.9999, 0.01;
	// end inline asm
	// begin inline asm
	fma.rn.f32    %f4264, %f4264, 0.9999, 0.01;
	// end inline asm
	// begin inline asm
	fma.rn.f32    %f4266, %f4266, 0.9999, 0.01;
	// end inline asm
	// begin inline asm
	fma.rn.f64    %fd4264, %fd4264, 0.9999, 0.01;
	// end inline asm
	// begin inline asm
	fma.rn.f64    %fd4266, %fd4266, 0.9999, 0.01;
	// end inline asm
	// begin inline asm
	fma.rn.f32    %f4264, %f4264, 0.9999, 0.01;
	// end inline asm
	// begin inline asm
	fma.rn.f32    %f4266, %f4266, 0.9999, 0.01;
	// end inline asm
	// begin inline asm
	fma.rn.f64    %fd4264, %fd4264, 0.9999, 0.01;
	// end inline asm
	// begin inline asm
	fma.rn.f64    %fd4266, %fd4266, 0.9999, 0.01;
	// end inline asm
	// begin inline asm
	fma.rn.f32    %f4264, %f4264, 0.9999, 0.01;
	// end inline asm
	// begin inline asm
	fma.rn.f32    %f4266, %f4266, 0.9999, 0.01;
	// end inline asm
	// begin inline asm
	fma.rn.f64    %fd4264, %fd4264, 0.9999, 0.01;
	// end inline asm
	// begin inline asm
	fma.rn.f64    %fd4266, %fd4266, 0.9999, 0.01;
	// end inline asm
	// begin inline asm
	fma.rn.f32    %f4264, %f4264, 0.9999, 0.01;
	// end inline asm
	// begin inline asm
	fma.rn.f32    %f4266, %f4266, 0.9999, 0.01;
	// end inline asm
	// begin inline asm
	fma.rn.f64    %fd4264, %fd4264, 0.9999, 0.01;
	// end inline asm
	// begin inline asm
	fma.rn.f64    %fd4266, %fd4266, 0.9999, 0.01;
	// end inline asm
	// begin inline asm
	fma.rn.f32    %f4264, %f4264, 0.9999, 0.01;
	// end inline asm
	// begin inline asm
	fma.rn.f32    %f4266, %f4266, 0.9999, 0.01;
	// end inline asm
	// begin inline asm
	fma.rn.f64    %fd4264, %fd4264, 0.9999, 0.01;
	// end inline asm
	// begin inline asm
	fma.rn.f64    %fd4266, %fd4266, 0.9999, 0.01;
	// end inline asm
	// begin inline asm
	fma.rn.f32    %f4264, %f4264, 0.9999, 0.01;
	// end inline asm
	// begin inline asm
	fma.rn.f32    %f4266, %f4266, 0.9999, 0.01;
	// end inline asm
	// begin inline asm
	fma.rn.f64    %fd4264, %fd4264, 0.9999, 0.01;
	// end inline asm
	// begin inline asm
	fma.rn.f64    %fd4266, %fd4266, 0.9999, 0.01;
	// end inline asm
	// begin inline asm
	fma.rn.f32    %f4264, %f4264, 0.9999, 0.01;
	// end inline asm
	// begin inline asm
	fma.rn.f32    %f4266, %f4266, 0.9999, 0.01;
	// end inline asm
	// begin inline asm
	fma.rn.f64    %fd4264, %fd4264, 0.9999, 0.01;
	// end inline asm
	// begin inline asm
	fma.rn.f64    %fd4266, %fd4266, 0.9999, 0.01;
	// end inline asm
	// begin inline asm
	fma.rn.f32    %f4264, %f4264, 0.9999, 0.01;
	// end inline asm
	// begin inline asm
	fma.rn.f32    %f4266, %f4266, 0.9999, 0.01;
	// end inline asm
	// begin inline asm
	fma.rn.f64    %fd4264, %fd4264, 0.9999, 0.01;
	// end inline asm
	// begin inline asm
	fma.rn.f64    %fd4266, %fd4266, 0.9999, 0.01;
	// end inline asm
	// begin inline asm
	fma.rn.f32    %f4264, %f4264, 0.9999, 0.01;
	// end inline asm
	// begin inline asm
	fma.rn.f32    %f4266, %f4266, 0.9999, 0.01;
	// end inline asm
	// begin inline asm
	fma.rn.f64    %fd4264, %fd4264, 0.9999, 0.01;
	// end inline asm
	// begin inline asm
	fma.rn.f64    %fd4266, %fd4266, 0.9999, 0.01;
	// end inline asm
	// begin inline asm
	fma.rn.f32    %f4264, %f4264, 0.9999, 0.01;
	// end inline asm
	// begin inline asm
	fma.rn.f32    %f4266, %f4266, 0.9999, 0.01;
	// end inline asm
	// begin inline asm
	fma.rn.f64    %fd4264, %fd4264, 0.9999, 0.01;
	// end inline asm
	// begin inline asm
	fma.rn.f64    %fd4266, %fd4266, 0.9999, 0.01;
	// end inline asm
	// begin inline asm
	fma.rn.f32    %f4264, %f4264, 0.9999, 0.01;
	// end inline asm
	// begin inline asm
	fma.rn.f32    %f4266, %f4266, 0.9999, 0.01;
	// end inline asm
	// begin inline asm
	fma.rn.f64    %fd4264, %fd4264, 0.9999, 0.01;
	// end inline asm
	// begin inline asm
	fma.rn.f64    %fd4266, %fd4266, 0.9999, 0.01;
	// end inline asm
	// begin inline asm
	fma.rn.f32    %f4264, %f4264, 0.9999, 0.01;
	// end inline asm
	// begin inline asm
	fma.rn.f32    %f4266, %f4266, 0.9999, 0.01;
	// end inline asm
	// begin inline asm
	fma.rn.f64    %fd4264, %fd4264, 0.9999, 0.01;
	// end inline asm
	// begin inline asm
	fma.rn.f64    %fd4266, %fd4266, 0.9999, 0.01;
	// end inline asm
	// begin inline asm
	fma.rn.f32    %f4264, %f4264, 0.9999, 0.01;
	// end inline asm
	// begin inline asm
	fma.rn.f32    %f4266, %f4266, 0.9999, 0.01;
	// end inline asm
	// begin inline asm
	fma.rn.f64    %fd4264, %fd4264, 0.9999, 0.01;
	// end inline asm
	// begin inline asm
	fma.rn.f64    %fd4266, %fd4266, 0.9999, 0.01;
	// end inline asm
	// begin inline asm
	fma.rn.f32    %f4264, %f4264, 0.9999, 0.01;
	// end inline asm
	// begin inline asm
	fma.rn.f32    %f4266, %f4266, 0.9999, 0.01;
	// end inline asm
	// begin inline asm
	fma.rn.f64    %fd4264, %fd4264, 0.9999, 0.01;
	// end inline asm
	// begin inline asm
	fma.rn.f64    %fd4266, %fd4266, 0.9999, 0.01;
	// end inline asm
	// begin inline asm
	fma.rn.f32    %f4264, %f4264, 0.9999, 0.01;
	// end inline asm
	// begin inline asm
	fma.rn.f32    %f4266, %f4266, 0.9999, 0.01;
	// end inline asm
	// begin inline asm
	fma.rn.f64    %fd4264, %fd4264, 0.9999, 0.01;
	// end inline asm
	// begin inline asm
	fma.rn.f64    %fd4266, %fd4266, 0.9999, 0.01;
	// end inline asm
	// begin inline asm
	fma.rn.f32    %f4264, %f4264, 0.9999, 0.01;
	// end inline asm
	// begin inline asm
	fma.rn.f32    %f4266, %f4266, 0.9999, 0.01;
	// end inline asm
	// begin inline asm
	fma.rn.f64    %fd4264, %fd4264, 0.9999, 0.01;
	// end inline asm
	// begin inline asm
	fma.rn.f64    %fd4266, %fd4266, 0.9999, 0.01;
	// end inline asm
	// begin inline asm
	fma.rn.f32    %f4264, %f4264, 0.9999, 0.01;
	// end inline asm
	// begin inline asm
	fma.rn.f32    %f4266, %f4266, 0.9999, 0.01;
	// end inline asm
	// begin inline asm
	fma.rn.f64    %fd4264, %fd4264, 0.9999, 0.01;
	// end inline asm
	// begin inline asm
	fma.rn.f64    %fd4266, %fd4266, 0.9999, 0.01;
	// end inline asm
	// begin inline asm
	fma.rn.f32    %f4264, %f4264, 0.9999, 0.01;
	// end inline asm
	// begin inline asm
	fma.rn.f32    %f4266, %f4266, 0.9999, 0.01;
	// end inline asm
	// begin inline asm
	fma.rn.f64    %fd4264, %fd4264, 0.9999, 0.01;
	// end inline asm
	// begin inline asm
	fma.rn.f64    %fd4266, %fd4266, 0.9999, 0.01;
	// end inline asm
	// begin inline asm
	fma.rn.f32    %f4264, %f4264, 0.9999, 0.01;
	// end inline asm
	// begin inline asm
	fma.rn.f32    %f4266, %f4266, 0.9999, 0.01;
	// end inline asm
	// begin inline asm
	fma.rn.f64    %fd4264, %fd4264, 0.9999, 0.01;
	// end inline asm
	// begin inline asm
	fma.rn.f64    %fd4266, %fd4266, 0.9999, 0.01;
	// end inline asm
	// begin inline asm
	fma.rn.f32    %f4264, %f4264, 0.9999, 0.01;
	// end inline asm
	// begin inline asm
	fma.rn.f32    %f4266, %f4266, 0.9999, 0.01;
	// end inline asm
	// begin inline asm
	fma.rn.f64    %fd4264, %fd4264, 0.9999, 0.01;
	// end inline asm
	// begin inline asm
	fma.rn.f64    %fd4266, %fd4266, 0.9999, 0.01;
	// end inline asm
	// begin inline asm
	fma.rn.f32    %f4264, %f4264, 0.9999, 0.01;
	// end inline asm
	// begin inline asm
	fma.rn.f32    %f4266, %f4266, 0.9999, 0.01;
	// end inline asm
	// begin inline asm
	fma.rn.f64    %fd4264, %fd4264, 0.9999, 0.01;
	// end inline asm
	// begin inline asm
	fma.rn.f64    %fd4266, %fd4266, 0.9999, 0.01;
	// end inline asm
	// begin inline asm
	fma.rn.f32    %f4264, %f4264, 0.9999, 0.01;
	// end inline asm
	// begin inline asm
	fma.rn.f32    %f4266, %f4266, 0.9999, 0.01;
	// end inline asm
	// begin inline asm
	fma.rn.f64    %fd4264, %fd4264, 0.9999, 0.01;
	// end inline asm
	// begin inline asm
	fma.rn.f64    %fd4266, %fd4266, 0.9999, 0.01;
	// end inline asm
	// begin inline asm
	fma.rn.f32    %f4264, %f4264, 0.9999, 0.01;
	// end inline asm
	// begin inline asm
	fma.rn.f32    %f4266, %f4266, 0.9999, 0.01;
	// end inline asm
	// begin inline asm
	fma.rn.f64    %fd4264, %fd4264, 0.9999, 0.01;
	// end inline asm
	// begin inline asm
	fma.rn.f64    %fd4266, %fd4266, 0.9999, 0.01;
	// end inline asm
	// begin inline asm
	fma.rn.f32    %f4264, %f4264, 0.9999, 0.01;
	// end inline asm
	// begin inline asm
	fma.rn.f32    %f4266, %f4266, 0.9999, 0.01;
	// end inline asm
	// begin inline asm
	fma.rn.f64    %fd4264, %fd4264, 0.9999, 0.01;
	// end inline asm
	// begin inline asm
	fma.rn.f64    %fd4266, %fd4266, 0.9999, 0.01;
	// end inline asm
	// begin inline asm
	fma.rn.f32    %f4264, %f4264, 0.9999, 0.01;
	// end inline asm
	// begin inline asm
	fma.rn.f32    %f4266, %f4266, 0.9999, 0.01;
	// end inline asm
	// begin inline asm
	fma.rn.f64    %fd4264, %fd4264, 0.9999, 0.01;
	// end inline asm
	// begin inline asm
	fma.rn.f64    %fd4266, %fd4266, 0.9999, 0.01;
	// end inline asm
	// begin inline asm
	fma.rn.f32    %f4264, %f4264, 0.9999, 0.01;
	// end inline asm
	// begin inline asm
	fma.rn.f32    %f4266, %f4266, 0.9999, 0.01;
	// end inline asm
	// begin inline asm
	fma.rn.f64    %fd4264, %fd4264, 0.9999, 0.01;
	// end inline asm
	// begin inline asm
	fma.rn.f64    %fd4266, %fd4266, 0.9999, 0.01;
	// end inline asm
	// begin inline asm
	fma.rn.f32    %f4264, %f4264, 0.9999, 0.01;
	// end inline asm
	// begin inline asm
	fma.rn.f32    %f4266, %f4266, 0.9999, 0.01;
	// end inline asm
	// begin inline asm
	fma.rn.f64    %fd4264, %fd4264, 0.9999, 0.01;
	// end inline asm
	// begin inline asm
	fma.rn.f64    %fd4266, %fd4266, 0.9999, 0.01;
	// end inline asm
	// begin inline asm
	fma.rn.f32    %f4264, %f4264, 0.9999, 0.01;
	// end inline asm
	// begin inline asm
	fma.rn.f32    %f4266, %f4266, 0.9999, 0.01;
	// end inline asm
	// begin inline asm
	fma.rn.f64    %fd4264, %fd4264, 0.9999, 0.01;
	// end inline asm
	// begin inline asm
	fma.rn.f64    %fd4266, %fd4266, 0.9999, 0.01;
	// end inline asm
	// begin inline asm
	fma.rn.f32    %f4264, %f4264, 0.9999, 0.01;
	// end inline asm
	// begin inline asm
	fma.rn.f32    %f4266, %f4266, 0.9999, 0.01;
	// end inline asm
	// begin inline asm
	fma.rn.f64    %fd4264, %fd4264, 0.9999, 0.01;
	// end inline asm
	// begin inline asm
	fma.rn.f64    %fd4266, %fd4266, 0.9999, 0.01;
	// end inline asm
	// begin inline asm
	fma.rn.f32    %f4264, %f4264, 0.9999, 0.01;
	// end inline asm
	// begin inline asm
	fma.rn.f32    %f4266, %f4266, 0.9999, 0.01;
	// end inline asm
	// begin inline asm
	fma.rn.f64    %fd4264, %fd4264, 0.9999, 0.01;
	// end inline asm
	// begin inline asm
	fma.rn.f64    %fd4266, %fd4266, 0.9999, 0.01;
	// end inline asm
	// begin inline asm
	fma.rn.f32    %f4264, %f4264, 0.9999, 0.01;
	// end inline asm
	// begin inline asm
	fma.rn.f32    %f4266, %f4266, 0.9999, 0.01;
	// end inline asm
	// begin inline asm
	fma.rn.f64    %fd4264, %fd4264, 0.9999, 0.01;
	// end inline asm
	// begin inline asm
	fma.rn.f64    %fd4266, %fd4266, 0.9999, 0.01;
	// end inline asm
	// begin inline asm
	fma.rn.f32    %f4264, %f4264, 0.9999, 0.01;
	// end inline asm
	// begin inline asm
	fma.rn.f32    %f4266, %f4266, 0.9999, 0.01;
	// end inline asm
	// begin inline asm
	fma.rn.f64    %fd4264, %fd4264, 0.9999, 0.01;
	// end inline asm
	// begin inline asm
	fma.rn.f64    %fd4266, %fd4266, 0.9999, 0.01;
	// end inline asm
	// begin inline asm
	fma.rn.f32    %f4264, %f4264, 0.9999, 0.01;
	// end inline asm
	// begin inline asm
	fma.rn.f32    %f4266, %f4266, 0.9999, 0.01;
	// end inline asm
	// begin inline asm
	fma.rn.f64    %fd4264, %fd4264, 0.9999, 0.01;
	// end inline asm
	// begin inline asm
	fma.rn.f64    %fd4266, %fd4266, 0.9999, 0.01;
	// end inline asm
	// begin inline asm
	fma.rn.f32    %f4264, %f4264, 0.9999, 0.01;
	// end inline asm
	// begin inline asm
	fma.rn.f32    %f4266, %f4266, 0.9999, 0.01;
	// end inline asm
	// begin inline asm
	fma.rn.f64    %fd4264, %fd4264, 0.9999, 0.01;
	// end inline asm
	// begin inline asm
	fma.rn.f64    %fd4266, %fd4266, 0.9999, 0.01;
	// end inline asm
	// begin inline asm
	fma.rn.f32    %f4264, %f4264, 0.9999, 0.01;
	// end inline asm
	// begin inline asm
	fma.rn.f32    %f4266, %f4266, 0.9999, 0.01;
	// end inline asm
	// begin inline asm
	fma.rn.f64    %fd4264, %fd4264, 0.9999, 0.01;
	// end inline asm
	// begin inline asm
	fma.rn.f64    %fd4266, %fd4266, 0.9999, 0.01;
	// end inline asm
	// begin inline asm
	fma.rn.f32    %f4264, %f4264, 0.9999, 0.01;
	// end inline asm
	// begin inline asm
	fma.rn.f32    %f4266, %f4266, 0.9999, 0.01;
	// end inline asm
	// begin inline asm
	fma.rn.f64    %fd4264, %fd4264, 0.9999, 0.01;
	// end inline asm
	// begin inline asm
	fma.rn.f64    %fd4266, %fd4266, 0.9999, 0.01;
	// end inline asm
	// begin inline asm
	fma.rn.f32    %f4264, %f4264, 0.9999, 0.01;
	// end inline asm
	// begin inline asm
	fma.rn.f32    %f4266, %f4266, 0.9999, 0.01;
	// end inline asm
	// begin inline asm
	fma.rn.f64    %fd4264, %fd4264, 0.9999, 0.01;
	// end inline asm
	// begin inline asm
	fma.rn.f64    %fd4266, %fd4266, 0.9999, 0.01;
	// end inline asm
	// begin inline asm
	fma.rn.f32    %f4264, %f4264, 0.9999, 0.01;
	// end inline asm
	// begin inline asm
	fma.rn.f32    %f4266, %f4266, 0.9999, 0.01;
	// end inline asm
	// begin inline asm
	fma.rn.f64    %fd4264, %fd4264, 0.9999, 0.01;
	// end inline asm
	// begin inline asm
	fma.rn.f64    %fd4266, %fd4266, 0.9999, 0.01;
	// end inline asm
	// begin inline asm
	fma.rn.f32    %f4264, %f4264, 0.9999, 0.01;
	// end inline asm
	// begin inline asm
	fma.rn.f32    %f4266, %f4266, 0.9999, 0.01;
	// end inline asm
	// begin inline asm
	fma.rn.f64    %fd4264, %fd4264, 0.9999, 0.01;
	// end inline asm
	// begin inline asm
	fma.rn.f64    %fd4266, %fd4266, 0.9999, 0.01;
	// end inline asm
	// begin inline asm
	fma.rn.f32    %f4264, %f4264, 0.9999, 0.01;
	// end inline asm
	// begin inline asm
	fma.rn.f32    %f4266, %f4266, 0.9999, 0.01;
	// end inline asm
	// begin inline asm
	fma.rn.f64    %fd4264, %fd4264, 0.9999, 0.01;
	// end inline asm
	// begin inline asm
	fma.rn.f64    %fd4266, %fd4266, 0.9999, 0.01;
	// end inline asm
	// begin inline asm
	fma.rn.f32    %f4264, %f4264, 0.9999, 0.01;
	// end inline asm
	// begin inline asm
	fma.rn.f32    %f4266, %f4266, 0.9999, 0.01;
	// end inline asm
	// begin inline asm
	fma.rn.f64    %fd4264, %fd4264, 0.9999, 0.01;
	// end inline asm
	// begin inline asm
	fma.rn.f64    %fd4266, %fd4266, 0.9999, 0.01;
	// end inline asm
	// begin inline asm
	fma.rn.f32    %f4264, %f4264, 0.9999, 0.01;
	// end inline asm
	// begin inline asm
	fma.rn.f32    %f4266, %f4266, 0.9999, 0.01;
	// end inline asm
	// begin inline asm
	fma.rn.f64    %fd4264, %fd4264, 0.9999, 0.01;
	// end inline asm
	// begin inline asm
	fma.rn.f64    %fd4266, %fd4266, 0.9999, 0.01;
	// end inline asm
	// begin inline asm
	fma.rn.f32    %f4264, %f4264, 0.9999, 0.01;
	// end inline asm
	// begin inline asm
	fma.rn.f32    %f4266, %f4266, 0.9999, 0.01;
	// end inline asm
	// begin inline asm
	fma.rn.f64    %fd4264, %fd4264, 0.9999, 0.01;
	// end inline asm
	// begin inline asm
	fma.rn.f64    %fd4266, %fd4266, 0.9999, 0.01;
	// end inline asm
	// begin inline asm
	fma.rn.f32    %f4264, %f4264, 0.9999, 0.01;
	// end inline asm
	// begin inline asm
	fma.rn.f32    %f4266, %f4266, 0.9999, 0.01;
	// end inline asm
	// begin inline asm
	fma.rn.f64    %fd4264, %fd4264, 0.9999, 0.01;
	// end inline asm
	// begin inline asm
	fma.rn.f64    %fd4266, %fd4266, 0.9999, 0.01;
	// end inline asm
	// begin inline asm
	fma.rn.f32    %f4264, %f4264, 0.9999, 0.01;
	// end inline asm
	// begin inline asm
	fma.rn.f32    %f4266, %f4266, 0.9999, 0.01;
	// end inline asm
	// begin inline asm
	fma.rn.f64    %fd4264, %fd4264, 0.9999, 0.01;
	// end inline asm
	// begin inline asm
	fma.rn.f64    %fd4266, %fd4266, 0.9999, 0.01;
	// end inline asm
	// begin inline asm
	fma.rn.f32    %f4264, %f4264, 0.9999, 0.01;
	// end inline asm
	// begin inline asm
	fma.rn.f32    %f4266, %f4266, 0.9999, 0.01;
	// end inline asm
	// begin inline asm
	fma.rn.f64    %fd4264, %fd4264, 0.9999, 0.01;
	// end inline asm
	// begin inline asm
	fma.rn.f64    %fd4266, %fd4266, 0.9999, 0.01;
	// end inline asm
	// begin inline asm
	fma.rn.f32    %f4264, %f4264, 0.9999, 0.01;
	// end inline asm
	// begin inline asm
	fma.rn.f32    %f4266, %f4266, 0.9999, 0.01;
	// end inline asm
	// begin inline asm
	fma.rn.f64    %fd4264, %fd4264, 0.9999, 0.01;
	// end inline asm
	// begin inline asm
	fma.rn.f64    %fd4266, %fd4266, 0.9999, 0.01;
	// end inline asm
	// begin inline asm
	fma.rn.f32    %f4264, %f4264, 0.9999, 0.01;
	// end inline asm
	// begin inline asm
	fma.rn.f32    %f4266, %f4266, 0.9999, 0.01;
	// end inline asm
	// begin inline asm
	fma.rn.f64    %fd4264, %fd4264, 0.9999, 0.01;
	// end inline asm
	// begin inline asm
	fma.rn.f64    %fd4266, %fd4266, 0.9999, 0.01;
	// end inline asm
	// begin inline asm
	fma.rn.f32    %f4264, %f4264, 0.9999, 0.01;
	// end inline asm
	// begin inline asm
	fma.rn.f32    %f4266, %f4266, 0.9999, 0.01;
	// end inline asm
	// begin inline asm
	fma.rn.f64    %fd4264, %fd4264, 0.9999, 0.01;
	// end inline asm
	// begin inline asm
	fma.rn.f64    %fd4266, %fd4266, 0.9999, 0.01;
	// end inline asm
	// begin inline asm
	fma.rn.f32    %f4264, %f4264, 0.9999, 0.01;
	// end inline asm
	// begin inline asm
	fma.rn.f32    %f4266, %f4266, 0.9999, 0.01;
	// end inline asm
	// begin inline asm
	fma.rn.f64    %fd4264, %fd4264, 0.9999, 0.01;
	// end inline asm
	// begin inline asm
	fma.rn.f64    %fd4266, %fd4266, 0.9999, 0.01;
	// end inline asm
	// begin inline asm
	fma.rn.f32    %f4264, %f4264, 0.9999, 0.01;
	// end inline asm
	// begin inline asm
	fma.rn.f32    %f4266, %f4266, 0.9999, 0.01;
	// end inline asm
	// begin inline asm
	fma.rn.f64    %fd4264, %fd4264, 0.9999, 0.01;
	// end inline asm
	// begin inline asm
	fma.rn.f64    %fd4266, %fd4266, 0.9999, 0.01;
	// end inline asm
	// begin inline asm
	fma.rn.f32    %f4264, %f4264, 0.9999, 0.01;
	// end inline asm
	// begin inline asm
	fma.rn.f32    %f4266, %f4266, 0.9999, 0.01;
	// end inline asm
	// begin inline asm
	fma.rn.f64    %fd4264, %fd4264, 0.9999, 0.01;
	// end inline asm
	// begin inline asm
	fma.rn.f64    %fd4266, %fd4266, 0.9999, 0.01;
	// end inline asm
	// begin inline asm
	fma.rn.f32    %f4264, %f4264, 0.9999, 0.01;
	// end inline asm
	// begin inline asm
	fma.rn.f32    %f4266, %f4266, 0.9999, 0.01;
	// end inline asm
	// begin inline asm
	fma.rn.f64    %fd4264, %fd4264, 0.9999, 0.01;
	// end inline asm
	// begin inline asm
	fma.rn.f64    %fd4266, %fd4266, 0.9999, 0.01;
	// end inline asm
	// begin inline asm
	fma.rn.f32    %f4264, %f4264, 0.9999, 0.01;
	// end inline asm
	// begin inline asm
	fma.rn.f32    %f4266, %f4266, 0.9999, 0.01;
	// end inline asm
	// begin inline asm
	fma.rn.f64    %fd4264, %fd4264, 0.9999, 0.01;
	// end inline asm
	// begin inline asm
	fma.rn.f64    %fd4266, %fd4266, 0.9999, 0.01;
	// end inline asm
	// begin inline asm
	fma.rn.f32    %f4264, %f4264, 0.9999, 0.01;
	// end inline asm
	// begin inline asm
	fma.rn.f32    %f4266, %f4266, 0.9999, 0.01;
	// end inline asm
	// begin inline asm
	fma.rn.f64    %fd4264, %fd4264, 0.9999, 0.01;
	// end inline asm
	// begin inline asm
	fma.rn.f64    %fd4266, %fd4266, 0.9999, 0.01;
	// end inline asm
	// begin inline asm
	fma.rn.f32    %f4264, %f4264, 0.9999, 0.01;
	// end inline asm
	// begin inline asm
	fma.rn.f32    %f4266, %f4266, 0.9999, 0.01;
	// end inline asm
	// begin inline asm
	fma.rn.f64    %fd4264, %fd4264, 0.9999, 0.01;
	// end inline asm
	// begin inline asm
	fma.rn.f64    %fd4266, %fd4266, 0.9999, 0.01;
	// end inline asm
	// begin inline asm
	fma.rn.f32    %f4264, %f4264, 0.9999, 0.01;
	// end inline asm
	// begin inline asm
	fma.rn.f32    %f4266, %f4266, 0.9999, 0.01;
	// end inline asm
	// begin inline asm
	fma.rn.f64    %fd4264, %fd4264, 0.9999, 0.01;
	// end inline asm
	// begin inline asm
	fma.rn.f64    %fd4266, %fd4266, 0.9999, 0.01;
	// end inline asm
	// begin inline asm
	fma.rn.f32    %f4264, %f4264, 0.9999, 0.01;
	// end inline asm
	// begin inline asm
	fma.rn.f32    %f4266, %f4266, 0.9999, 0.01;
	// end inline asm
	// begin inline asm
	fma.rn.f64    %fd4264, %fd4264, 0.9999, 0.01;
	// end inline asm
	// begin inline asm
	fma.rn.f64    %fd4266, %fd4266, 0.9999, 0.01;
	// end inline asm
	// begin inline asm
	fma.rn.f32    %f4264, %f4264, 0.9999, 0.01;
	// end inline asm
	// begin inline asm
	fma.rn.f32    %f4266, %f4266, 0.9999, 0.01;
	// end inline asm
	// begin inline asm
	fma.rn.f64    %fd4264, %fd4264, 0.9999, 0.01;
	// end inline asm
	// begin inline asm
	fma.rn.f64    %fd4266, %fd4266, 0.9999, 0.01;
	// end inline asm
	// begin inline asm
	fma.rn.f32    %f4264, %f4264, 0.9999, 0.01;
	// end inline asm
	// begin inline asm
	fma.rn.f32    %f4266, %f4266, 0.9999, 0.01;
	// end inline asm
	// begin inline asm
	fma.rn.f64    %fd4264, %fd4264, 0.9999, 0.01;
	// end inline asm
	// begin inline asm
	fma.rn.f64    %fd4266, %fd4266, 0.9999, 0.01;
	// end inline asm
	// begin inline asm
	fma.rn.f32    %f4264, %f4264, 0.9999, 0.01;
	// end inline asm
	// begin inline asm
	fma.rn.f32    %f4266, %f4266, 0.9999, 0.01;
	// end inline asm
	// begin inline asm
	fma.rn.f64    %fd4264, %fd4264, 0.9999, 0.01;
	// end inline asm
	// begin inline asm
	fma.rn.f64    %fd4266, %fd4266, 0.9999, 0.01;
	// end inline asm
	// begin inline asm
	fma.rn.f32    %f4264, %f4264, 0.9999, 0.01;
	// end inline asm
	// begin inline asm
	fma.rn.f32    %f4266, %f4266, 0.9999, 0.01;
	// end inline asm
	// begin inline asm
	fma.rn.f64    %fd4264, %fd4264, 0.9999, 0.01;
	// end inline asm
	// begin inline asm
	fma.rn.f64    %fd4266, %fd4266, 0.9999, 0.01;
	// end inline asm
	// begin inline asm
	fma.rn.f32    %f4264, %f4264, 0.9999, 0.01;
	// end inline asm
	// begin inline asm
	fma.rn.f32    %f4266, %f4266, 0.9999, 0.01;
	// end inline asm
	// begin inline asm
	fma.rn.f64    %fd4264, %fd4264, 0.9999, 0.01;
	// end inline asm
	// begin inline asm
	fma.rn.f64    %fd4266, %fd4266, 0.9999, 0.01;
	// end inline asm
	// begin inline asm
	fma.rn.f32    %f4264, %f4264, 0.9999, 0.01;
	// end inline asm
	// begin inline asm
	fma.rn.f32    %f4266, %f4266, 0.9999, 0.01;
	// end inline asm
	// begin inline asm
	fma.rn.f64    %fd4264, %fd4264, 0.9999, 0.01;
	// end inline asm
	// begin inline asm
	fma.rn.f64    %fd4266, %fd4266, 0.9999, 0.01;
	// end inline asm
	// begin inline asm
	fma.rn.f32    %f4264, %f4264, 0.9999, 0.01;
	// end inline asm
	// begin inline asm
	fma.rn.f32    %f4266, %f4266, 0.9999, 0.01;
	// end inline asm
	// begin inline asm
	fma.rn.f64    %fd4264, %fd4264, 0.9999, 0.01;
	// end inline asm
	// begin inline asm
	fma.rn.f64    %fd4266, %fd4266, 0.9999, 0.01;
	// end inline asm
	// begin inline asm
	fma.rn.f32    %f4264, %f4264, 0.9999, 0.01;
	// end inline asm
	// begin inline asm
	fma.rn.f32    %f4266, %f4266, 0.9999, 0.01;
	// end inline asm
	// begin inline asm
	fma.rn.f64    %fd4264, %fd4264, 0.9999, 0.01;
	// end inline asm
	// begin inline asm
	fma.rn.f64    %fd4266, %fd4266, 0.9999, 0.01;
	// end inline asm
	// begin inline asm
	fma.rn.f32    %f4264, %f4264, 0.9999, 0.01;
	// end inline asm
	// begin inline asm
	fma.rn.f32    %f4266, %f4266, 0.9999, 0.01;
	// end inline asm
	// begin inline asm
	fma.rn.f64    %fd4264, %fd4264, 0.9999, 0.01;
	// end inline asm
	// begin inline asm
	fma.rn.f64    %fd4266, %fd4266, 0.9999, 0.01;
	// end inline asm
	// begin inline asm
	fma.rn.f32    %f4264, %f4264, 0.9999, 0.01;
	// end inline asm
	// begin inline asm
	fma.rn.f32    %f4266, %f4266, 0.9999, 0.01;
	// end inline asm
	// begin inline asm
	fma.rn.f64    %fd4264, %fd4264, 0.9999, 0.01;
	// end inline asm
	// begin inline asm
	fma.rn.f64    %fd4266, %fd4266, 0.9999, 0.01;
	// end inline asm
	// begin inline asm
	fma.rn.f32    %f4264, %f4264, 0.9999, 0.01;
	// end inline asm
	// begin inline asm
	fma.rn.f32    %f4266, %f4266, 0.9999, 0.01;
	// end inline asm
	// begin inline asm
	fma.rn.f64    %fd4264, %fd4264, 0.9999, 0.01;
	// end inline asm
	// begin inline asm
	fma.rn.f64    %fd4266, %fd4266, 0.9999, 0.01;
	// end inline asm
	// begin inline asm
	fma.rn.f32    %f4264, %f4264, 0.9999, 0.01;
	// end inline asm
	// begin inline asm
	fma.rn.f32    %f4266, %f4266, 0.9999, 0.01;
	// end inline asm
	// begin inline asm
	fma.rn.f64    %fd4264, %fd4264, 0.9999, 0.01;
	// end inline asm
	// begin inline asm
	fma.rn.f64    %fd4266, %fd4266, 0.9999, 0.01;
	// end inline asm
	// begin inline asm
	fma.rn.f32    %f4264, %f4264, 0.9999, 0.01;
	// end inline asm
	// begin inline asm
	fma.rn.f32    %f4266, %f4266, 0.9999, 0.01;
	// end inline asm
	mov.f64 	%fd5684, %fd4264;
	// begin inline asm
	fma.rn.f64    %fd5684, %fd5684, 0.9999, 0.01;
	// end inline asm
	mov.f64 	%fd5686, %fd4266;
	// begin inline asm
	fma.rn.f64    %fd5686, %fd5686, 0.9999, 0.01;
	// end inline asm
	mov.f32 	%f5684, %f4264;
	// begin inline asm
	fma.rn.f32    %f5684, %f5684, 0.9999, 0.01;
	// end inline asm
	mov.f32 	%f5686, %f4266;
	// begin inline asm
	fma.rn.f32    %f5686, %f5686, 0.9999, 0.01;
	// end inline asm
	// begin inline asm
	fma.rn.f64    %fd5684, %fd5684, 0.9999, 0.01;
	// end inline asm
	// begin inline asm
	fma.rn.f64    %fd5686, %fd5686, 0.9999, 0.01;
	// end inline asm
	// begin inline asm
	fma.rn.f32    %f5684, %f5684, 0.9999, 0.01;
	// end inline asm
	// begin inline asm
	fma.rn.f32    %f5686, %f5686, 0.9999, 0.01;
	// end inline asm
	// begin inline asm
	fma.rn.f64    %fd5684, %fd5684, 0.9999, 0.01;
	// end inline asm
	// begin inline asm
	fma.rn.f64    %fd5686, %fd5686, 0.9999, 0.01;
	// end inline asm
	// begin inline asm
	fma.rn.f32    %f5684, %f5684, 0.9999, 0.01;
	// end inline asm
	// begin inline asm
	fma.rn.f32    %f5686, %f5686, 0.9999, 0.01;
	// end inline asm
	// begin inline asm
	fma.rn.f64    %fd5684, %fd5684, 0.9999, 0.01;
	// end inline asm
	// begin inline asm
	fma.rn.f64    %fd5686, %fd5686, 0.9999, 0.01;
	// end inline asm
	// begin inline asm
	fma.rn.f32    %f5684, %f5684, 0.9999, 0.01;
	// end inline asm
	// begin inline asm
	fma.rn.f32    %f5686, %f5686, 0.9999, 0.01;
	// end inline asm
	// begin inline asm
	fma.rn.f64    %fd5684, %fd5684, 0.9999, 0.01;
	// end inline asm
	// begin inline asm
	fma.rn.f64    %fd5686, %fd5686, 0.9999, 0.01;
	// end inline asm
	// begin inline asm
	fma.rn.f32    %f5684, %f5684, 0.9999, 0.01;
	// end inline asm
	// begin inline asm
	fma.rn.f32    %f5686, %f5686, 0.9999, 0.01;
	// end inline asm
	// begin inline asm
	fma.rn.f64    %fd5684, %fd5684, 0.9999, 0.01;
	// end inline asm
	// begin inline asm
	fma.rn.f64    %fd5686, %fd5686, 0.9999, 0.01;
	// end inline asm
	// begin inline asm
	fma.rn.f32    %f5684, %f5684, 0.9999, 0.01;
	// end inline asm
	// begin inline asm
	fma.rn.f32    %f5686, %f5686, 0.9999, 0.01;
	// end inline asm
	// begin inline asm
	fma.rn.f64    %fd5684, %fd5684, 0.9999, 0.01;
	// end inline asm
	// begin inline asm
	fma.rn.f64    %fd5686, %fd5686, 0.9999, 0.01;
	// end inline asm
	// begin inline asm
	fma.rn.f32    %f5684, %f5684, 0.9999, 0.01;
	// end inline asm
	// begin inline asm
	fma.rn.f32    %f5686, %f5686, 0.9999, 0.01;
	// end inline asm
	// begin inline asm
	fma.rn.f64    %fd5684, %fd5684, 0.9999, 0.01;
	// end inline asm
	// begin inline asm
	fma.rn.f64    %fd5686, %fd5686, 0.9999, 0.01;
	// end inline asm
	// begin inline asm
	fma.rn.f32    %f5684, %f5684, 0.9999, 0.01;
	// end inline asm
	// begin inline asm
	fma.rn.f32    %f5686, %f5686, 0.9999, 0.01;
	// end inline asm
	// begin inline asm
	fma.rn.f64    %fd5684, %fd5684, 0.9999, 0.01;
	// end inline asm
	// begin inline asm
	fma.rn.f64    %fd5686, %fd5686, 0.9999, 0.01;
	// end inline asm
	// begin inline asm
	fma.rn.f32    %f5684, %f5684, 0.9999, 0.01;
	// end inline asm
	// begin inline asm
	fma.rn.f32    %f5686, %f5686, 0.9999, 0.01;
	// end inline asm
	// begin inline asm
	fma.rn.f64    %fd5684, %fd5684, 0.9999, 0.01;
	// end inline asm
	// begin inline asm
	fma.rn.f64    %fd5686, %fd5686, 0.9999, 0.01;
	// end inline asm
	// begin inline asm
	fma.rn.f32    %f5684, %f5684, 0.9999, 0.01;
	// end inline asm
	// begin inline asm
	fma.rn.f32    %f5686, %f5686, 0.9999, 0.01;
	// end inline asm
	// begin inline asm
	fma.rn.f64    %fd5684, %fd5684, 0.9999, 0.01;
	// end inline asm
	// begin inline asm
	fma.rn.f64    %fd5686, %fd5686, 0.9999, 0.01;
	// end inline asm
	// begin inline asm
	fma.rn.f32    %f5684, %f5684, 0.9999, 0.01;
	// end inline asm
	// begin inline asm
	fma.rn.f32    %f5686, %f5686, 0.9999, 0.01;
	// end inline asm
	// begin inline asm
	fma.rn.f64    %fd5684, %fd5684, 0.9999, 0.01;
	// end inline asm
	// begin inline asm
	fma.rn.f64    %fd5686, %fd5686, 0.9999, 0.01;
	// end inline asm
	// begin inline asm
	fma.rn.f32    %f5684, %f5684, 0.9999, 0.01;
	// end inline asm
	// begin inline asm
	fma.rn.f32    %f5686, %f5686, 0.9999, 0.01;
	// end inline asm
	// begin inline asm
	fma.rn.f64    %fd5684, %fd5684, 0.9999, 0.01;
	// end inline asm
	// begin inline asm
	fma.rn.f64    %fd5686, %fd5686, 0.9999, 0.01;
	// end inline asm
	// begin inline asm
	fma.rn.f32    %f5684, %f5684, 0.9999, 0.01;
	// end inline asm
	// begin inline asm
	fma.rn.f32    %f5686, %f5686, 0.9999, 0.01;
	// end inline asm
	// begin inline asm
	fma.rn.f64    %fd5684, %fd5684, 0.9999, 0.01;
	// end inline asm
	// begin inline asm
	fma.rn.f64    %fd5686, %fd5686, 0.9999, 0.01;
	// end inline asm
	// begin inline asm
	fma.rn.f32    %f5684, %f5684, 0.9999, 0.01;
	// end inline asm
	// begin inline asm
	fma.rn.f32    %f5686, %f5686, 0.9999, 0.01;
	// end inline asm
	// begin inline asm
	fma.rn.f64    %fd5684, %fd5684, 0.9999, 0.01;
	// end inline asm
	// begin inline asm
	fma.rn.f64    %fd5686, %fd5686, 0.9999, 0.01;
	// end inline asm
	// begin inline asm
	fma.rn.f32    %f5684, %f5684, 0.9999, 0.01;
	// end inline asm
	// begin inline asm
	fma.rn.f32    %f5686, %f5686, 0.9999, 0.01;
	// end inline asm
	// begin inline asm
	fma.rn.f64    %fd5684, %fd5684, 0.9999, 0.01;
	// end inline asm
	// begin inline asm
	fma.rn.f64    %fd5686, %fd5686, 0.9999, 0.01;
	// end inline asm
	// begin inline asm
	fma.rn.f32    %f5684, %f5684, 0.9999, 0.01;
	// end inline asm
	// begin inline asm
	fma.rn.f32    %f5686, %f5686, 0.9999, 0.01;
	// end inline asm
	// begin inline asm
	fma.rn.f64    %fd5684, %fd5684, 0.9999, 0.01;
	// end inline asm
	// begin inline asm
	fma.rn.f64    %fd5686, %fd5686, 0.9999, 0.01;
	// end inline asm
	// begin inline asm
	fma.rn.f32    %f5684, %f5684, 0.9999, 0.01;
	// end inline asm
	// begin inline asm
	fma.rn.f32    %f5686, %f5686, 0.9999, 0.01;
	// end inline asm
	// begin inline asm
	fma.rn.f64    %fd5684, %fd5684, 0.9999, 0.01;
	// end inline asm
	// begin inline asm
	fma.rn.f64    %fd5686, %fd5686, 0.9999, 0.01;
	// end inline asm
	// begin inline asm
	fma.rn.f32    %f5684, %f5684, 0.9999, 0.01;
	// end inline asm
	// begin inline asm
	fma.rn.f32    %f5686, %f5686, 0.9999, 0.01;
	// end inline asm
	// begin inline asm
	fma.rn.f64    %fd5684, %fd5684, 0.9999, 0.01;
	// end inline asm
	// begin inline asm
	fma.rn.f64    %fd5686, %fd5686, 0.9999, 0.01;
	// end inline asm
	// begin inline asm
	fma.rn.f32    %f5684, %f5684, 0.9999, 0.01;
	// end inline asm
	// begin inline asm
	fma.rn.f32    %f5686, %f5686, 0.9999, 0.01;
	// end inline asm
	// begin inline asm
	fma.rn.f64    %fd5684, %fd5684, 0.9999, 0.01;
	// end inline asm
	// begin inline asm
	fma.rn.f64    %fd5686, %fd5686, 0.9999, 0.01;
	// end inline asm
	// begin inline asm
	fma.rn.f32    %f5684, %f5684, 0.9999, 0.01;
	// end inline asm
	// begin inline asm
	fma.rn.f32    %f5686, %f5686, 0.9999, 0.01;
	// end inline asm
	// begin inline asm
	fma.rn.f64    %fd5684, %fd5684, 0.9999, 0.01;
	// end inline asm
	// begin inline asm
	fma.rn.f64    %fd5686, %fd5686, 0.9999, 0.01;
	// end inline asm
	// begin inline asm
	fma.rn.f32    %f5684, %f5684, 0.9999, 0.01;
	// end inline asm
	// begin inline asm
	fma.rn.f32    %f5686, %f5686, 0.9999, 0.01;
	// end inline asm
	// begin inline asm
	fma.rn.f64    %fd5684, %fd5684, 0.9999, 0.01;
	// end inline asm
	// begin inline asm
	fma.rn.f64    %fd5686, %fd5686, 0.9999, 0.01;
	// end inline asm
	// begin inline asm
	fma.rn.f32    %f5684, %f5684, 0.9999, 0.01;
	// end inline asm
	// begin inline asm
	fma.rn.f32    %f5686, %f5686, 0.9999, 0.01;
	// end inline asm
	// begin inline asm
	fma.rn.f64    %fd5684, %fd5684, 0.9999, 0.01;
	// end inline asm
	// begin inline asm
	fma.rn.f64    %fd5686, %fd5686, 0.9999, 0.01;
	// end inline asm
	// begin inline asm
	fma.rn.f32    %f5684, %f5684, 0.9999, 0.01;
	// end inline asm
	// begin inline asm
	fma.rn.f32    %f5686, %f5686, 0.9999, 0.01;
	// end inline asm
	// begin inline asm
	fma.rn.f64    %fd5684, %fd5684, 0.9999, 0.01;
	// end inline asm
	// begin inline asm
	fma.rn.f64    %fd5686, %fd5686, 0.9999, 0.01;
	// end inline asm
	// begin inline asm
	fma.rn.f32    %f5684, %f5684, 0.9999, 0.01;
	// end inline asm
	// begin inline asm
	fma.rn.f32    %f5686, %f5686, 0.9999, 0.01;
	// end inline asm
	// begin inline asm
	fma.rn.f64    %fd5684, %fd5684, 0.9999, 0.01;
	// end inline asm
	// begin inline asm
	fma.rn.f64    %fd5686, %fd5686, 0.9999, 0.01;
	// end inline asm
	// begin inline asm
	fma.rn.f32    %f5684, %f5684, 0.9999, 0.01;
	// end inline asm
	// begin inline asm
	fma.rn.f32    %f5686, %f5686, 0.9999, 0.01;
	// end inline asm
	// begin inline asm
	fma.rn.f64    %fd5684, %fd5684, 0.9999, 0.01;
	// end inline asm
	// begin inline asm
	fma.rn.f64    %fd5686, %fd5686, 0.9999, 0.01;
	// end inline asm
	// begin inline asm
	fma.rn.f32    %f5684, %f5684, 0.9999, 0.01;
	// end inline asm
	// begin inline asm
	fma.rn.f32    %f5686, %f5686, 0.9999, 0.01;
	// end inline asm
	// begin inline asm
	fma.rn.f64    %fd5684, %fd5684, 0.9999, 0.01;
	// end inline asm
	// begin inline asm
	fma.rn.f64    %fd5686, %fd5686, 0.9999, 0.01;
	// end inline asm
	// begin inline asm
	fma.rn.f32    %f5684, %f5684, 0.9999, 0.01;
	// end inline asm
	// begin inline asm
	fma.rn.f32    %f5686, %f5686, 0.9999, 0.01;
	// end inline asm
	// begin inline asm
	fma.rn.f64    %fd5684, %fd5684, 0.9999, 0.01;
	// end inline asm
	// begin inline asm
	fma.rn.f64    %fd5686, %fd5686, 0.9999, 0.01;
	// end inline asm
	// begin inline asm
	fma.rn.f32    %f5684, %f5684, 0.9999, 0.01;
	// end inline asm
	// begin inline asm
	fma.rn.f32    %f5686, %f5686, 0.9999, 0.01;
	// end inline asm
	// begin inline asm
	fma.rn.f64    %fd5684, %fd5684, 0.9999, 0.01;
	// end inline asm
	// begin inline asm
	fma.rn.f64    %fd5686, %fd5686, 0.9999, 0.01;
	// end inline asm
	// begin inline asm
	fma.rn.f32    %f5684, %f5684, 0.9999, 0.01;
	// end inline asm
	// begin inline asm
	fma.rn.f32    %f5686, %f5686, 0.9999, 0.01;
	// end inline asm
	// begin inline asm
	fma.rn.f64    %fd5684, %fd5684, 0.9999, 0.01;
	// end inline asm
	// begin inline asm
	fma.rn.f64    %fd5686, %fd5686, 0.9999, 0.01;
	// end inline asm
	// begin inline asm
	fma.rn.f32    %f5684, %f5684, 0.9999, 0.01;
	// end inline asm
	// begin inline asm
	fma.rn.f32    %f5686, %f5686, 0.9999, 0.01;
	// end inline asm
	// begin inline asm
	fma.rn.f64    %fd5684, %fd5684, 0.9999, 0.01;
	// end inline asm
	// begin inline asm
	fma.rn.f64    %fd5686, %fd5686, 0.9999, 0.01;
	// end inline asm
	// begin inline asm
	fma.rn.f32    %f5684, %f5684, 0.9999, 0.01;
	// end inline asm
	// begin inline asm
	fma.rn.f32    %f5686, %f5686, 0.9999, 0.01;
	// end inline asm
	// begin inline asm
	fma.rn.f64    %fd5684, %fd5684, 0.9999, 0.01;
	// end inline asm
	// begin inline asm
	fma.rn.f64    %fd5686, %fd5686, 0.9999, 0.01;
	// end inline asm
	// begin inline asm
	fma.rn.f32    %f5684, %f5684, 0.9999, 0.01;
	// end inline asm
	// begin inline asm
	fma.rn.f32    %f5686, %f5686, 0.9999, 0.01;
	// end inline asm
	// begin inline asm
	fma.rn.f64    %fd5684, %fd5684, 0.9999, 0.01;
	// end inline asm
	// begin inline asm
	fma.rn.f64    %fd5686, %fd5686, 0.9999, 0.01;
	// end inline asm
	// begin inline asm
	fma.rn.f32    %f5684, %f5684, 0.9999, 0.01;
	// end inline asm
	// begin inline asm
	fma.rn.f32    %f5686, %f5686, 0.9999, 0.01;
	// end inline asm
	// begin inline asm
	fma.rn.f64    %fd5684, %fd5684, 0.9999, 0.01;
	// end inline asm
	// begin inline asm
	fma.rn.f64    %fd5686, %fd5686, 0.9999, 0.01;
	// end inline asm
	// begin inline asm
	fma.rn.f32    %f5684, %f5684, 0.9999, 0.01;
	// end inline asm
	// begin inline asm
	fma.rn.f32    %f5686, %f5686, 0.9999, 0.01;
	// end inline asm
	// begin inline asm
	fma.rn.f64    %fd5684, %fd5684, 0.9999, 0.01;
	// end inline asm
	// begin inline asm
	fma.rn.f64    %fd5686, %fd5686, 0.9999, 0.01;
	// end inline asm
	// begin inline asm
	fma.rn.f32    %f5684, %f5684, 0.9999, 0.01;
	// end inline asm
	// begin inline asm
	fma.rn.f32    %f5686, %f5686, 0.9999, 0.01;
	// end inline asm
	// begin inline asm
	fma.rn.f64    %fd5684, %fd5684, 0.9999, 0.01;
	// end inline asm
	// begin inline asm
	fma.rn.f64    %fd5686, %fd5686, 0.9999, 0.01;
	// end inline asm
	// begin inline asm
	fma.rn.f32    %f5684, %f5684, 0.9999, 0.01;
	// end inline asm
	// begin inline asm
	fma.rn.f32    %f5686, %f5686, 0.9999, 0.01;
	// end inline asm
	// begin inline asm
	fma.rn.f64    %fd5684, %fd5684, 0.9999, 0.01;
	// end inline asm
	// begin inline asm
	fma.rn.f64    %fd5686, %fd5686, 0.9999, 0.01;
	// end inline asm
	// begin inline asm
	fma.rn.f32    %f5684, %f5684, 0.9999, 0.01;
	// end inline asm
	// begin inline asm
	fma.rn.f32    %f5686, %f5686, 0.9999, 0.01;
	// end inline asm
	// begin inline asm
	fma.rn.f64    %fd5684, %fd5684, 0.9999, 0.01;
	// end inline asm
	// begin inline asm
	fma.rn.f64    %fd5686, %fd5686, 0.9999, 0.01;
	// end inline asm
	// begin inline asm
	fma.rn.f32    %f5684, %f5684, 0.9999, 0.01;
	// end inline asm
	// begin inline asm
	fma.rn.f32    %f5686, %f5686, 0.9999, 0.01;
	// end inline asm
	// begin inline asm
	fma.rn.f64    %fd5684, %fd5684, 0.9999, 0.01;
	// end inline asm
	// begin inline asm
	fma.rn.f64    %fd5686, %fd5686, 0.9999, 0.01;
	// end inline asm
	// begin inline asm
	fma.rn.f32    %f5684, %f5684, 0.9999, 0.01;
	// end inline asm
	// begin inline asm
	fma.rn.f32    %f5686, %f5686, 0.9999, 0.01;
	// end inline asm
	// begin inline asm
	fma.rn.f64    %fd5684, %fd5684, 0.9999, 0.01;
	// end inline asm
	// begin inline asm
	fma.rn.f64    %fd5686, %fd5686, 0.9999, 0.01;
	// end inline asm
	// begin inline asm
	fma.rn.f32    %f5684, %f5684, 0.9999, 0.01;
	// end inline asm
	// begin inline asm
	fma.rn.f32    %f5686, %f5686, 0.9999, 0.01;
	// end inline asm
	// begin inline asm
	fma.rn.f64    %fd5684, %fd5684, 0.9999, 0.01;
	// end inline asm
	// begin inline asm
	fma.rn.f64    %fd5686, %fd5686, 0.9999, 0.01;
	// end inline asm
	// begin inline asm
	fma.rn.f32    %f5684, %f5684, 0.9999, 0.01;
	// end inline asm
	// begin inline asm
	fma.rn.f32    %f5686, %f5686, 0.9999, 0.01;
	// end inline asm
	// begin inline asm
	fma.rn.f64    %fd5684, %fd5684, 0.9999, 0.01;
	// end inline asm
	// begin inline asm
	fma.rn.f64    %fd5686, %fd5686, 0.9999, 0.01;
	// end inline asm
	// begin inline asm
	fma.rn.f32    %f5684, %f5684, 0.9999, 0.01;
	// end inline asm
	// begin inline asm
	fma.rn.f32    %f5686, %f5686, 0.9999, 0.01;
	// end inline asm
	// begin inline asm
	fma.rn.f64    %fd5684, %fd5684, 0.9999, 0.01;
	// end inline asm
	// begin inline asm
	fma.rn.f64    %fd5686, %fd5686, 0.9999, 0.01;
	// end inline asm
	// begin inline asm
	fma.rn.f32    %f5684, %f5684, 0.9999, 0.01;
	// end inline asm
	// begin inline asm
	fma.rn.f32    %f5686, %f5686, 0.9999, 0.01;
	// end inline asm
	// begin inline asm
	fma.rn.f64    %fd5684, %fd5684, 0.9999, 0.01;
	// end inline asm
	// begin inline asm
	fma.rn.f64    %fd5686, %fd5686, 0.9999, 0.01;
	// end inline asm
	// begin inline asm
	fma.rn.f32    %f5684, %f5684, 0.9999, 0.01;
	// end inline asm
	// begin inline asm
	fma.rn.f32    %f5686, %f5686, 0.9999, 0.01;
	// end inline asm
	// begin inline asm
	fma.rn.f64    %fd5684, %fd5684, 0.9999, 0.01;
	// end inline asm
	// begin inline asm
	fma.rn.f64    %fd5686, %fd5686, 0.9999, 0.01;
	// end inline asm
	// begin inline asm
	fma.rn.f32    %f5684, %f5684, 0.9999, 0.01;
	// end inline asm
	// begin inline asm
	fma.rn.f32    %f5686, %f5686, 0.9999, 0.01;
	// end inline asm
	// begin inline asm
	fma.rn.f64    %fd5684, %fd5684, 0.9999, 0.01;
	// end inline asm
	// begin inline asm
	fma.rn.f64    %fd5686, %fd5686, 0.9999, 0.01;
	// end inline asm
	// begin inline asm
	fma.rn.f32    %f5684, %f5684, 0.9999, 0.01;
	// end inline asm
	// begin inline asm
	fma.rn.f32    %f5686, %f5686, 0.9999, 0.01;
	// end inline asm
	// begin inline asm
	fma.rn.f64    %fd5684, %fd5684, 0.9999, 0.01;
	// end inline asm
	// begin inline asm
	fma.rn.f64    %fd5686, %fd5686, 0.9999, 0.01;
	// end inline asm
	// begin inline asm
	fma.rn.f32    %f5684, %f5684, 0.9999, 0.01;
	// end inline asm
	// begin inline asm
	fma.rn.f32    %f5686, %f5686, 0.9999, 0.01;
	// end inline asm
	// begin inline asm
	fma.rn.f64    %fd5684, %fd5684, 0.9999, 0.01;
	// end inline asm
	// begin inline asm
	fma.rn.f64    %fd5686, %fd5686, 0.9999, 0.01;
	// end inline asm
	// begin inline asm
	fma.rn.f32    %f5684, %f5684, 0.9999, 0.01;
	// end inline asm
	// begin inline asm
	fma.rn.f32    %f5686, %f5686, 0.9999, 0.01;
	// end inline asm
	// begin inline asm
	fma.rn.f64    %fd5684, %fd5684, 0.9999, 0.01;
	// end inline asm
	// begin inline asm
	fma.rn.f64    %fd5686, %fd5686, 0.9999, 0.01;
	// end inline asm
	// begin inline asm
	fma.rn.f32    %f5684, %f5684, 0.9999, 0.01;
	// end inline asm
	// begin inline asm
	fma.rn.f32    %f5686, %f5686, 0.9999, 0.01;
	// end inline asm
	// begin inline asm
	fma.rn.f64    %fd5684, %fd5684, 0.9999, 0.01;
	// end inline asm
	// begin inline asm
	fma.rn.f64    %fd5686, %fd5686, 0.9999, 0.01;
	// end inline asm
	// begin inline asm
	fma.rn.f32    %f5684, %f5684, 0.9999, 0.01;
	// end inline asm
	// begin inline asm
	fma.rn.f32    %f5686, %f5686, 0.9999, 0.01;
	// end inline asm
	// begin inline asm
	fma.rn.f64    %fd5684, %fd5684, 0.9999, 0.01;
	// end inline asm
	// begin inline asm
	fma.rn.f64    %fd5686, %fd5686, 0.9999, 0.01;
	// end inline asm
	// begin inline asm
	fma.rn.f32    %f5684, %f5684, 0.9999, 0.01;
	// end inline asm
	// begin inline asm
	fma.rn.f32    %f5686, %f5686, 0.9999, 0.01;
	// end inline asm
	// begin inline asm
	fma.rn.f64    %fd5684, %fd5684, 0.9999, 0.01;
	// end inline asm
	// begin inline asm
	fma.rn.f64    %fd5686, %fd5686, 0.9999, 0.01;
	// end inline asm
	// begin inline asm
	fma.rn.f32    %f5684, %f5684, 0.9999, 0.01;
	// end inline asm
	// begin inline asm
	fma.rn.f32    %f5686, %f5686, 0.9999, 0.01;
	// end inline asm
	// begin inline asm
	fma.rn.f64    %fd5684, %fd5684, 0.9999, 0.01;
	// end inline asm
	// begin inline asm
	fma.rn.f64    %fd5686, %fd5686, 0.9999, 0.01;
	// end inline asm
	// begin inline asm
	fma.rn.f32    %f5684, %f5684, 0.9999, 0.01;
	// end inline asm
	// begin inline asm
	fma.rn.f32    %f5686, %f5686, 0.9999, 0.01;
	// end inline asm
	// begin inline asm
	fma.rn.f64    %fd5684, %fd5684, 0.9999, 0.01;
	// end inline asm
	// begin inline asm
	fma.rn.f64    %fd5686, %fd5686, 0.9999, 0.01;
	// end inline asm
	// begin inline asm
	fma.rn.f32    %f5684, %f5684, 0.9999, 0.01;
	// end inline asm
	// begin inline asm
	fma.rn.f32    %f5686, %f5686, 0.9999, 0.01;
	// end inline asm
	// begin inline asm
	fma.rn.f64    %fd5684, %fd5684, 0.9999, 0.01;
	// end inline asm
	// begin inline asm
	fma.rn.f64    %fd5686, %fd5686, 0.9999, 0.01;
	// end inline asm
	// begin inline asm
	fma.rn.f32    %f5684, %f5684, 0.9999, 0.01;
	// end inline asm
	// begin inline asm
	fma.rn.f32    %f5686, %f5686, 0.9999, 0.01;
	// end inline asm
	// begin inline asm
	fma.rn.f64    %fd5684, %fd5684, 0.9999, 0.01;
	// end inline asm
	// begin inline asm
	fma.rn.f64    %fd5686, %fd5686, 0.9999, 0.01;
	// end inline asm
	// begin inline asm
	fma.rn.f32    %f5684, %f5684, 0.9999, 0.01;
	// end inline asm
	// begin inline asm
	fma.rn.f32    %f5686, %f5686, 0.9999, 0.01;
	// end inline asm
	// begin inline asm
	fma.rn.f64    %fd5684, %fd5684, 0.9999, 0.01;
	// end inline asm
	// begin inline asm
	fma.rn.f64    %fd5686, %fd5686, 0.9999, 0.01;
	// end inline asm
	// begin inline asm
	fma.rn.f32    %f5684, %f5684, 0.9999, 0.01;
	// end inline asm
	// begin inline asm
	fma.rn.f32    %f5686, %f5686, 0.9999, 0.01;
	// end inline asm
	// begin inline asm
	fma.rn.f64    %fd5684, %fd5684, 0.9999, 0.01;
	// end inline asm
	// begin inline asm
	fma.rn.f64    %fd5686, %fd5686, 0.9999, 0.01;
	// end inline asm
	// begin inline asm
	fma.rn.f32    %f5684, %f5684, 0.9999, 0.01;
	// end inline asm
	// begin inline asm
	fma.rn.f32    %f5686, %f5686, 0.9999, 0.01;
	// end inline asm
	// begin inline asm
	fma.rn.f64    %fd5684, %fd5684, 0.9999, 0.01;
	// end inline asm
	// begin inline asm
	fma.rn.f64    %fd5686, %fd5686, 0.9999, 0.01;
	// end inline asm
	// begin inline asm
	fma.rn.f32    %f5684, %f5684, 0.9999, 0.01;
	// end inline asm
	// begin inline asm
	fma.rn.f32    %f5686, %f5686, 0.9999, 0.01;
	// end inline asm
	// begin inline asm
	fma.rn.f64    %fd5684, %fd5684, 0.9999, 0.01;
	// end inline asm
	// begin inline asm
	fma.rn.f64    %fd5686, %fd5686, 0.9999, 0.01;
	// end inline asm
	// begin inline asm
	fma.rn.f32    %f5684, %f5684, 0.9999, 0.01;
	// end inline asm
	// begin inline asm
	fma.rn.f32    %f5686, %f5686, 0.9999, 0.01;
	// end inline asm
	// begin inline asm
	fma.rn.f64    %fd5684, %fd5684, 0.9999, 0.01;
	// end inline asm
	// begin inline asm
	fma.rn.f64    %fd5686, %fd5686, 0.9999, 0.01;
	// end inline asm
	// begin inline asm
	fma.rn.f32    %f5684, %f5684, 0.9999, 0.01;
	// end inline asm
	// begin inline asm
	fma.rn.f32    %f5686, %f5686, 0.9999, 0.01;
	// end inline asm
	// begin inline asm
	fma.rn.f64    %fd5684, %fd5684, 0.9999, 0.01;
	// end inline asm
	// begin inline asm
	fma.rn.f64    %fd5686, %fd5686, 0.9999, 0.01;
	// end inline asm
	// begin inline asm
	fma.rn.f32    %f5684, %f5684, 0.9999, 0.01;
	// end inline asm
	// begin inline asm
	fma.rn.f32    %f5686, %f5686, 0.9999, 0.01;
	// end inline asm
	// begin inline asm
	fma.rn.f64    %fd5684, %fd5684, 0.9999, 0.01;
	// end inline asm
	// begin inline asm
	fma.rn.f64    %fd5686, %fd5686, 0.9999, 0.01;
	// end inline asm
	// begin inline asm
	fma.rn.f32    %f5684, %f5684, 0.9999, 0.01;
	// end inline asm
	// begin inline asm
	fma.rn.f32    %f5686, %f5686, 0.9999, 0.01;
	// end inline asm
	// begin inline asm
	fma.rn.f64    %fd5684, %fd5684, 0.9999, 0.01;
	// end inline asm
	// begin inline asm
	fma.rn.f64    %fd5686, %fd5686, 0.9999, 0.01;
	// end inline asm
	// begin inline asm
	fma.rn.f32    %f5684, %f5684, 0.9999, 0.01;
	// end inline asm
	// begin inline asm
	fma.rn.f32    %f5686, %f5686, 0.9999, 0.01;
	// end inline asm
	// begin inline asm
	fma.rn.f64    %fd5684, %fd5684, 0.9999, 0.01;
	// end inline asm
	// begin inline asm
	fma.rn.f64    %fd5686, %fd5686, 0.9999, 0.01;
	// end inline asm
	// begin inline asm
	fma.rn.f32    %f5684, %f5684, 0.9999, 0.01;
	// end inline asm
	// begin inline asm
	fma.rn.f32    %f5686, %f5686, 0.9999, 0.01;
	// end inline asm
	// begin inline asm
	fma.rn.f64    %fd5684, %fd5684, 0.9999, 0.01;
	// end inline asm
	// begin inline asm
	fma.rn.f64    %fd5686, %fd5686, 0.9999, 0.01;
	// end inline asm
	// begin inline asm
	fma.rn.f32    %f5684, %f5684, 0.9999, 0.01;
	// end inline asm
	// begin inline asm
	fma.rn.f32    %f5686, %f5686, 0.9999, 0.01;
	// end inline asm
	// begin inline asm
	fma.rn.f64    %fd5684, %fd5684, 0.9999, 0.01;
	// end inline asm
	// begin inline asm
	fma.rn.f64    %fd5686, %fd5686, 0.9999, 0.01;
	// end inline asm
	// begin inline asm
	fma.rn.f32    %f5684, %f5684, 0.9999, 0.01;
	// end inline asm
	// begin inline asm
	fma.rn.f32    %f5686, %f5686, 0.9999, 0.01;
	// end inline asm
	// begin inline asm
	fma.rn.f64    %fd5684, %fd5684, 0.9999, 0.01;
	// end inline asm
	// begin inline asm
	fma.rn.f64    %fd5686, %fd5686, 0.9999, 0.01;
	// end inline asm
	// begin inline asm
	fma.rn.f32    %f5684, %f5684, 0.9999, 0.01;
	// end inline asm
	// begin inline asm
	fma.rn.f32    %f5686, %f5686, 0.9999, 0.01;
	// end inline asm
	// begin inline asm
	fma.rn.f64    %fd5684, %fd5684, 0.9999, 0.01;
	// end inline asm
	// begin inline asm
	fma.rn.f64    %fd5686, %fd5686, 0.9999, 0.01;
	// end inline asm
	// begin inline asm
	fma.rn.f32    %f5684, %f5684, 0.9999, 0.01;
	// end inline asm
	// begin inline asm
	fma.rn.f32    %f5686, %f5686, 0.9999, 0.01;
	// end inline asm
	// begin inline asm
	fma.rn.f64    %fd5684, %fd5684, 0.9999, 0.01;
	// end inline asm
	// begin inline asm
	fma.rn.f64    %fd5686, %fd5686, 0.9999, 0.01;
	// end inline asm
	// begin inline asm
	fma.rn.f32    %f5684, %f5684, 0.9999, 0.01;
	// end inline asm
	// begin inline asm
	fma.rn.f32    %f5686, %f5686, 0.9999, 0.01;
	// end inline asm
	// begin inline asm
	fma.rn.f64    %fd5684, %fd5684, 0.9999, 0.01;
	// end inline asm
	// begin inline asm
	fma.rn.f64    %fd5686, %fd5686, 0.9999, 0.01;
	// end inline asm
	// begin inline asm
	fma.rn.f32    %f5684, %f5684, 0.9999, 0.01;
	// end inline asm
	// begin inline asm
	fma.rn.f32    %f5686, %f5686, 0.9999, 0.01;
	// end inline asm
	// begin inline asm
	fma.rn.f64    %fd5684, %fd5684, 0.9999, 0.01;
	// end inline asm
	// begin inline asm
	fma.rn.f64    %fd5686, %fd5686, 0.9999, 0.01;
	// end inline asm
	// begin inline asm
	fma.rn.f32    %f5684, %f5684, 0.9999, 0.01;
	// end inline asm
	// begin inline asm
	fma.rn.f32    %f5686, %f5686, 0.9999, 0.01;
	// end inline asm
	// begin inline asm
	fma.rn.f64    %fd5684, %fd5684, 0.9999, 0.01;
	// end inline asm
	// begin inline asm
	fma.rn.f64    %fd5686, %fd5686, 0.9999, 0.01;
	// end inline asm
	// begin inline asm
	fma.rn.f32    %f5684, %f5684, 0.9999, 0.01;
	// end inline asm
	// begin inline asm
	fma.rn.f32    %f5686, %f5686, 0.9999, 0.01;
	// end inline asm
	// begin inline asm
	fma.rn.f64    %fd5684, %fd5684, 0.9999, 0.01;
	// end inline asm
	// begin inline asm
	fma.rn.f64    %fd5686, %fd5686, 0.9999, 0.01;
	// end inline asm
	// begin inline asm
	fma.rn.f32    %f5684, %f5684, 0.9999, 0.01;
	// end inline asm
	// begin inline asm
	fma.rn.f32    %f5686, %f5686, 0.9999, 0.01;
	// end inline asm
	// begin inline asm
	fma.rn.f64    %fd5684, %fd5684, 0.9999, 0.01;
	// end inline asm
	// begin inline asm
	fma.rn.f64    %fd5686, %fd5686, 0.9999, 0.01;
	// end inline asm
	// begin inline asm
	fma.rn.f32    %f5684, %f5684, 0.9999, 0.01;
	// end inline asm
	// begin inline asm
	fma.rn.f32    %f5686, %f5686, 0.9999, 0.01;
	// end inline asm
	// begin inline asm
	fma.rn.f64    %fd5684, %fd5684, 0.9999, 0.01;
	// end inline asm
	// begin inline asm
	fma.rn.f64    %fd5686, %fd5686, 0.9999, 0.01;
	// end inline asm
	// begin inline asm
	fma.rn.f32    %f5684, %f5684, 0.9999, 0.01;
	// end inline asm
	// begin inline asm
	fma.rn.f32    %f5686, %f5686, 0.9999, 0.01;
	// end inline asm
	// begin inline asm
	fma.rn.f64    %fd5684, %fd5684, 0.9999, 0.01;
	// end inline asm
	// begin inline asm
	fma.rn.f64    %fd5686, %fd5686, 0.9999, 0.01;
	// end inline asm
	// begin inline asm
	fma.rn.f32    %f5684, %f5684, 0.9999, 0.01;
	// end inline asm
	// begin inline asm
	fma.rn.f32    %f5686, %f5686, 0.9999, 0.01;
	// end inline asm
	// begin inline asm
	fma.rn.f64    %fd5684, %fd5684, 0.9999, 0.01;
	// end inline asm
	// begin inline asm
	fma.rn.f64    %fd5686, %fd5686, 0.9999, 0.01;
	// end inline asm
	// begin inline asm
	fma.rn.f32    %f5684, %f5684, 0.9999, 0.01;
	// end inline asm
	// begin inline asm
	fma.rn.f32    %f5686, %f5686, 0.9999, 0.01;
	// end inline asm
	// begin inline asm
	fma.rn.f64    %fd5684, %fd5684, 0.9999, 0.01;
	// end inline asm
	// begin inline asm
	fma.rn.f64    %fd5686, %fd5686, 0.9999, 0.01;
	// end inline asm
	// begin inline asm
	fma.rn.f32    %f5684, %f5684, 0.9999, 0.01;
	// end inline asm
	// begin inline asm
	fma.rn.f32    %f5686, %f5686, 0.9999, 0.01;
	// end inline asm
	// begin inline asm
	fma.rn.f64    %fd5684, %fd5684, 0.9999, 0.01;
	// end inline asm
	// begin inline asm
	fma.rn.f64    %fd5686, %fd5686, 0.9999, 0.01;
	// end inline asm
	// begin inline asm
	fma.rn.f32    %f5684, %f5684, 0.9999, 0.01;
	// end inline asm
	// begin inline asm
	fma.rn.f32    %f5686, %f5686, 0.9999, 0.01;
	// end inline asm
	// begin inline asm
	fma.rn.f64    %fd5684, %fd5684, 0.9999, 0.01;
	// end inline asm
	// begin inline asm
	fma.rn.f64    %fd5686, %fd5686, 0.9999, 0.01;
	// end inline asm
	// begin inline asm
	fma.rn.f32    %f5684, %f5684, 0.9999, 0.01;
	// end inline asm
	// begin inline asm
	fma.rn.f32    %f5686, %f5686, 0.9999, 0.01;
	// end inline asm
	// begin inline asm
	fma.rn.f64    %fd5684, %fd5684, 0.9999, 0.01;
	// end inline asm
	// begin inline asm
	fma.rn.f64    %fd5686, %fd5686, 0.9999, 0.01;
	// end inline asm
	// begin inline asm
	fma.rn.f32    %f5684, %f5684, 0.9999, 0.01;
	// end inline asm
	// begin inline asm
	fma.rn.f32    %f5686, %f5686, 0.9999, 0.01;
	// end inline asm
	// begin inline asm
	fma.rn.f64    %fd5684, %fd5684, 0.9999, 0.01;
	// end inline asm
	// begin inline asm
	fma.rn.f64    %fd5686, %fd5686, 0.9999, 0.01;
	// end inline asm
	// begin inline asm
	fma.rn.f32    %f5684, %f5684, 0.9999, 0.01;
	// end inline asm
	// begin inline asm
	fma.rn.f32    %f5686, %f5686, 0.9999, 0.01;
	// end inline asm
	// begin inline asm
	fma.rn.f64    %fd5684, %fd5684, 0.9999, 0.01;
	// end inline asm
	// begin inline asm
	fma.rn.f64    %fd5686, %fd5686, 0.9999, 0.01;
	// end inline asm
	// begin inline asm
	fma.rn.f32    %f5684, %f5684, 0.9999, 0.01;
	// end inline asm
	// begin inline asm
	fma.rn.f32    %f5686, %f5686, 0.9999, 0.01;
	// end inline asm
	// begin inline asm
	fma.rn.f64    %fd5684, %fd5684, 0.9999, 0.01;
	// end inline asm
	// begin inline asm
	fma.rn.f64    %fd5686, %fd5686, 0.9999, 0.01;
	// end inline asm
	// begin inline asm
	fma.rn.f32    %f5684, %f5684, 0.9999, 0.01;
	// end inline asm
	// begin inline asm
	fma.rn.f32    %f5686, %f5686, 0.9999, 0.01;
	// end inline asm
	// begin inline asm
	fma.rn.f64    %fd5684, %fd5684, 0.9999, 0.01;
	// end inline asm
	// begin inline asm
	fma.rn.f64    %fd5686, %fd5686, 0.9999, 0.01;
	// end inline asm
	// begin inline asm
	fma.rn.f32    %f5684, %f5684, 0.9999, 0.01;
	// end inline asm
	// begin inline asm
	fma.rn.f32    %f5686, %f5686, 0.9999, 0.01;
	// end inline asm
	// begin inline asm
	fma.rn.f64    %fd5684, %fd5684, 0.9999, 0.01;
	// end inline asm
	// begin inline asm
	fma.rn.f64    %fd5686, %fd5686, 0.9999, 0.01;
	// end inline asm
	// begin inline asm
	fma.rn.f32    %f5684, %f5684, 0.9999, 0.01;
	// end inline asm
	// begin inline asm
	fma.rn.f32    %f5686, %f5686, 0.9999, 0.01;
	// end inline asm
	// begin inline asm
	fma.rn.f64    %fd5684, %fd5684, 0.9999, 0.01;
	// end inline asm
	// begin inline asm
	fma.rn.f64    %fd5686, %fd5686, 0.9999, 0.01;
	// end inline asm
	// begin inline asm
	fma.rn.f32    %f5684, %f5684, 0.9999, 0.01;
	// end inline asm
	// begin inline asm
	fma.rn.f32    %f5686, %f5686, 0.9999, 0.01;
	// end inline asm
	// begin inline asm
	fma.rn.f64    %fd5684, %fd5684, 0.9999, 0.01;
	// end inline asm
	// begin inline asm
	fma.rn.f64    %fd5686, %fd5686, 0.9999, 0.01;
	// end inline asm
	// begin inline asm
	fma.rn.f32    %f5684, %f5684, 0.9999, 0.01;
	// end inline asm
	// begin inline asm
	fma.rn.f32    %f5686, %f5686, 0.9999, 0.01;
	// end inline asm
	// begin inline asm
	fma.rn.f64    %fd5684, %fd5684, 0.9999, 0.01;
	// end inline asm
	// begin inline asm
	fma.rn.f64    %fd5686, %fd5686, 0.9999, 0.01;
	// end inline asm
	// begin inline asm
	fma.rn.f32    %f5684, %f5684, 0.9999, 0.01;
	// end inline asm
	// begin inline asm
	fma.rn.f32    %f5686, %f5686, 0.9999, 0.01;
	// end inline asm
	// begin inline asm
	fma.rn.f64    %fd5684, %fd5684, 0.9999, 0.01;
	// end inline asm
	// begin inline asm
	fma.rn.f64    %fd5686, %fd5686, 0.9999, 0.01;
	// end inline asm
	// begin inline asm
	fma.rn.f32    %f5684, %f5684, 0.9999, 0.01;
	// end inline asm
	// begin inline asm
	fma.rn.f32    %f5686, %f5686, 0.9999, 0.01;
	// end inline asm
	// begin inline asm
	fma.rn.f64    %fd5684, %fd5684, 0.9999, 0.01;
	// end inline asm
	// begin inline asm
	fma.rn.f64    %fd5686, %fd5686, 0.9999, 0.01;
	// end inline asm
	// begin inline asm
	fma.rn.f32    %f5684, %f5684, 0.9999, 0.01;
	// end inline asm
	// begin inline asm
	fma.rn.f32    %f5686, %f5686, 0.9999, 0.01;
	// end inline asm
	// begin inline asm
	fma.rn.f64    %fd5684, %fd5684, 0.9999, 0.01;
	// end inline asm
	// begin inline asm
	fma.rn.f64    %fd5686, %fd5686, 0.9999, 0.01;
	// end inline asm
	// begin inline asm
	fma.rn.f32    %f5684, %f5684, 0.9999, 0.01;
	// end inline asm
	// begin inline asm
	fma.rn.f32    %f5686, %f5686, 0.9999, 0.01;
	// end inline asm
	// begin inline asm
	fma.rn.f64    %fd5684, %fd5684, 0.9999, 0.01;
	// end inline asm
	// begin inline asm
	fma.rn.f64    %fd5686, %fd5686, 0.9999, 0.01;
	// end inline asm
	// begin inline asm
	fma.rn.f32    %f5684, %f5684, 0.9999, 0.01;
	// end inline asm
	// begin inline asm
	fma.rn.f32    %f5686, %f5686, 0.9999, 0.01;
	// end inline asm
	// begin inline asm
	fma.rn.f64    %fd5684, %fd5684, 0.9999, 0.01;
	// end inline asm
	// begin inline asm
	fma.rn.f64    %fd5686, %fd5686, 0.9999, 0.01;
	// end inline asm
	// begin inline asm
	fma.rn.f32    %f5684, %f5684, 0.9999, 0.01;
	// end inline asm
	// begin inline asm
	fma.rn.f32    %f5686, %f5686, 0.9999, 0.01;
	// end inline asm
	// begin inline asm
	fma.rn.f64    %fd5684, %fd5684, 0.9999, 0.01;
	// end inline asm
	// begin inline asm
	fma.rn.f64    %fd5686, %fd5686, 0.9999, 0.01;
	// end inline asm
	// begin inline asm
	fma.rn.f32    %f5684, %f5684, 0.9999, 0.01;
	// end inline asm
	// begin inline asm
	fma.rn.f32    %f5686, %f5686, 0.9999, 0.01;
	// end inline asm
	// begin inline asm
	fma.rn.f64    %fd5684, %fd5684, 0.9999, 0.01;
	// end inline asm
	// begin inline asm
	fma.rn.f64    %fd5686, %fd5686, 0.9999, 0.01;
	// end inline asm
	// begin inline asm
	fma.rn.f32    %f5684, %f5684, 0.9999, 0.01;
	// end inline asm
	// begin inline asm
	fma.rn.f32    %f5686, %f5686, 0.9999, 0.01;
	// end inline asm
	// begin inline asm
	fma.rn.f64    %fd5684, %fd5684, 0.9999, 0.01;
	// end inline asm
	// begin inline asm
	fma.rn.f64    %fd5686, %fd5686, 0.9999, 0.01;
	// end inline asm
	// begin inline asm
	fma.rn.f32    %f5684, %f5684, 0.9999, 0.01;
	// end inline asm
	// begin inline asm
	fma.rn.f32    %f5686, %f5686, 0.9999, 0.01;
	// end inline asm
	// begin inline asm
	fma.rn.f64    %fd5684, %fd5684, 0.9999, 0.01;
	// end inline asm
	// begin inline asm
	fma.rn.f64    %fd5686, %fd5686, 0.9999, 0.01;
	// end inline asm
	// begin inline asm
	fma.rn.f32    %f5684, %f5684, 0.9999, 0.01;
	// end inline asm
	// begin inline asm
	fma.rn.f32    %f5686, %f5686, 0.9999, 0.01;
	// end inline asm
	// begin inline asm
	fma.rn.f64    %fd5684, %fd5684, 0.9999, 0.01;
	// end inline asm
	// begin inline asm
	fma.rn.f64    %fd5686, %fd5686, 0.9999, 0.01;
	// end inline asm
	// begin inline asm
	fma.rn.f32    %f5684, %f5684, 0.9999, 0.01;
	// end inline asm
	// begin inline asm
	fma.rn.f32    %f5686, %f5686, 0.9999, 0.01;
	// end inline asm
	// begin inline asm
	fma.rn.f64    %fd5684, %fd5684, 0.9999, 0.01;
	// end inline asm
	// begin inline asm
	fma.rn.f64    %fd5686, %fd5686, 0.9999, 0.01;
	// end inline asm
	// begin inline asm
	fma.rn.f32    %f5684, %f5684, 0.9999, 0.01;
	// end inline asm
	// begin inline asm
	fma.rn.f32    %f5686, %f5686, 0.9999, 0.01;
	// end inline asm
	// begin inline asm
	fma.rn.f64    %fd5684, %fd5684, 0.9999, 0.01;
	// end inline asm
	// begin inline asm
	fma.rn.f64    %fd5686, %fd5686, 0.9999, 0.01;
	// end inline asm
	// begin inline asm
	fma.rn.f32    %f5684, %f5684, 0.9999, 0.01;
	// end inline asm
	// begin inline asm
	fma.rn.f32    %f5686, %f5686, 0.9999, 0.01;
	// end inline asm
	// begin inline asm
	fma.rn.f64    %fd5684, %fd5684, 0.9999, 0.01;
	// end inline asm
	// begin inline asm
	fma.rn.f64    %fd5686, %fd5686, 0.9999, 0.01;
	// end inline asm
	// begin inline asm
	fma.rn.f32    %f5684, %f5684, 0.9999, 0.01;
	// end inline asm
	// begin inline asm
	fma.rn.f32    %f5686, %f5686, 0.9999, 0.01;
	// end inline asm
	// begin inline asm
	fma.rn.f64    %fd5684, %fd5684, 0.9999, 0.01;
	// end inline asm
	// begin inline asm
	fma.rn.f64    %fd5686, %fd5686, 0.9999, 0.01;
	// end inline asm
	// begin inline asm
	fma.rn.f32    %f5684, %f5684, 0.9999, 0.01;
	// end inline asm
	// begin inline asm
	fma.rn.f32    %f5686, %f5686, 0.9999, 0.01;
	// end inline asm
	// begin inline asm
	fma.rn.f64    %fd5684, %fd5684, 0.9999, 0.01;
	// end inline asm
	// begin inline asm
	fma.rn.f64    %fd5686, %fd5686, 0.9999, 0.01;
	// end inline asm
	// begin inline asm
	fma.rn.f32    %f5684, %f5684, 0.9999, 0.01;
	// end inline asm
	// begin inline asm
	fma.rn.f32    %f5686, %f5686, 0.9999, 0.01;
	// end inline asm
	// begin inline asm
	fma.rn.f64    %fd5684, %fd5684, 0.9999, 0.01;
	// end inline asm
	// begin inline asm
	fma.rn.f64    %fd5686, %fd5686, 0.9999, 0.01;
	// end inline asm
	// begin inline asm
	fma.rn.f32    %f5684, %f5684, 0.9999, 0.01;
	// end inline asm
	// begin inline asm
	fma.rn.f32    %f5686, %f5686, 0.9999, 0.01;
	// end inline asm
	// begin inline asm
	fma.rn.f64    %fd5684, %fd5684, 0.9999, 0.01;
	// end inline asm
	// begin inline asm
	fma.rn.f64    %fd5686, %fd5686, 0.9999, 0.01;
	// end inline asm
	// begin inline asm
	fma.rn.f32    %f5684, %f5684, 0.9999, 0.01;
	// end inline asm
	// begin inline asm
	fma.rn.f32    %f5686, %f5686, 0.9999, 0.01;
	// end inline asm
	// begin inline asm
	fma.rn.f64    %fd5684, %fd5684, 0.9999, 0.01;
	// end inline asm
	// begin inline asm
	fma.rn.f64    %fd5686, %fd5686, 0.9999, 0.01;
	// end inline asm
	// begin inline asm
	fma.rn.f32    %f5684, %f5684, 0.9999, 0.01;
	// end inline asm
	// begin inline asm
	fma.rn.f32    %f5686, %f5686, 0.9999, 0.01;
	// end inline asm
	// begin inline asm
	fma.rn.f64    %fd5684, %fd5684, 0.9999, 0.01;
	// end inline asm
	// begin inline asm
	fma.rn.f64    %fd5686, %fd5686, 0.9999, 0.01;
	// end inline asm
	// begin inline asm
	fma.rn.f32    %f5684, %f5684, 0.9999, 0.01;
	// end inline asm
	// begin inline asm
	fma.rn.f32    %f5686, %f5686, 0.9999, 0.01;
	// end inline asm
	// begin inline asm
	fma.rn.f64    %fd5684, %fd5684, 0.9999, 0.01;
	// end inline asm
	// begin inline asm
	fma.rn.f64    %fd5686, %fd5686, 0.9999, 0.01;
	// end inline asm
	// begin inline asm
	fma.rn.f32    %f5684, %f5684, 0.9999, 0.01;
	// end inline asm
	// begin inline asm
	fma.rn.f32    %f5686, %f5686, 0.9999, 0.01;
	// end inline asm
	// begin inline asm
	fma.rn.f64    %fd5684, %fd5684, 0.9999, 0.01;
	// end inline asm
	// begin inline asm
	fma.rn.f64    %fd5686, %fd5686, 0.9999, 0.01;
	// end inline asm
	// begin inline asm
	fma.rn.f32    %f5684, %f5684, 0.9999, 0.01;
	// end inline asm
	// begin inline asm
	fma.rn.f32    %f5686, %f5686, 0.9999, 0.01;
	// end inline asm
	// begin inline asm
	fma.rn.f64    %fd5684, %fd5684, 0.9999, 0.01;
	// end inline asm
	// begin inline asm
	fma.rn.f64    %fd5686, %fd5686, 0.9999, 0.01;
	// end inline asm
	// begin inline asm
	fma.rn.f32    %f5684, %f5684, 0.9999, 0.01;
	// end inline asm
	// begin inline asm
	fma.rn.f32    %f5686, %f5686, 0.9999, 0.01;
	// end inline asm
	// begin inline asm
	fma.rn.f64    %fd5684, %fd5684, 0.9999, 0.01;
	// end inline asm
	// begin inline asm
	fma.rn.f64    %fd5686, %fd5686, 0.9999, 0.01;
	// end inline asm
	// begin inline asm
	fma.rn.f32    %f5684, %f5684, 0.9999, 0.01;
	// end inline asm
	// begin inline asm
	fma.rn.f32    %f5686, %f5686, 0.9999, 0.01;
	// end inline asm
	// begin inline asm
	fma.rn.f64    %fd5684, %fd5684, 0.9999, 0.01;
	// end inline asm
	// begin inline asm
	fma.rn.f64    %fd5686, %fd5686, 0.9999, 0.01;
	// end inline asm
	// begin inline asm
	fma.rn.f32    %f5684, %f5684, 0.9999, 0.01;
	// end inline asm
	// begin inline asm
	fma.rn.f32    %f5686, %f5686, 0.9999, 0.01;
	// end inline asm
	// begin inline asm
	fma.rn.f64    %fd5684, %fd5684, 0.9999, 0.01;
	// end inline asm
	// begin inline asm
	fma.rn.f64    %fd5686, %fd5686, 0.9999, 0.01;
	// end inline asm
	// begin inline asm
	fma.rn.f32    %f5684, %f5684, 0.9999, 0.01;
	// end inline asm
	// begin inline asm
	fma.rn.f32    %f5686, %f5686, 0.9999, 0.01;
	// end inline asm
	// begin inline asm
	fma.rn.f64    %fd5684, %fd5684, 0.9999, 0.01;
	// end inline asm
	// begin inline asm
	fma.rn.f64    %fd5686, %fd5686, 0.9999, 0.01;
	// end inline asm
	// begin inline asm
	fma.rn.f32    %f5684, %f5684, 0.9999, 0.01;
	// end inline asm
	// begin inline asm
	fma.rn.f32    %f5686, %f5686, 0.9999, 0.01;
	// end inline asm
	// begin inline asm
	fma.rn.f64    %fd5684, %fd5684, 0.9999, 0.01;
	// end inline asm
	// begin inline asm
	fma.rn.f64    %fd5686, %fd5686, 0.9999, 0.01;
	// end inline asm
	// begin inline asm
	fma.rn.f32    %f5684, %f5684, 0.9999, 0.01;
	// end inline asm
	// begin inline asm
	fma.rn.f32    %f5686, %f5686, 0.9999, 0.01;
	// end inline asm
	// begin inline asm
	fma.rn.f64    %fd5684, %fd5684, 0.9999, 0.01;
	// end inline asm
	// begin inline asm
	fma.rn.f64    %fd5686, %fd5686, 0.9999, 0.01;
	// end inline asm
	// begin inline asm
	fma.rn.f32    %f5684, %f5684, 0.9999, 0.01;
	// end inline asm
	// begin inline asm
	fma.rn.f32    %f5686, %f5686, 0.9999, 0.01;
	// end inline asm
	// begin inline asm
	fma.rn.f64    %fd5684, %fd5684, 0.9999, 0.01;
	// end inline asm
	// begin inline asm
	fma.rn.f64    %fd5686, %fd5686, 0.9999, 0.01;
	// end inline asm
	// begin inline asm
	fma.rn.f32    %f5684, %f5684, 0.9999, 0.01;
	// end inline asm
	// begin inline asm
	fma.rn.f32    %f5686, %f5686, 0.9999, 0.01;
	// end inline asm
	// begin inline asm
	fma.rn.f64    %fd5684, %fd5684, 0.9999, 0.01;
	// end inline asm
	// begin inline asm
	fma.rn.f64    %fd5686, %fd5686, 0.9999, 0.01;
	// end inline asm
	// begin inline asm
	fma.rn.f32    %f5684, %f5684, 0.9999, 0.01;
	// end inline asm
	// begin inline asm
	fma.rn.f32    %f5686, %f5686, 0.9999, 0.01;
	// end inline asm
	// begin inline asm
	fma.rn.f64    %fd5684, %fd5684, 0.9999, 0.01;
	// end inline asm
	// begin inline asm
	fma.rn.f64    %fd5686, %fd5686, 0.9999, 0.01;
	// end inline asm
	// begin inline asm
	fma.rn.f32    %f5684, %f5684, 0.9999, 0.01;
	// end inline asm
	// begin inline asm
	fma.rn.f32    %f5686, %f5686, 0.9999, 0.01;
	// end inline asm
	// begin inline asm
	fma.rn.f64    %fd5684, %fd5684, 0.9999, 0.01;
	// end inline asm
	// begin inline asm
	fma.rn.f64    %fd5686, %fd5686, 0.9999, 0.01;
	// end inline asm
	// begin inline asm
	fma.rn.f32    %f5684, %f5684, 0.9999, 0.01;
	// end inline asm
	// begin inline asm
	fma.rn.f32    %f5686, %f5686, 0.9999, 0.01;
	// end inline asm
	// begin inline asm
	fma.rn.f64    %fd5684, %fd5684, 0.9999, 0.01;
	// end inline asm
	// begin inline asm
	fma.rn.f64    %fd5686, %fd5686, 0.9999, 0.01;
	// end inline asm
	// begin inline asm
	fma.rn.f32    %f5684, %f5684, 0.9999, 0.01;
	// end inline asm
	// begin inline asm
	fma.rn.f32    %f5686, %f5686, 0.9999, 0.01;
	// end inline asm
	// begin inline asm
	fma.rn.f64    %fd5684, %fd5684, 0.9999, 0.01;
	// end inline asm
	// begin inline asm
	fma.rn.f64    %fd5686, %fd5686, 0.9999, 0.01;
	// end inline asm
	// begin inline asm
	fma.rn.f32    %f5684, %f5684, 0.9999, 0.01;
	// end inline asm
	// begin inline asm
	fma.rn.f32    %f5686, %f5686, 0.9999, 0.01;
	// end inline asm
	// begin inline asm
	fma.rn.f64    %fd5684, %fd5684, 0.9999, 0.01;
	// end inline asm
	// begin inline asm
	fma.rn.f64    %fd5686, %fd5686, 0.9999, 0.01;
	// end inline asm
	// begin inline asm
	fma.rn.f32    %f5684, %f5684, 0.9999, 0.01;
	// end inline asm
	// begin inline asm
	fma.rn.f32    %f5686, %f5686, 0.9999, 0.01;
	// end inline asm
	// begin inline asm
	fma.rn.f64    %fd5684, %fd5684, 0.9999, 0.01;
	// end inline asm
	// begin inline asm
	fma.rn.f64    %fd5686, %fd5686, 0.9999, 0.01;
	// end inline asm
	// begin inline asm
	fma.rn.f32    %f5684, %f5684, 0.9999, 0.01;
	// end inline asm
	// begin inline asm
	fma.rn.f32    %f5686, %f5686, 0.9999, 0.01;
	// end inline asm
	// begin inline asm
	fma.rn.f64    %fd5684, %fd5684, 0.9999, 0.01;
	// end inline asm
	// begin inline asm
	fma.rn.f64    %fd5686, %fd5686, 0.9999, 0.01;
	// end inline asm
	// begin inline asm
	fma.rn.f32    %f5684, %f5684, 0.9999, 0.01;
	// end inline asm
	// begin inline asm
	fma.rn.f32    %f5686, %f5686, 0.9999, 0.01;
	// end inline asm
	// begin inline asm
	fma.rn.f64    %fd5684, %fd5684, 0.9999, 0.01;
	// end inline asm
	// begin inline asm
	fma.rn.f64    %fd5686, %fd5686, 0.9999, 0.01;
	// end inline asm
	// begin inline asm
	fma.rn.f32    %f5684, %f5684, 0.9999, 0.01;
	// end inline asm
	// begin inline asm
	fma.rn.f32    %f5686, %f5686, 0.9999, 0.01;
	// end inline asm
	// begin inline asm
	fma.rn.f64    %fd5684, %fd5684, 0.9999, 0.01;
	// end inline asm
	// begin inline asm
	fma.rn.f64    %fd5686, %fd5686, 0.9999, 0.01;
	// end inline asm
	// begin inline asm
	fma.rn.f32    %f5684, %f5684, 0.9999, 0.01;
	// end inline asm
	// begin inline asm
	fma.rn.f32    %f5686, %f5686, 0.9999, 0.01;
	// end inline asm
	// begin inline asm
	fma.rn.f64    %fd5684, %fd5684, 0.9999, 0.01;
	// end inline asm
	// begin inline asm
	fma.rn.f64    %fd5686, %fd5686, 0.9999, 0.01;
	// end inline asm
	// begin inline asm
	fma.rn.f32    %f5684, %f5684, 0.9999, 0.01;
	// end inline asm
	// begin inline asm
	fma.rn.f32    %f5686, %f5686, 0.9999, 0.01;
	// end inline asm
	// begin inline asm
	fma.rn.f64    %fd5684, %fd5684, 0.9999, 0.01;
	// end inline asm
	// begin inline asm
	fma.rn.f64    %fd5686, %fd5686, 0.9999, 0.01;
	// end inline asm
	// begin inline asm
	fma.rn.f32    %f5684, %f5684, 0.9999, 0.01;
	// end inline asm
	// begin inline asm
	fma.rn.f32    %f5686, %f5686, 0.9999, 0.01;
	// end inline asm
	// begin inline asm
	fma.rn.f64    %fd5684, %fd5684, 0.9999, 0.01;
	// end inline asm
	// begin inline asm
	fma.rn.f64    %fd5686, %fd5686, 0.9999, 0.01;
	// end inline asm
	// begin inline asm
	fma.rn.f32    %f5684, %f5684, 0.9999, 0.01;
	// end inline asm
	// begin inline asm
	fma.rn.f32    %f5686, %f5686, 0.9999, 0.01;
	// end inline asm
	// begin inline asm
	fma.rn.f64    %fd5684, %fd5684, 0.9999, 0.01;
	// end inline asm
	// begin inline asm
	fma.rn.f64    %fd5686, %fd5686, 0.9999, 0.01;
	// end inline asm
	// begin inline asm
	fma.rn.f32    %f5684, %f5684, 0.9999, 0.01;
	// end inline asm
	// begin inline asm
	fma.rn.f32    %f5686, %f5686, 0.9999, 0.01;
	// end inline asm
	// begin inline asm
	fma.rn.f64    %fd5684, %fd5684, 0.9999, 0.01;
	// end inline asm
	// begin inline asm
	fma.rn.f64    %fd5686, %fd5686, 0.9999, 0.01;
	// end inline asm
	// begin inline asm
	fma.rn.f32    %f5684, %f5684, 0.9999, 0.01;
	// end inline asm
	// begin inline asm
	fma.rn.f32    %f5686, %f5686, 0.9999, 0.01;
	// end inline asm
	// begin inline asm
	fma.rn.f64    %fd5684, %fd5684, 0.9999, 0.01;
	// end inline asm
	// begin inline asm
	fma.rn.f64    %fd5686, %fd5686, 0.9999, 0.01;
	// end inline asm
	// begin inline asm
	fma.rn.f32    %f5684, %f5684, 0.9999, 0.01;
	// end inline asm
	// begin inline asm
	fma.rn.f32    %f5686, %f5686, 0.9999, 0.01;
	// end inline asm
	// begin inline asm
	fma.rn.f64    %fd5684, %fd5684, 0.9999, 0.01;
	// end inline asm
	// begin inline asm
	fma.rn.f64    %fd5686, %fd5686, 0.9999, 0.01;
	// end inline asm
	// begin inline asm
	fma.rn.f32    %f5684, %f5684, 0.9999, 0.01;
	// end inline asm
	// begin inline asm
	fma.rn.f32    %f5686, %f5686, 0.9999, 0.01;
	// end inline asm
	// begin inline asm
	fma.rn.f64    %fd5684, %fd5684, 0.9999, 0.01;
	// end inline asm
	// begin inline asm
	fma.rn.f64    %fd5686, %fd5686, 0.9999, 0.01;
	// end inline asm
	// begin inline asm
	fma.rn.f32    %f5684, %f5684, 0.9999, 0.01;
	// end inline asm
	// begin inline asm
	fma.rn.f32    %f5686, %f5686, 0.9999, 0.01;
	// end inline asm
	// begin inline asm
	fma.rn.f64    %fd5684, %fd5684, 0.9999, 0.01;
	// end inline asm
	// begin inline asm
	fma.rn.f64    %fd5686, %fd5686, 0.9999, 0.01;
	// end inline asm
	// begin inline asm
	fma.rn.f32    %f5684, %f5684, 0.9999, 0.01;
	// end inline asm
	// begin inline asm
	fma.rn.f32    %f5686, %f5686, 0.9999, 0.01;
	// end inline asm
	// begin inline asm
	fma.rn.f64    %fd5684, %fd5684, 0.9999, 0.01;
	// end inline asm
	// begin inline asm
	fma.rn.f64    %fd5686, %fd5686, 0.9999, 0.01;
	// end inline asm
	// begin inline asm
	fma.rn.f32    %f5684, %f5684, 0.9999, 0.01;
	// end inline asm
	// begin inline asm
	fma.rn.f32    %f5686, %f5686, 0.9999, 0.01;
	// end inline asm
	// begin inline asm
	fma.rn.f64    %fd5684, %fd5684, 0.9999, 0.01;
	// end inline asm
	// begin inline asm
	fma.rn.f64    %fd5686, %fd5686, 0.9999, 0.01;
	// end inline asm
	// begin inline asm
	fma.rn.f32    %f5684, %f5684, 0.9999, 0.01;
	// end inline asm
	// begin inline asm
	fma.rn.f32    %f5686, %f5686, 0.9999, 0.01;
	// end inline asm
	// begin inline asm
	fma.rn.f64    %fd5684, %fd5684, 0.9999, 0.01;
	// end inline asm
	// begin inline asm
	fma.rn.f64    %fd5686, %fd5686, 0.9999, 0.01;
	// end inline asm
	// begin inline asm
	fma.rn.f32    %f5684, %f5684, 0.9999, 0.01;
	// end inline asm
	// begin inline asm
	fma.rn.f32    %f5686, %f5686, 0.9999, 0.01;
	// end inline asm
	// begin inline asm
	fma.rn.f64    %fd5684, %fd5684, 0.9999, 0.01;
	// end inline asm
	// begin inline asm
	fma.rn.f64    %fd5686, %fd5686, 0.9999, 0.01;
	// end inline asm
	// begin inline asm
	fma.rn.f32    %f5684, %f5684, 0.9999, 0.01;
	// end inline asm
	// begin inline asm
	fma.rn.f32    %f5686, %f5686, 0.9999, 0.01;
	// end inline asm
	// begin inline asm
	fma.rn.f64    %fd5684, %fd5684, 0.9999, 0.01;
	// end inline asm
	// begin inline asm
	fma.rn.f64    %fd5686, %fd5686, 0.9999, 0.01;
	// end inline asm
	// begin inline asm
	fma.rn.f32    %f5684, %f5684, 0.9999, 0.01;
	// end inline asm
	// begin inline asm
	fma.rn.f32    %f5686, %f5686, 0.9999, 0.01;
	// end inline asm
	// begin inline asm
	fma.rn.f64    %fd5684, %fd5684, 0.9999, 0.01;
	// end inline asm
	// begin inline asm
	fma.rn.f64    %fd5686, %fd5686, 0.9999, 0.01;
	// end inline asm
	// begin inline asm
	fma.rn.f32    %f5684, %f5684, 0.9999, 0.01;
	// end inline asm
	// begin inline asm
	fma.rn.f32    %f5686, %f5686, 0.9999, 0.01;
	// end inline asm
	// begin inline asm
	fma.rn.f64    %fd5684, %fd5684, 0.9999, 0.01;
	// end inline asm
	// begin inline asm
	fma.rn.f64    %fd5686, %fd5686, 0.9999, 0.01;
	// end inline asm
	// begin inline asm
	fma.rn.f32    %f5684, %f5684, 0.9999, 0.01;
	// end inline asm
	// begin inline asm
	fma.rn.f32    %f5686, %f5686, 0.9999, 0.01;
	// end inline asm
	// begin inline asm
	fma.rn.f64    %fd5684, %fd5684, 0.9999, 0.01;
	// end inline asm
	// begin inline asm
	fma.rn.f64    %fd5686, %fd5686, 0.9999, 0.01;
	// end inline asm
	// begin inline asm
	fma.rn.f32    %f5684, %f5684, 0.9999, 0.01;
	// end inline asm
	// begin inline asm
	fma.rn.f32    %f5686, %f5686, 0.9999, 0.01;
	// end inline asm
	// begin inline asm
	fma.rn.f64    %fd5684, %fd5684, 0.9999, 0.01;
	// end inline asm
	// begin inline asm
	fma.rn.f64    %fd5686, %fd5686, 0.9999, 0.01;
	// end inline asm
	// begin inline asm
	fma.rn.f32    %f5684, %f5684, 0.9999, 0.01;
	// end inline asm
	// begin inline asm
	fma.rn.f32    %f5686, %f5686, 0.9999, 0.01;
	// end inline asm
	// begin inline asm
	fma.rn.f64    %fd5684, %fd5684, 0.9999, 0.01;
	// end inline asm
	// begin inline asm
	fma.rn.f64    %fd5686, %fd5686, 0.9999, 0.01;
	// end inline asm
	// begin inline asm
	fma.rn.f32    %f5684, %f5684, 0.9999, 0.01;
	// end inline asm
	// begin inline asm
	fma.rn.f32    %f5686, %f5686, 0.9999, 0.01;
	// end inline asm
	// begin inline asm
	fma.rn.f64    %fd5684, %fd5684, 0.9999, 0.01;
	// end inline asm
	// begin inline asm
	fma.rn.f64    %fd5686, %fd5686, 0.9999, 0.01;
	// end inline asm
	// begin inline asm
	fma.rn.f32    %f5684, %f5684, 0.9999, 0.01;
	// end inline asm
	// begin inline asm
	fma.rn.f32    %f5686, %f5686, 0.9999, 0.01;
	// end inline asm
	// begin inline asm
	fma.rn.f64    %fd5684, %fd5684, 0.9999, 0.01;
	// end inline asm
	// begin inline asm
	fma.rn.f64    %fd5686, %fd5686, 0.9999, 0.01;
	// end inline asm
	// begin inline asm
	fma.rn.f32    %f5684, %f5684, 0.9999, 0.01;
	// end inline asm
	// begin inline asm
	fma.rn.f32    %f5686, %f5686, 0.9999, 0.01;
	// end inline asm
	// begin inline asm
	fma.rn.f64    %fd5684, %fd5684, 0.9999, 0.01;
	// end inline asm
	// begin inline asm
	fma.rn.f64    %fd5686, %fd5686, 0.9999, 0.01;
	// end inline asm
	// begin inline asm
	fma.rn.f32    %f5684, %f5684, 0.9999, 0.01;
	// end inline asm
	// begin inline asm
	fma.rn.f32    %f5686, %f5686, 0.9999, 0.01;
	// end inline asm
	// begin inline asm
	fma.rn.f64    %fd5684, %fd5684, 0.9999, 0.01;
	// end inline asm
	// begin inline asm
	fma.rn.f64    %fd5686, %fd5686, 0.9999, 0.01;
	// end inline asm
	// begin inline asm
	fma.rn.f32    %f5684, %f5684, 0.9999, 0.01;
	// end inline asm
	// begin inline asm
	fma.rn.f32    %f5686, %f5686, 0.9999, 0.01;
	// end inline asm
	// begin inline asm
	fma.rn.f64    %fd5684, %fd5684, 0.9999, 0.01;
	// end inline asm
	// begin inline asm
	fma.rn.f64    %fd5686, %fd5686, 0.9999, 0.01;
	// end inline asm
	// begin inline asm
	fma.rn.f32    %f5684, %f5684, 0.9999, 0.01;
	// end inline asm
	// begin inline asm
	fma.rn.f32    %f5686, %f5686, 0.9999, 0.01;
	// end inline asm
	// begin inline asm
	fma.rn.f64    %fd5684, %fd5684, 0.9999, 0.01;
	// end inline asm
	// begin inline asm
	fma.rn.f64    %fd5686, %fd5686, 0.9999, 0.01;
	// end inline asm
	// begin inline asm
	fma.rn.f32    %f5684, %f5684, 0.9999, 0.01;
	// end inline asm
	// begin inline asm
	fma.rn.f32    %f5686, %f5686, 0.9999, 0.01;
	// end inline asm
	// begin inline asm
	fma.rn.f64    %fd5684, %fd5684, 0.9999, 0.01;
	// end inline asm
	// begin inline asm
	fma.rn.f64    %fd5686, %fd5686, 0.9999, 0.01;
	// end inline asm
	// begin inline asm
	fma.rn.f32    %f5684, %f5684, 0.9999, 0.01;
	// end inline asm
	// begin inline asm
	fma.rn.f32    %f5686, %f5686, 0.9999, 0.01;
	// end inline asm
	// begin inline asm
	fma.rn.f64    %fd5684, %fd5684, 0.9999, 0.01;
	// end inline asm
	// begin inline asm
	fma.rn.f64    %fd5686, %fd5686, 0.9999, 0.01;
	// end inline asm
	// begin inline asm
	fma.rn.f32    %f5684, %f5684, 0.9999, 0.01;
	// end inline asm
	// begin inline asm
	fma.rn.f32    %f5686, %f5686, 0.9999, 0.01;
	// end inline asm
	// begin inline asm
	fma.rn.f64    %fd5684, %fd5684, 0.9999, 0.01;
	// end inline asm
	// begin inline asm
	fma.rn.f64    %fd5686, %fd5686, 0.9999, 0.01;
	// end inline asm
	// begin inline asm
	fma.rn.f32    %f5684, %f5684, 0.9999, 0.01;
	// end inline asm
	// begin inline asm
	fma.rn.f32    %f5686, %f5686, 0.9999, 0.01;
	// end inline asm
	// begin inline asm
	fma.rn.f64    %fd5684, %fd5684, 0.9999, 0.01;
	// end inline asm
	// begin inline asm
	fma.rn.f64    %fd5686, %fd5686, 0.9999, 0.01;
	// end inline asm
	// begin inline asm
	fma.rn.f32    %f5684, %f5684, 0.9999, 0.01;
	// end inline asm
	// begin inline asm
	fma.rn.f32    %f5686, %f5686, 0.9999, 0.01;
	// end inline asm
	// begin inline asm
	fma.rn.f64    %fd5684, %fd5684, 0.9999, 0.01;
	// end inline asm
	// begin inline asm
	fma.rn.f64    %fd5686, %fd5686, 0.9999, 0.01;
	// end inline asm
	// begin inline asm
	fma.rn.f32    %f5684, %f5684, 0.9999, 0.01;
	// end inline asm
	// begin inline asm
	fma.rn.f32    %f5686, %f5686, 0.9999, 0.01;
	// end inline asm
	// begin inline asm
	fma.rn.f64    %fd5684, %fd5684, 0.9999, 0.01;
	// end inline asm
	// begin inline asm
	fma.rn.f64    %fd5686, %fd5686, 0.9999, 0.01;
	// end inline asm
	// begin inline asm
	fma.rn.f32    %f5684, %f5684, 0.9999, 0.01;
	// end inline asm
	// begin inline asm
	fma.rn.f32    %f5686, %f5686, 0.9999, 0.01;
	// end inline asm
	// begin inline asm
	fma.rn.f64    %fd5684, %fd5684, 0.9999, 0.01;
	// end inline asm
	// begin inline asm
	fma.rn.f64    %fd5686, %fd5686, 0.9999, 0.01;
	// end inline asm
	// begin inline asm
	fma.rn.f32    %f5684, %f5684, 0.9999, 0.01;
	// end inline asm
	// begin inline asm
	fma.rn.f32    %f5686, %f5686, 0.9999, 0.01;
	// end inline asm
	// begin inline asm
	fma.rn.f64    %fd5684, %fd5684, 0.9999, 0.01;
	// end inline asm
	// begin inline asm
	fma.rn.f64    %fd5686, %fd5686, 0.9999, 0.01;
	// end inline asm
	// begin inline asm
	fma.rn.f32    %f5684, %f5684, 0.9999, 0.01;
	// end inline asm
	// begin inline asm
	fma.rn.f32    %f5686, %f5686, 0.9999, 0.01;
	// end inline asm
	// begin inline asm
	fma.rn.f64    %fd5684, %fd5684, 0.9999, 0.01;
	// end inline asm
	// begin inline asm
	fma.rn.f64    %fd5686, %fd5686, 0.9999, 0.01;
	// end inline asm
	// begin inline asm
	fma.rn.f32    %f5684, %f5684, 0.9999, 0.01;
	// end inline asm
	// begin inline asm
	fma.rn.f32    %f5686, %f5686, 0.9999, 0.01;
	// end inline asm
	// begin inline asm
	fma.rn.f64    %fd5684, %fd5684, 0.9999, 0.01;
	// end inline asm
	// begin inline asm
	fma.rn.f64    %fd5686, %fd5686, 0.9999, 0.01;
	// end inline asm
	// begin inline asm
	fma.rn.f32    %f5684, %f5684, 0.9999, 0.01;
	// end inline asm
	// begin inline asm
	fma.rn.f32    %f5686, %f5686, 0.9999, 0.01;
	// end inline asm
	// begin inline asm
	fma.rn.f64    %fd5684, %fd5684, 0.9999, 0.01;
	// end inline asm
	// begin inline asm
	fma.rn.f64    %fd5686, %fd5686, 0.9999, 0.01;
	// end inline asm
	// begin inline asm
	fma.rn.f32    %f5684, %f5684, 0.9999, 0.01;
	// end inline asm
	// begin inline asm
	fma.rn.f32    %f5686, %f5686, 0.9999, 0.01;
	// end inline asm
	// begin inline asm
	fma.rn.f64    %fd5684, %fd5684, 0.9999, 0.01;
	// end inline asm
	// begin inline asm
	fma.rn.f64    %fd5686, %fd5686, 0.9999, 0.01;
	// end inline asm
	// begin inline asm
	fma.rn.f32    %f5684, %f5684, 0.9999, 0.01;
	// end inline asm
	// begin inline asm
	fma.rn.f32    %f5686, %f5686, 0.9999, 0.01;
	// end inline asm
	// begin inline asm
	fma.rn.f64    %fd5684, %fd5684, 0.9999, 0.01;
	// end inline asm
	// begin inline asm
	fma.rn.f64    %fd5686, %fd5686, 0.9999, 0.01;
	// end inline asm
	// begin inline asm
	fma.rn.f32    %f5684, %f5684, 0.9999, 0.01;
	// end inline asm
	// begin inline asm
	fma.rn.f32    %f5686, %f5686, 0.9999, 0.01;
	// end inline asm
	// begin inline asm
	fma.rn.f64    %fd5684, %fd5684, 0.9999, 0.01;
	// end inline asm
	// begin inline asm
	fma.rn.f64    %fd5686, %fd5686, 0.9999, 0.01;
	// end inline asm
	// begin inline asm
	fma.rn.f32    %f5684, %f5684, 0.9999, 0.01;
	// end inline asm
	// begin inline asm
	fma.rn.f32    %f5686, %f5686, 0.9999, 0.01;
	// end inline asm
	// begin inline asm
	fma.rn.f64    %fd5684, %fd5684, 0.9999, 0.01;
	// end inline asm
	// begin inline asm
	fma.rn.f64    %fd5686, %fd5686, 0.9999, 0.01;
	// end inline asm
	// begin inline asm
	fma.rn.f32    %f5684, %f5684, 0.9999, 0.01;
	// end inline asm
	// begin inline asm
	fma.rn.f32    %f5686, %f5686, 0.9999, 0.01;
	// end inline asm
	// begin inline asm
	fma.rn.f64    %fd5684, %fd5684, 0.9999, 0.01;
	// end inline asm
	// begin inline asm
	fma.rn.f64    %fd5686, %fd5686, 0.9999, 0.01;
	// end inline asm
	// begin inline asm
	fma.rn.f32    %f5684, %f5684, 0.9999, 0.01;
	// end inline asm
	// begin inline asm
	fma.rn.f32    %f5686, %f5686, 0.9999, 0.01;
	// end inline asm
	// begin inline asm
	fma.rn.f64    %fd5684, %fd5684, 0.9999, 0.01;
	// end inline asm
	// begin inline asm
	fma.rn.f64    %fd5686, %fd5686, 0.9999, 0.01;
	// end inline asm
	// begin inline asm
	fma.rn.f32    %f5684, %f5684, 0.9999, 0.01;
	// end inline asm
	// begin inline asm
	fma.rn.f32    %f5686, %f5686, 0.9999, 0.01;
	// end inline asm
	// begin inline asm
	fma.rn.f64    %fd5684, %fd5684, 0.9999, 0.01;
	// end inline asm
	// begin inline asm
	fma.rn.f64    %fd5686, %fd5686, 0.9999, 0.01;
	// end inline asm
	// begin inline asm
	fma.rn.f32    %f5684, %f5684, 0.9999, 0.01;
	// end inline asm
	// begin inline asm
	fma.rn.f32    %f5686, %f5686, 0.9999, 0.01;
	// end inline asm
	// begin inline asm
	fma.rn.f64    %fd5684, %fd5684, 0.9999, 0.01;
	// end inline asm
	// begin inline asm
	fma.rn.f64    %fd5686, %fd5686, 0.9999, 0.01;
	// end inline asm
	// begin inline asm
	fma.rn.f32    %f5684, %f5684, 0.9999, 0.01;
	// end inline asm
	// begin inline asm
	fma.rn.f32    %f5686, %f5686, 0.9999, 0.01;
	// end inline asm
	// begin inline asm
	fma.rn.f64    %fd5684, %fd5684, 0.9999, 0.01;
	// end inline asm
	// begin inline asm
	fma.rn.f64    %fd5686, %fd5686, 0.9999, 0.01;
	// end inline asm
	// begin inline asm
	fma.rn.f32    %f5684, %f5684, 0.9999, 0.01;
	// end inline asm
	// begin inline asm
	fma.rn.f32    %f5686, %f5686, 0.9999, 0.01;
	// end inline asm
	// begin inline asm
	fma.rn.f64    %fd5684, %fd5684, 0.9999, 0.01;
	// end inline asm
	// begin inline asm
	fma.rn.f64    %fd5686, %fd5686, 0.9999, 0.01;
	// end inline asm
	// begin inline asm
	fma.rn.f32    %f5684, %f5684, 0.9999, 0.01;
	// end inline asm
	// begin inline asm
	fma.rn.f32    %f5686, %f5686, 0.9999, 0.01;
	// end inline asm
	// begin inline asm
	fma.rn.f64    %fd5684, %fd5684, 0.9999, 0.01;
	// end inline asm
	// begin inline asm
	fma.rn.f64    %fd5686, %fd5686, 0.9999, 0.01;
	// end inline asm
	// begin inline asm
	fma.rn.f32    %f5684, %f5684, 0.9999, 0.01;
	// end inline asm
	// begin inline asm
	fma.rn.f32    %f5686, %f5686, 0.9999, 0.01;
	// end inline asm
	// begin inline asm
	fma.rn.f64    %fd5684, %fd5684, 0.9999, 0.01;
	// end inline asm
	// begin inline asm
	fma.rn.f64    %fd5686, %fd5686, 0.9999, 0.01;
	// end inline asm
	// begin inline asm
	fma.rn.f32    %f5684, %f5684, 0.9999, 0.01;
	// end inline asm
	// begin inline asm
	fma.rn.f32    %f5686, %f5686, 0.9999, 0.01;
	// end inline asm
	// begin inline asm
	fma.rn.f64    %fd5684, %fd5684, 0.9999, 0.01;
	// end inline asm
	// begin inline asm
	fma.rn.f64    %fd5686, %fd5686, 0.9999, 0.01;
	// end inline asm
	// begin inline asm
	fma.rn.f32    %f5684, %f5684, 0.9999, 0.01;
	// end inline asm
	// begin inline asm
	fma.rn.f32    %f5686, %f5686, 0.9999, 0.01;
	// end inline asm
	// begin inline asm
	fma.rn.f64    %fd5684, %fd5684, 0.9999, 0.01;
	// end inline asm
	// begin inline asm
	fma.rn.f64    %fd5686, %fd5686, 0.9999, 0.01;
	// end inline asm
	// begin inline asm
	fma.rn.f32    %f5684, %f5684, 0.9999, 0.01;
	// end inline asm
	// begin inline asm
	fma.rn.f32    %f5686, %f5686, 0.9999, 0.01;
	// end inline asm
	// begin inline asm
	fma.rn.f64    %fd5684, %fd5684, 0.9999, 0.01;
	// end inline asm
	// begin inline asm
	fma.rn.f64    %fd5686, %fd5686, 0.9999, 0.01;
	// end inline asm
	// begin inline asm
	fma.rn.f32    %f5684, %f5684, 0.9999, 0.01;
	// end inline asm
	// begin inline asm
	fma.rn.f32    %f5686, %f5686, 0.9999, 0.01;
	// end inline asm
	// begin inline asm
	fma.rn.f64    %fd5684, %fd5684, 0.9999, 0.01;
	// end inline asm
	// begin inline asm
	fma.rn.f64    %fd5686, %fd5686, 0.9999, 0.01;
	// end inline asm
	// begin inline asm
	fma.rn.f32    %f5684, %f5684, 0.9999, 0.01;
	// end inline asm
	// begin inline asm
	fma.rn.f32    %f5686, %f5686, 0.9999, 0.01;
	// end inline asm
	// begin inline asm
	fma.rn.f64    %fd5684, %fd5684, 0.9999, 0.01;
	// end inline asm
	// begin inline asm
	fma.rn.f64    %fd5686, %fd5686, 0.9999, 0.01;
	// end inline asm
	// begin inline asm
	fma.rn.f32    %f5684, %f5684, 0.9999, 0.01;
	// end inline asm
	// begin inline asm
	fma.rn.f32    %f5686, %f5686, 0.9999, 0.01;
	// end inline asm
	// begin inline asm
	fma.rn.f64    %fd5684, %fd5684, 0.9999, 0.01;
	// end inline asm
	// begin inline asm
	fma.rn.f64    %fd5686, %fd5686, 0.9999, 0.01;
	// end inline asm
	// begin inline asm
	fma.rn.f32    %f5684, %f5684, 0.9999, 0.01;
	// end inline asm
	// begin inline asm
	fma.rn.f32    %f5686, %f5686, 0.9999, 0.01;
	// end inline asm
	// begin inline asm
	fma.rn.f64    %fd5684, %fd5684, 0.9999, 0.01;
	// end inline asm
	// begin inline asm
	fma.rn.f64    %fd5686, %fd5686, 0.9999, 0.01;
	// end inline asm
	// begin inline asm
	fma.rn.f32    %f5684, %f5684, 0.9999, 0.01;
	// end inline asm
	// begin inline asm
	fma.rn.f32    %f5686, %f5686, 0.9999, 0.01;
	// end inline asm
	// begin inline asm
	fma.rn.f64    %fd5684, %fd5684, 0.9999, 0.01;
	// end inline asm
	// begin inline asm
	fma.rn.f64    %fd5686, %fd5686, 0.9999, 0.01;
	// end inline asm
	// begin inline asm
	fma.rn.f32    %f5684, %f5684, 0.9999, 0.01;
	// end inline asm
	// begin inline asm
	fma.rn.f32    %f5686, %f5686, 0.9999, 0.01;
	// end inline asm
	// begin inline asm
	fma.rn.f64    %fd5684, %fd5684, 0.9999, 0.01;
	// end inline asm
	// begin inline asm
	fma.rn.f64    %fd5686, %fd5686, 0.9999, 0.01;
	// end inline asm
	// begin inline asm
	fma.rn.f32    %f5684, %f5684, 0.9999, 0.01;
	// end inline asm
	// begin inline asm
	fma.rn.f32    %f5686, %f5686, 0.9999, 0.01;
	// end inline asm
	// begin inline asm
	fma.rn.f64    %fd5684, %fd5684, 0.9999, 0.01;
	// end inline asm
	// begin inline asm
	fma.rn.f64    %fd5686, %fd5686, 0.9999, 0.01;
	// end inline asm
	// begin inline asm
	fma.rn.f32    %f5684, %f5684, 0.9999, 0.01;
	// end inline asm
	// begin inline asm
	fma.rn.f32    %f5686, %f5686, 0.9999, 0.01;
	// end inline asm
	// begin inline asm
	fma.rn.f64    %fd5684, %fd5684, 0.9999, 0.01;
	// end inline asm
	// begin inline asm
	fma.rn.f64    %fd5686, %fd5686, 0.9999, 0.01;
	// end inline asm
	// begin inline asm
	fma.rn.f32    %f5684, %f5684, 0.9999, 0.01;
	// end inline asm
	// begin inline asm
	fma.rn.f32    %f5686, %f5686, 0.9999, 0.01;
	// end inline asm
	// begin inline asm
	fma.rn.f64    %fd5684, %fd5684, 0.9999, 0.01;
	// end inline asm
	// begin inline asm
	fma.rn.f64    %fd5686, %fd5686, 0.9999, 0.01;
	// end inline asm
	// begin inline asm
	fma.rn.f32    %f5684, %f5684, 0.9999, 0.01;
	// end inline asm
	// begin inline asm
	fma.rn.f32    %f5686, %f5686, 0.9999, 0.01;
	// end inline asm
	// begin inline asm
	fma.rn.f64    %fd5684, %fd5684, 0.9999, 0.01;
	// end inline asm
	// begin inline asm
	fma.rn.f64    %fd5686, %fd5686, 0.9999, 0.01;
	// end inline asm
	// begin inline asm
	fma.rn.f32    %f5684, %f5684, 0.9999, 0.01;
	// end inline asm
	// begin inline asm
	fma.rn.f32    %f5686, %f5686, 0.9999, 0.01;
	// end inline asm
	// begin inline asm
	fma.rn.f64    %fd5684, %fd5684, 0.9999, 0.01;
	// end inline asm
	// begin inline asm
	fma.rn.f64    %fd5686, %fd5686, 0.9999, 0.01;
	// end inline asm
	// begin inline asm
	fma.rn.f32    %f5684, %f5684, 0.9999, 0.01;
	// end inline asm
	// begin inline asm
	fma.rn.f32    %f5686, %f5686, 0.9999, 0.01;
	// end inline asm
	// begin inline asm
	fma.rn.f64    %fd5684, %fd5684, 0.9999, 0.01;
	// end inline asm
	// begin inline asm
	fma.rn.f64    %fd5686, %fd5686, 0.9999, 0.01;
	// end inline asm
	// begin inline asm
	fma.rn.f32    %f5684, %f5684, 0.9999, 0.01;
	// end inline asm
	// begin inline asm
	fma.rn.f32    %f5686, %f5686, 0.9999, 0.01;
	// end inline asm
	// begin inline asm
	fma.rn.f64    %fd5684, %fd5684, 0.9999, 0.01;
	// end inline asm
	// begin inline asm
	fma.rn.f64    %fd5686, %fd5686, 0.9999, 0.01;
	// end inline asm
	// begin inline asm
	fma.rn.f32    %f5684, %f5684, 0.9999, 0.01;
	// end inline asm
	// begin inline asm
	fma.rn.f32    %f5686, %f5686, 0.9999, 0.01;
	// end inline asm
	// begin inline asm
	fma.rn.f64    %fd5684, %fd5684, 0.9999, 0.01;
	// end inline asm
	// begin inline asm
	fma.rn.f64    %fd5686, %fd5686, 0.9999, 0.01;
	// end inline asm
	// begin inline asm
	fma.rn.f32    %f5684, %f5684, 0.9999, 0.01;
	// end inline asm
	// begin inline asm
	fma.rn.f32    %f5686, %f5686, 0.9999, 0.01;
	// end inline asm
	// begin inline asm
	fma.rn.f64    %fd5684, %fd5684, 0.9999, 0.01;
	// end inline asm
	// begin inline asm
	fma.rn.f64    %fd5686, %fd5686, 0.9999, 0.01;
	// end inline asm
	// begin inline asm
	fma.rn.f32    %f5684, %f5684, 0.9999, 0.01;
	// end inline asm
	// begin inline asm
	fma.rn.f32    %f5686, %f5686, 0.9999, 0.01;
	// end inline asm
	// begin inline asm
	fma.rn.f64    %fd5684, %fd5684, 0.9999, 0.01;
	// end inline asm
	// begin inline asm
	fma.rn.f64    %fd5686, %fd5686, 0.9999, 0.01;
	// end inline asm
	// begin inline asm
	fma.rn.f32    %f5684, %f5684, 0.9999, 0.01;
	// end inline asm
	// begin inline asm
	fma.rn.f32    %f5686, %f5686, 0.9999, 0.01;
	// end inline asm
	// begin inline asm
	fma.rn.f64    %fd5684, %fd5684, 0.9999, 0.01;
	// end inline asm
	// begin inline asm
	fma.rn.f64    %fd5686, %fd5686, 0.9999, 0.01;
	// end inline asm
	// begin inline asm
	fma.rn.f32    %f5684, %f5684, 0.9999, 0.01;
	// end inline asm
	// begin inline asm
	fma.rn.f32    %f5686, %f5686, 0.9999, 0.01;
	// end inline asm
	// begin inline asm
	fma.rn.f64    %fd5684, %fd5684, 0.9999, 0.01;
	// end inline asm
	// begin inline asm
	fma.rn.f64    %fd5686, %fd5686, 0.9999, 0.01;
	// end inline asm
	// begin inline asm
	fma.rn.f32    %f5684, %f5684, 0.9999, 0.01;
	// end inline asm
	// begin inline asm
	fma.rn.f32    %f5686, %f5686, 0.9999, 0.01;
	// end inline asm
	// begin inline asm
	fma.rn.f64    %fd5684, %fd5684, 0.9999, 0.01;
	// end inline asm
	// begin inline asm
	fma.rn.f64    %fd5686, %fd5686, 0.9999, 0.01;
	// end inline asm
	// begin inline asm
	fma.rn.f32    %f5684, %f5684, 0.9999, 0.01;
	// end inline asm
	// begin inline asm
	fma.rn.f32    %f5686, %f5686, 0.9999, 0.01;
	// end inline asm
	// begin inline asm
	fma.rn.f64    %fd5684, %fd5684, 0.9999, 0.01;
	// end inline asm
	// begin inline asm
	fma.rn.f64    %fd5686, %fd5686, 0.9999, 0.01;
	// end inline asm
	// begin inline asm
	fma.rn.f32    %f5684, %f5684, 0.9999, 0.01;
	// end inline asm
	// begin inline asm
	fma.rn.f32    %f5686, %f5686, 0.9999, 0.01;
	// end inline asm
	// begin inline asm
	fma.rn.f64    %fd5684, %fd5684, 0.9999, 0.01;
	// end inline asm
	// begin inline asm
	fma.rn.f64    %fd5686, %fd5686, 0.9999, 0.01;
	// end inline asm
	// begin inline asm
	fma.rn.f32    %f5684, %f5684, 0.9999, 0.01;
	// end inline asm
	// begin inline asm
	fma.rn.f32    %f5686, %f5686, 0.9999, 0.01;
	// end inline asm
	// begin inline asm
	fma.rn.f64    %fd5684, %fd5684, 0.9999, 0.01;
	// end inline asm
	// begin inline asm
	fma.rn.f64    %fd5686, %fd5686, 0.9999, 0.01;
	// end inline asm
	// begin inline asm
	fma.rn.f32    %f5684, %f5684, 0.9999, 0.01;
	// end inline asm
	// begin inline asm
	fma.rn.f32    %f5686, %f5686, 0.9999, 0.01;
	// end inline asm
	// begin inline asm
	fma.rn.f64    %fd5684, %fd5684, 0.9999, 0.01;
	// end inline asm
	// begin inline asm
	fma.rn.f64    %fd5686, %fd5686, 0.9999, 0.01;
	// end inline asm
	// begin inline asm
	fma.rn.f32    %f5684, %f5684, 0.9999, 0.01;
	// end inline asm
	// begin inline asm
	fma.rn.f32    %f5686, %f5686, 0.9999, 0.01;
	// end inline asm
	// begin inline asm
	fma.rn.f64    %fd5684, %fd5684, 0.9999, 0.01;
	// end inline asm
	// begin inline asm
	fma.rn.f64    %fd5686, %fd5686, 0.9999, 0.01;
	// end inline asm
	// begin inline asm
	fma.rn.f32    %f5684, %f5684, 0.9999, 0.01;
	// end inline asm
	// begin inline asm
	fma.rn.f32    %f5686, %f5686, 0.9999, 0.01;
	// end inline asm
	// begin inline asm
	fma.rn.f64    %fd5684, %fd5684, 0.9999, 0.01;
	// end inline asm
	// begin inline asm
	fma.rn.f64    %fd5686, %fd5686, 0.9999, 0.01;
	// end inline asm
	// begin inline asm
	fma.rn.f32    %f5684, %f5684, 0.9999, 0.01;
	// end inline asm
	// begin inline asm
	fma.rn.f32    %f5686, %f5686, 0.9999, 0.01;
	// end inline asm
	// begin inline asm
	fma.rn.f64    %fd5684, %fd5684, 0.9999, 0.01;
	// end inline asm
	// begin inline asm
	fma.rn.f64    %fd5686, %fd5686, 0.9999, 0.01;
	// end inline asm
	// begin inline asm
	fma.rn.f32    %f5684, %f5684, 0.9999, 0.01;
	// end inline asm
	// begin inline asm
	fma.rn.f32    %f5686, %f5686, 0.9999, 0.01;
	// end inline asm
	// begin inline asm
	fma.rn.f64    %fd5684, %fd5684, 0.9999, 0.01;
	// end inline asm
	// begin inline asm
	fma.rn.f64    %fd5686, %fd5686, 0.9999, 0.01;
	// end inline asm
	// begin inline asm
	fma.rn.f32    %f5684, %f5684, 0.9999, 0.01;
	// end inline asm
	// begin inline asm
	fma.rn.f32    %f5686, %f5686, 0.9999, 0.01;
	// end inline asm
	// begin inline asm
	fma.rn.f64    %fd5684, %fd5684, 0.9999, 0.01;
	// end inline asm
	// begin inline asm
	fma.rn.f64    %fd5686, %fd5686, 0.9999, 0.01;
	// end inline asm
	// begin inline asm
	fma.rn.f32    %f5684, %f5684, 0.9999, 0.01;
	// end inline asm
	// begin inline asm
	fma.rn.f32    %f5686, %f5686, 0.9999, 0.01;
	// end inline asm
	// begin inline asm
	fma.rn.f64    %fd5684, %fd5684, 0.9999, 0.01;
	// end inline asm
	// begin inline asm
	fma.rn.f64    %fd5686, %fd5686, 0.9999, 0.01;
	// end inline asm
	// begin inline asm
	fma.rn.f32    %f5684, %f5684, 0.9999, 0.01;
	// end inline asm
	// begin inline asm
	fma.rn.f32    %f5686, %f5686, 0.9999, 0.01;
	// end inline asm
	// begin inline asm
	fma.rn.f64    %fd5684, %fd5684, 0.9999, 0.01;
	// end inline asm
	// begin inline asm
	fma.rn.f64    %fd5686, %fd5686, 0.9999, 0.01;
	// end inline asm
	// begin inline asm
	fma.rn.f32    %f5684, %f5684, 0.9999, 0.01;
	// end inline asm
	// begin inline asm
	fma.rn.f32    %f5686, %f5686, 0.9999, 0.01;
	// end inline asm
	// begin inline asm
	fma.rn.f64    %fd5684, %fd5684, 0.9999, 0.01;
	// end inline asm
	// begin inline asm
	fma.rn.f64    %fd5686, %fd5686, 0.9999, 0.01;
	// end inline asm
	// begin inline asm
	fma.rn.f32    %f5684, %f5684, 0.9999, 0.01;
	// end inline asm
	// begin inline asm
	fma.rn.f32    %f5686, %f5686, 0.9999, 0.01;
	// end inline asm
	// begin inline asm
	fma.rn.f64    %fd5684, %fd5684, 0.9999, 0.01;
	// end inline asm
	// begin inline asm
	fma.rn.f64    %fd5686, %fd5686, 0.9999, 0.01;
	// end inline asm
	// begin inline asm
	fma.rn.f32    %f5684, %f5684, 0.9999, 0.01;
	// end inline asm
	// begin inline asm
	fma.rn.f32    %f5686, %f5686, 0.9999, 0.01;
	// end inline asm
	// begin inline asm
	fma.rn.f64    %fd5684, %fd5684, 0.9999, 0.01;
	// end inline asm
	// begin inline asm
	fma.rn.f64    %fd5686, %fd5686, 0.9999, 0.01;
	// end inline asm
	// begin inline asm
	fma.rn.f32    %f5684, %f5684, 0.9999, 0.01;
	// end inline asm
	// begin inline asm
	fma.rn.f32    %f5686, %f5686, 0.9999, 0.01;
	// end inline asm
	// begin inline asm
	fma.rn.f64    %fd5684, %fd5684, 0.9999, 0.01;
	// end inline asm
	// begin inline asm
	fma.rn.f64    %fd5686, %fd5686, 0.9999, 0.01;
	// end inline asm
	// begin inline asm
	fma.rn.f32    %f5684, %f5684, 0.9999, 0.01;
	// end inline asm
	// begin inline asm
	fma.rn.f32    %f5686, %f5686, 0.9999, 0.01;
	// end inline asm
	// begin inline asm
	fma.rn.f64    %fd5684, %fd5684, 0.9999, 0.01;
	// end inline asm
	// begin inline asm
	fma.rn.f64    %fd5686, %fd5686, 0.9999, 0.01;
	// end inline asm
	// begin inline asm
	fma.rn.f32    %f5684, %f5684, 0.9999, 0.01;
	// end inline asm
	// begin inline asm
	fma.rn.f32    %f5686, %f5686, 0.9999, 0.01;
	// end inline asm
	// begin inline asm
	fma.rn.f64    %fd5684, %fd5684, 0.9999, 0.01;
	// end inline asm
	// begin inline asm
	fma.rn.f64    %fd5686, %fd5686, 0.9999, 0.01;
	// end inline asm
	// begin inline asm
	fma.rn.f32    %f5684, %f5684, 0.9999, 0.01;
	// end inline asm
	// begin inline asm
	fma.rn.f32    %f5686, %f5686, 0.9999, 0.01;
	// end inline asm
	// begin inline asm
	fma.rn.f64    %fd5684, %fd5684, 0.9999, 0.01;
	// end inline asm
	// begin inline asm
	fma.rn.f64    %fd5686, %fd5686, 0.9999, 0.01;
	// end inline asm
	// begin inline asm
	fma.rn.f32    %f5684, %f5684, 0.9999, 0.01;
	// end inline asm
	// begin inline asm
	fma.rn.f32    %f5686, %f5686, 0.9999, 0.01;
	// end inline asm
	// begin inline asm
	fma.rn.f64    %fd5684, %fd5684, 0.9999, 0.01;
	// end inline asm
	// begin inline asm
	fma.rn.f64    %fd5686, %fd5686, 0.9999, 0.01;
	// end inline asm
	// begin inline asm
	fma.rn.f32    %f5684, %f5684, 0.9999, 0.01;
	// end inline asm
	// begin inline asm
	fma.rn.f32    %f5686, %f5686, 0.9999, 0.01;
	// end inline asm
	// begin inline asm
	fma.rn.f64    %fd5684, %fd5684, 0.9999, 0.01;
	// end inline asm
	// begin inline asm
	fma.rn.f64    %fd5686, %fd5686, 0.9999, 0.01;
	// end inline asm
	// begin inline asm
	fma.rn.f32    %f5684, %f5684, 0.9999, 0.01;
	// end inline asm
	// begin inline asm
	fma.rn.f32    %f5686, %f5686, 0.9999, 0.01;
	// end inline asm
	// begin inline asm
	fma.rn.f64    %fd5684, %fd5684, 0.9999, 0.01;
	// end inline asm
	// begin inline asm
	fma.rn.f64    %fd5686, %fd5686, 0.9999, 0.01;
	// end inline asm
	// begin inline asm
	fma.rn.f32    %f5684, %f5684, 0.9999, 0.01;
	// end inline asm
	// begin inline asm
	fma.rn.f32    %f5686, %f5686, 0.9999, 0.01;
	// end inline asm
	// begin inline asm
	fma.rn.f64    %fd5684, %fd5684, 0.9999, 0.01;
	// end inline asm
	// begin inline asm
	fma.rn.f64    %fd5686, %fd5686, 0.9999, 0.01;
	// end inline asm
	// begin inline asm
	fma.rn.f32    %f5684, %f5684, 0.9999, 0.01;
	// end inline asm
	// begin inline asm
	fma.rn.f32    %f5686, %f5686, 0.9999, 0.01;
	// end inline asm
	// begin inline asm
	fma.rn.f64    %fd5684, %fd5684, 0.9999, 0.01;
	// end inline asm
	// begin inline asm
	fma.rn.f64    %fd5686, %fd5686, 0.9999, 0.01;
	// end inline asm
	// begin inline asm
	fma.rn.f32    %f5684, %f5684, 0.9999, 0.01;
	// end inline asm
	// begin inline asm
	fma.rn.f32    %f5686, %f5686, 0.9999, 0.01;
	// end inline asm
	// begin inline asm
	fma.rn.f64    %fd5684, %fd5684, 0.9999, 0.01;
	// end inline asm
	// begin inline asm
	fma.rn.f64    %fd5686, %fd5686, 0.9999, 0.01;
	// end inline asm
	// begin inline asm
	fma.rn.f32    %f5684, %f5684, 0.9999, 0.01;
	// end inline asm
	// begin inline asm
	fma.rn.f32    %f5686, %f5686, 0.9999, 0.01;
	// end inline asm
	// begin inline asm
	fma.rn.f64    %fd5684, %fd5684, 0.9999, 0.01;
	// end inline asm
	// begin inline asm
	fma.rn.f64    %fd5686, %fd5686, 0.9999, 0.01;
	// end inline asm
	// begin inline asm
	fma.rn.f32    %f5684, %f5684, 0.9999, 0.01;
	// end inline asm
	// begin inline asm
	fma.rn.f32    %f5686, %f5686, 0.9999, 0.01;
	// end inline asm
	// begin inline asm
	fma.rn.f64    %fd5684, %fd5684, 0.9999, 0.01;
	// end inline asm
	// begin inline asm
	fma.rn.f64    %fd5686, %fd5686, 0.9999, 0.01;
	// end inline asm
	// begin inline asm
	fma.rn.f32    %f5684, %f5684, 0.9999, 0.01;
	// end inline asm
	// begin inline asm
	fma.rn.f32    %f5686, %f5686, 0.9999, 0.01;
	// end inline asm
	// begin inline asm
	fma.rn.f64    %fd5684, %fd5684, 0.9999, 0.01;
	// end inline asm
	// begin inline asm
	fma.rn.f64    %fd5686, %fd5686, 0.9999, 0.01;
	// end inline asm
	// begin inline asm
	fma.rn.f32    %f5684, %f5684, 0.9999, 0.01;
	// end inline asm
	// begin inline asm
	fma.rn.f32    %f5686, %f5686, 0.9999, 0.01;
	// end inline asm
	// begin inline asm
	fma.rn.f64    %fd5684, %fd5684, 0.9999, 0.01;
	// end inline asm
	// begin inline asm
	fma.rn.f64    %fd5686, %fd5686, 0.9999, 0.01;
	// end inline asm
	// begin inline asm
	fma.rn.f32    %f5684, %f5684, 0.9999, 0.01;
	// end inline asm
	// begin inline asm
	fma.rn.f32    %f5686, %f5686, 0.9999, 0.01;
	// end inline asm
	// begin inline asm
	fma.rn.f64    %fd5684, %fd5684, 0.9999, 0.01;
	// end inline asm
	// begin inline asm
	fma.rn.f64    %fd5686, %fd5686, 0.9999, 0.01;
	// end inline asm
	// begin inline asm
	fma.rn.f32    %f5684, %f5684, 0.9999, 0.01;
	// end inline asm
	// begin inline asm
	fma.rn.f32    %f5686, %f5686, 0.9999, 0.01;
	// end inline asm
	// begin inline asm
	fma.rn.f64    %fd5684, %fd5684, 0.9999, 0.01;
	// end inline asm
	// begin inline asm
	fma.rn.f64    %fd5686, %fd5686, 0.9999, 0.01;
	// end inline asm
	// begin inline asm
	fma.rn.f32    %f5684, %f5684, 0.9999, 0.01;
	// end inline asm
	// begin inline asm
	fma.rn.f32    %f5686, %f5686, 0.9999, 0.01;
	// end inline asm
	// begin inline asm
	fma.rn.f64    %fd5684, %fd5684, 0.9999, 0.01;
	// end inline asm
	// begin inline asm
	fma.rn.f64    %fd5686, %fd5686, 0.9999, 0.01;
	// end inline asm
	// begin inline asm
	fma.rn.f32    %f5684, %f5684, 0.9999, 0.01;
	// end inline asm
	// begin inline asm
	fma.rn.f32    %f5686, %f5686, 0.9999, 0.01;
	// end inline asm
	// begin inline asm
	fma.rn.f64    %fd5684, %fd5684, 0.9999, 0.01;
	// end inline asm
	// begin inline asm
	fma.rn.f64    %fd5686, %fd5686, 0.9999, 0.01;
	// end inline asm
	// begin inline asm
	fma.rn.f32    %f5684, %f5684, 0.9999, 0.01;
	// end inline asm
	// begin inline asm
	fma.rn.f32    %f5686, %f5686, 0.9999, 0.01;
	// end inline asm
	// begin inline asm
	fma.rn.f64    %fd5684, %fd5684, 0.9999, 0.01;
	// end inline asm
	// begin inline asm
	fma.rn.f64    %fd5686, %fd5686, 0.9999, 0.01;
	// end inline asm
	// begin inline asm
	fma.rn.f32    %f5684, %f5684, 0.9999, 0.01;
	// end inline asm
	// begin inline asm
	fma.rn.f32    %f5686, %f5686, 0.9999, 0.01;
	// end inline asm
	// begin inline asm
	fma.rn.f64    %fd5684, %fd5684, 0.9999, 0.01;
	// end inline asm
	// begin inline asm
	fma.rn.f64    %fd5686, %fd5686, 0.9999, 0.01;
	// end inline asm
	// begin inline asm
	fma.rn.f32    %f5684, %f5684, 0.9999, 0.01;
	// end inline asm
	// begin inline asm
	fma.rn.f32    %f5686, %f5686, 0.9999, 0.01;
	// end inline asm
	// begin inline asm
	fma.rn.f64    %fd5684, %fd5684, 0.9999, 0.01;
	// end inline asm
	// begin inline asm
	fma.rn.f64    %fd5686, %fd5686, 0.9999, 0.01;
	// end inline asm
	// begin inline asm
	fma.rn.f32    %f5684, %f5684, 0.9999, 0.01;
	// end inline asm
	// begin inline asm
	fma.rn.f32    %f5686, %f5686, 0.9999, 0.01;
	// end inline asm
	// begin inline asm
	fma.rn.f64    %fd5684, %fd5684, 0.9999, 0.01;
	// end inline asm
	// begin inline asm
	fma.rn.f64    %fd5686, %fd5686, 0.9999, 0.01;
	// end inline asm
	// begin inline asm
	fma.rn.f32    %f5684, %f5684, 0.9999, 0.01;
	// end inline asm
	// begin inline asm
	fma.rn.f32    %f5686, %f5686, 0.9999, 0.01;
	// end inline asm
	// begin inline asm
	fma.rn.f64    %fd5684, %fd5684, 0.9999, 0.01;
	// end inline asm
	// begin inline asm
	fma.rn.f64    %fd5686, %fd5686, 0.9999, 0.01;
	// end inline asm
	// begin inline asm
	fma.rn.f32    %f5684, %f5684, 0.9999, 0.01;
	// end inline asm
	// begin inline asm
	fma.rn.f32    %f5686, %f5686, 0.9999, 0.01;
	// end inline asm
	// begin inline asm
	fma.rn.f64    %fd5684, %fd5684, 0.9999, 0.01;
	// end inline asm
	// begin inline asm
	fma.rn.f64    %fd5686, %fd5686, 0.9999, 0.01;
	// end inline asm
	// begin inline asm
	fma.rn.f32    %f5684, %f5684, 0.9999, 0.01;
	// end inline asm
	// begin inline asm
	fma.rn.f32    %f5686, %f5686, 0.9999, 0.01;
	// end inline asm
	// begin inline asm
	fma.rn.f64    %fd5684, %fd5684, 0.9999, 0.01;
	// end inline asm
	// begin inline asm
	fma.rn.f64    %fd5686, %fd5686, 0.9999, 0.01;
	// end inline asm
	// begin inline asm
	fma.rn.f32    %f5684, %f5684, 0.9999, 0.01;
	// end inline asm
	// begin inline asm
	fma.rn.f32    %f5686, %f5686, 0.9999, 0.01;
	// end inline asm
	// begin inline asm
	fma.rn.f64    %fd5684, %fd5684, 0.9999, 0.01;
	// end inline asm
	// begin inline asm
	fma.rn.f64    %fd5686, %fd5686, 0.9999, 0.01;
	// end inline asm
	// begin inline asm
	fma.rn.f32    %f5684, %f5684, 0.9999, 0.01;
	// end inline asm
	// begin inline asm
	fma.rn.f32    %f5686, %f5686, 0.9999, 0.01;
	// end inline asm
	// begin inline asm
	fma.rn.f64    %fd5684, %fd5684, 0.9999, 0.01;
	// end inline asm
	// begin inline asm
	fma.rn.f64    %fd5686, %fd5686, 0.9999, 0.01;
	// end inline asm
	// begin inline asm
	fma.rn.f32    %f5684, %f5684, 0.9999, 0.01;
	// end inline asm
	// begin inline asm
	fma.rn.f32    %f5686, %f5686, 0.9999, 0.01;
	// end inline asm
	// begin inline asm
	fma.rn.f64    %fd5684, %fd5684, 0.9999, 0.01;
	// end inline asm
	// begin inline asm
	fma.rn.f64    %fd5686, %fd5686, 0.9999, 0.01;
	// end inline asm
	// begin inline asm
	fma.rn.f32    %f5684, %f5684, 0.9999, 0.01;
	// end inline asm
	// begin inline asm
	fma.rn.f32    %f5686, %f5686, 0.9999, 0.01;
	// end inline asm
	// begin inline asm
	fma.rn.f64    %fd5684, %fd5684, 0.9999, 0.01;
	// end inline asm
	// begin inline asm
	fma.rn.f64    %fd5686, %fd5686, 0.9999, 0.01;
	// end inline asm
	// begin inline asm
	fma.rn.f32    %f5684, %f5684, 0.9999, 0.01;
	// end inline asm
	// begin inline asm
	fma.rn.f32    %f5686, %f5686, 0.9999, 0.01;
	// end inline asm
	// begin inline asm
	fma.rn.f64    %fd5684, %fd5684, 0.9999, 0.01;
	// end inline asm
	// begin inline asm
	fma.rn.f64    %fd5686, %fd5686, 0.9999, 0.01;
	// end inline asm
	// begin inline asm
	fma.rn.f32    %f5684, %f5684, 0.9999, 0.01;
	// end inline asm
	// begin inline asm
	fma.rn.f32    %f5686, %f5686, 0.9999, 0.01;
	// end inline asm
	// begin inline asm
	fma.rn.f64    %fd5684, %fd5684, 0.9999, 0.01;
	// end inline asm
	// begin inline asm
	fma.rn.f64    %fd5686, %fd5686, 0.9999, 0.01;
	// end inline asm
	// begin inline asm
	fma.rn.f32    %f5684, %f5684, 0.9999, 0.01;
	// end inline asm
	// begin inline asm
	fma.rn.f32    %f5686, %f5686, 0.9999, 0.01;
	// end inline asm
	// begin inline asm
	fma.rn.f64    %fd5684, %fd5684, 0.9999, 0.01;
	// end inline asm
	// begin inline asm
	fma.rn.f64    %fd5686, %fd5686, 0.9999, 0.01;
	// end inline asm
	// begin inline asm
	fma.rn.f32    %f5684, %f5684, 0.9999, 0.01;
	// end inline asm
	// begin inline asm
	fma.rn.f32    %f5686, %f5686, 0.9999, 0.01;
	// end inline asm
	// begin inline asm
	fma.rn.f64    %fd5684, %fd5684, 0.9999, 0.01;
	// end inline asm
	// begin inline asm
	fma.rn.f64    %fd5686, %fd5686, 0.9999, 0.01;
	// end inline asm
	// begin inline asm
	fma.rn.f32    %f5684, %f5684, 0.9999, 0.01;
	// end inline asm
	// begin inline asm
	fma.rn.f32    %f5686, %f5686, 0.9999, 0.01;
	// end inline asm
	// begin inline asm
	fma.rn.f64    %fd5684, %fd5684, 0.9999, 0.01;
	// end inline asm
	// begin inline asm
	fma.rn.f64    %fd5686, %fd5686, 0.9999, 0.01;
	// end inline asm
	// begin inline asm
	fma.rn.f32    %f5684, %f5684, 0.9999, 0.01;
	// end inline asm
	// begin inline asm
	fma.rn.f32    %f5686, %f5686, 0.9999, 0.01;
	// end inline asm
	// begin inline asm
	fma.rn.f64    %fd5684, %fd5684, 0.9999, 0.01;
	// end inline asm
	// begin inline asm
	fma.rn.f64    %fd5686, %fd5686, 0.9999, 0.01;
	// end inline asm
	// begin inline asm
	fma.rn.f32    %f5684, %f5684, 0.9999, 0.01;
	// end inline asm
	// begin inline asm
	fma.rn.f32    %f5686, %f5686, 0.9999, 0.01;
	// end inline asm
	// begin inline asm
	fma.rn.f64    %fd5684, %fd5684, 0.9999, 0.01;
	// end inline asm
	// begin inline asm
	fma.rn.f64    %fd5686, %fd5686, 0.9999, 0.01;
	// end inline asm
	// begin inline asm
	fma.rn.f32    %f5684, %f5684, 0.9999, 0.01;
	// end inline asm
	// begin inline asm
	fma.rn.f32    %f5686, %f5686, 0.9999, 0.01;
	// end inline asm
	// begin inline asm
	fma.rn.f64    %fd5684, %fd5684, 0.9999, 0.01;
	// end inline asm
	// begin inline asm
	fma.rn.f64    %fd5686, %fd5686, 0.9999, 0.01;
	// end inline asm
	// begin inline asm
	fma.rn.f32    %f5684, %f5684, 0.9999, 0.01;
	// end inline asm
	// begin inline asm
	fma.rn.f32    %f5686, %f5686, 0.9999, 0.01;
	// end inline asm
	// begin inline asm
	fma.rn.f64    %fd5684, %fd5684, 0.9999, 0.01;
	// end inline asm
	// begin inline asm
	fma.rn.f64    %fd5686, %fd5686, 0.9999, 0.01;
	// end inline asm
	// begin inline asm
	fma.rn.f32    %f5684, %f5684, 0.9999, 0.01;
	// end inline asm
	// begin inline asm
	fma.rn.f32    %f5686, %f5686, 0.9999, 0.01;
	// end inline asm
	// begin inline asm
	fma.rn.f64    %fd5684, %fd5684, 0.9999, 0.01;
	// end inline asm
	// begin inline asm
	fma.rn.f64    %fd5686, %fd5686, 0.9999, 0.01;
	// end inline asm
	// begin inline asm
	fma.rn.f32    %f5684, %f5684, 0.9999, 0.01;
	// end inline asm
	// begin inline asm
	fma.rn.f32    %f5686, %f5686, 0.9999, 0.01;
	// end inline asm
	// begin inline asm
	fma.rn.f64    %fd5684, %fd5684, 0.9999, 0.01;
	// end inline asm
	// begin inline asm
	fma.rn.f64    %fd5686, %fd5686, 0.9999, 0.01;
	// end inline asm
	// begin inline asm
	fma.rn.f32    %f5684, %f5684, 0.9999, 0.01;
	// end inline asm
	// begin inline asm
	fma.rn.f32    %f5686, %f5686, 0.9999, 0.01;
	// end inline asm
	// begin inline asm
	fma.rn.f64    %fd5684, %fd5684, 0.9999, 0.01;
	// end inline asm
	// begin inline asm
	fma.rn.f64    %fd5686, %fd5686, 0.9999, 0.01;
	// end inline asm
	// begin inline asm
	fma.rn.f32    %f5684, %f5684, 0.9999, 0.01;
	// end inline asm
	// begin inline asm
	fma.rn.f32    %f5686, %f5686, 0.9999, 0.01;
	// end inline asm
	// begin inline asm
	fma.rn.f64    %fd5684, %fd5684, 0.9999, 0.01;
	// end inline asm
	// begin inline asm
	fma.rn.f64    %fd5686, %fd5686, 0.9999, 0.01;
	// end inline asm
	// begin inline asm
	fma.rn.f32    %f5684, %f5684, 0.9999, 0.01;
	// end inline asm
	// begin inline asm
	fma.rn.f32    %f5686, %f5686, 0.9999, 0.01;
	// end inline asm
	// begin inline asm
	fma.rn.f64    %fd5684, %fd5684, 0.9999, 0.01;
	// end inline asm
	// begin inline asm
	fma.rn.f64    %fd5686, %fd5686, 0.9999, 0.01;
	// end inline asm
	// begin inline asm
	fma.rn.f32    %f5684, %f5684, 0.9999, 0.01;
	// end inline asm
	// begin inline asm
	fma.rn.f32    %f5686, %f5686, 0.9999, 0.01;
	// end inline asm
	// begin inline asm
	fma.rn.f64    %fd5684, %fd5684, 0.9999, 0.01;
	// end inline asm
	// begin inline asm
	fma.rn.f64    %fd5686, %fd5686, 0.9999, 0.01;
	// end inline asm
	// begin inline asm
	fma.rn.f32    %f5684, %f5684, 0.9999, 0.01;
	// end inline asm
	// begin inline asm
	fma.rn.f32    %f5686, %f5686, 0.9999, 0.01;
	// end inline asm
	// begin inline asm
	fma.rn.f64    %fd5684, %fd5684, 0.9999, 0.01;
	// end inline asm
	// begin inline asm
	fma.rn.f64    %fd5686, %fd5686, 0.9999, 0.01;
	// end inline asm
	// begin inline asm
	fma.rn.f32    %f5684, %f5684, 0.9999, 0.01;
	// end inline asm
	// begin inline asm
	fma.rn.f32    %f5686, %f5686, 0.9999, 0.01;
	// end inline asm
	// begin inline asm
	fma.rn.f64    %fd5684, %fd5684, 0.9999, 0.01;
	// end inline asm
	// begin inline asm
	fma.rn.f64    %fd5686, %fd5686, 0.9999, 0.01;
	// end inline asm
	// begin inline asm
	fma.rn.f32    %f5684, %f5684, 0.9999, 0.01;
	// end inline asm
	// begin inline asm
	fma.rn.f32    %f5686, %f5686, 0.9999, 0.01;
	// end inline asm
	// begin inline asm
	fma.rn.f64    %fd5684, %fd5684, 0.9999, 0.01;
	// end inline asm
	// begin inline asm
	fma.rn.f64    %fd5686, %fd5686, 0.9999, 0.01;
	// end inline asm
	// begin inline asm
	fma.rn.f32    %f5684, %f5684, 0.9999, 0.01;
	// end inline asm
	// begin inline asm
	fma.rn.f32    %f5686, %f5686, 0.9999, 0.01;
	// end inline asm
	// begin inline asm
	fma.rn.f64    %fd5684, %fd5684, 0.9999, 0.01;
	// end inline asm
	// begin inline asm
	fma.rn.f64    %fd5686, %fd5686, 0.9999, 0.01;
	// end inline asm
	// begin inline asm
	fma.rn.f32    %f5684, %f5684, 0.9999, 0.01;
	// end inline asm
	// begin inline asm
	fma.rn.f32    %f5686, %f5686, 0.9999, 0.01;
	// end inline asm
	// begin inline asm
	fma.rn.f64    %fd5684, %fd5684, 0.9999, 0.01;
	// end inline asm
	// begin inline asm
	fma.rn.f64    %fd5686, %fd5686, 0.9999, 0.01;
	// end inline asm
	// begin inline asm
	fma.rn.f32    %f5684, %f5684, 0.9999, 0.01;
	// end inline asm
	// begin inline asm
	fma.rn.f32    %f5686, %f5686, 0.9999, 0.01;
	// end inline asm
	// begin inline asm
	fma.rn.f64    %fd5684, %fd5684, 0.9999, 0.01;
	// end inline asm
	// begin inline asm
	fma.rn.f64    %fd5686, %fd5686, 0.9999, 0.01;
	// end inline asm
	// begin inline asm
	fma.rn.f32    %f5684, %f5684, 0.9999, 0.01;
	// end inline asm
	// begin inline asm
	fma.rn.f32    %f5686, %f5686, 0.9999, 0.01;
	// end inline asm
	// begin inline asm
	fma.rn.f64    %fd5684, %fd5684, 0.9999, 0.01;
	// end inline asm
	// begin inline asm
	fma.rn.f64    %fd5686, %fd5686, 0.9999, 0.01;
	// end inline asm
	// begin inline asm
	fma.rn.f32    %f5684, %f5684, 0.9999, 0.01;
	// end inline asm
	// begin inline asm
	fma.rn.f32    %f5686, %f5686, 0.9999, 0.01;
	// end inline asm
	// begin inline asm
	fma.rn.f64    %fd5684, %fd5684, 0.9999, 0.01;
	// end inline asm
	// begin inline asm
	fma.rn.f64    %fd5686, %fd5686, 0.9999, 0.01;
	// end inline asm
	// begin inline asm
	fma.rn.f32    %f5684, %f5684, 0.9999, 0.01;
	// end inline asm
	// begin inline asm
	fma.rn.f32    %f5686, %f5686, 0.9999, 0.01;
	// end inline asm
	// begin inline asm
	fma.rn.f64    %fd5684, %fd5684, 0.9999, 0.01;
	// end inline asm
	// begin inline asm
	fma.rn.f64    %fd5686, %fd5686, 0.9999, 0.01;
	// end inline asm
	// begin inline asm
	fma.rn.f32    %f5684, %f5684, 0.9999, 0.01;
	// end inline asm
	// begin inline asm
	fma.rn.f32    %f5686, %f5686, 0.9999, 0.01;
	// end inline asm
	// begin inline asm
	fma.rn.f64    %fd5684, %fd5684, 0.9999, 0.01;
	// end inline asm
	// begin inline asm
	fma.rn.f64    %fd5686, %fd5686, 0.9999, 0.01;
	// end inline asm
	// begin inline asm
	fma.rn.f32    %f5684, %f5684, 0.9999, 0.01;
	// end inline asm
	// begin inline asm
	fma.rn.f32    %f5686, %f5686, 0.9999, 0.01;
	// end inline asm
	// begin inline asm
	fma.rn.f64    %fd5684, %fd5684, 0.9999, 0.01;
	// end inline asm
	// begin inline asm
	fma.rn.f64    %fd5686, %fd5686, 0.9999, 0.01;
	// end inline asm
	// begin inline asm
	fma.rn.f32    %f5684, %f5684, 0.9999, 0.01;
	// end inline asm
	// begin inline asm
	fma.rn.f32    %f5686, %f5686, 0.9999, 0.01;
	// end inline asm
	// begin inline asm
	fma.rn.f64    %fd5684, %fd5684, 0.9999, 0.01;
	// end inline asm
	// begin inline asm
	fma.rn.f64    %fd5686, %fd5686, 0.9999, 0.01;
	// end inline asm
	// begin inline asm
	fma.rn.f32    %f5684, %f5684, 0.9999, 0.01;
	// end inline asm
	// begin inline asm
	fma.rn.f32    %f5686, %f5686, 0.9999, 0.01;
	// end inline asm
	// begin inline asm
	fma.rn.f64    %fd5684, %fd5684, 0.9999, 0.01;
	// end inline asm
	// begin inline asm
	fma.rn.f64    %fd5686, %fd5686, 0.9999, 0.01;
	// end inline asm
	// begin inline asm
	fma.rn.f32    %f5684, %f5684, 0.9999, 0.01;
	// end inline asm
	// begin inline asm
	fma.rn.f32    %f5686, %f5686, 0.9999, 0.01;
	// end inline asm
	// begin inline asm
	fma.rn.f64    %fd5684, %fd5684, 0.9999, 0.01;
	// end inline asm
	// begin inline asm
	fma.rn.f64    %fd5686, %fd5686, 0.9999, 0.01;
	// end inline asm
	// begin inline asm
	fma.rn.f32    %f5684, %f5684, 0.9999, 0.01;
	// end inline asm
	// begin inline asm
	fma.rn.f32    %f5686, %f5686, 0.9999, 0.01;
	// end inline asm
	// begin inline asm
	fma.rn.f64    %fd5684, %fd5684, 0.9999, 0.01;
	// end inline asm
	// begin inline asm
	fma.rn.f64    %fd5686, %fd5686, 0.9999, 0.01;
	// end inline asm
	// begin inline asm
	fma.rn.f32    %f5684, %f5684, 0.9999, 0.01;
	// end inline asm
	// begin inline asm
	fma.rn.f32    %f5686, %f5686, 0.9999, 0.01;
	// end inline asm
	// begin inline asm
	fma.rn.f64    %fd5684, %fd5684, 0.9999, 0.01;
	// end inline asm
	// begin inline asm
	fma.rn.f64    %fd5686, %fd5686, 0.9999, 0.01;
	// end inline asm
	// begin inline asm
	fma.rn.f32    %f5684, %f5684, 0.9999, 0.01;
	// end inline asm
	// begin inline asm
	fma.rn.f32    %f5686, %f5686, 0.9999, 0.01;
	// end inline asm
	// begin inline asm
	fma.rn.f64    %fd5684, %fd5684, 0.9999, 0.01;
	// end inline asm
	// begin inline asm
	fma.rn.f64    %fd5686, %fd5686, 0.9999, 0.01;
	// end inline asm
	// begin inline asm
	fma.rn.f32    %f5684, %f5684, 0.9999, 0.01;
	// end inline asm
	// begin inline asm
	fma.rn.f32    %f5686, %f5686, 0.9999, 0.01;
	// end inline asm
	// begin inline asm
	fma.rn.f64    %fd5684, %fd5684, 0.9999, 0.01;
	// end inline asm
	// begin inline asm
	fma.rn.f64    %fd5686, %fd5686, 0.9999, 0.01;
	// end inline asm
	// begin inline asm
	fma.rn.f32    %f5684, %f5684, 0.9999, 0.01;
	// end inline asm
	// begin inline asm
	fma.rn.f32    %f5686, %f5686, 0.9999, 0.01;
	// end inline asm
	// begin inline asm
	fma.rn.f64    %fd5684, %fd5684, 0.9999, 0.01;
	// end inline asm
	// begin inline asm
	fma.rn.f64    %fd5686, %fd5686, 0.9999, 0.01;
	// end inline asm
	// begin inline asm
	fma.rn.f32    %f5684, %f5684, 0.9999, 0.01;
	// end inline asm
	// begin inline asm
	fma.rn.f32    %f5686, %f5686, 0.9999, 0.01;
	// end inline asm
	// begin inline asm
	fma.rn.f64    %fd5684, %fd5684, 0.9999, 0.01;
	// end inline asm
	// begin inline asm
	fma.rn.f64    %fd5686, %fd5686, 0.9999, 0.01;
	// end inline asm
	// begin inline asm
	fma.rn.f32    %f5684, %f5684, 0.9999, 0.01;
	// end inline asm
	// begin inline asm
	fma.rn.f32    %f5686, %f5686, 0.9999, 0.01;
	// end inline asm
	// begin inline asm
	fma.rn.f64    %fd5684, %fd5684, 0.9999, 0.01;
	// end inline asm
	// begin inline asm
	fma.rn.f64    %fd5686, %fd5686, 0.9999, 0.01;
	// end inline asm
	// begin inline asm
	fma.rn.f32    %f5684, %f5684, 0.9999, 0.01;
	// end inline asm
	// begin inline asm
	fma.rn.f32    %f5686, %f5686, 0.9999, 0.01;
	// end inline asm
	// begin inline asm
	fma.rn.f64    %fd5684, %fd5684, 0.9999, 0.01;
	// end inline asm
	// begin inline asm
	fma.rn.f64    %fd5686, %fd5686, 0.9999, 0.01;
	// end inline asm
	// begin inline asm
	fma.rn.f32    %f5684, %f5684, 0.9999, 0.01;
	// end inline asm
	// begin inline asm
	fma.rn.f32    %f5686, %f5686, 0.9999, 0.01;
	// end inline asm
	// begin inline asm
	fma.rn.f64    %fd5684, %fd5684, 0.9999, 0.01;
	// end inline asm
	// begin inline asm
	fma.rn.f64    %fd5686, %fd5686, 0.9999, 0.01;
	// end inline asm
	// begin inline asm
	fma.rn.f32    %f5684, %f5684, 0.9999, 0.01;
	// end inline asm
	// begin inline asm
	fma.rn.f32    %f5686, %f5686, 0.9999, 0.01;
	// end inline asm
	// begin inline asm
	fma.rn.f64    %fd5684, %fd5684, 0.9999, 0.01;
	// end inline asm
	// begin inline asm
	fma.rn.f64    %fd5686, %fd5686, 0.9999, 0.01;
	// end inline asm
	// begin inline asm
	fma.rn.f32    %f5684, %f5684, 0.9999, 0.01;
	// end inline asm
	// begin inline asm
	fma.rn.f32    %f5686, %f5686, 0.9999, 0.01;
	// end inline asm
	// begin inline asm
	fma.rn.f64    %fd5684, %fd5684, 0.9999, 0.01;
	// end inline asm
	// begin inline asm
	fma.rn.f64    %fd5686, %fd5686, 0.9999, 0.01;
	// end inline asm
	// begin inline asm
	fma.rn.f32    %f5684, %f5684, 0.9999, 0.01;
	// end inline asm
	// begin inline asm
	fma.rn.f32    %f5686, %f5686, 0.9999, 0.01;
	// end inline asm
	// begin inline asm
	fma.rn.f64    %fd5684, %fd5684, 0.9999, 0.01;
	// end inline asm
	// begin inline asm
	fma.rn.f64    %fd5686, %fd5686, 0.9999, 0.01;
	// end inline asm
	// begin inline asm
	fma.rn.f32    %f5684, %f5684, 0.9999, 0.01;
	// end inline asm
	// begin inline asm
	fma.rn.f32    %f5686, %f5686, 0.9999, 0.01;
	// end inline asm
	// begin inline asm
	fma.rn.f64    %fd5684, %fd5684, 0.9999, 0.01;
	// end inline asm
	// begin inline asm
	fma.rn.f64    %fd5686, %fd5686, 0.9999, 0.01;
	// end inline asm
	// begin inline asm
	fma.rn.f32    %f5684, %f5684, 0.9999, 0.01;
	// end inline asm
	// begin inline asm
	fma.rn.f32    %f5686, %f5686, 0.9999, 0.01;
	// end inline asm
	// begin inline asm
	fma.rn.f64    %fd5684, %fd5684, 0.9999, 0.01;
	// end inline asm
	// begin inline asm
	fma.rn.f64    %fd5686, %fd5686, 0.9999, 0.01;
	// end inline asm
	// begin inline asm
	fma.rn.f32    %f5684, %f5684, 0.9999, 0.01;
	// end inline asm
	// begin inline asm
	fma.rn.f32    %f5686, %f5686, 0.9999, 0.01;
	// end inline asm
	// begin inline asm
	fma.rn.f64    %fd5684, %fd5684, 0.9999, 0.01;
	// end inline asm
	// begin inline asm
	fma.rn.f64    %fd5686, %fd5686, 0.9999, 0.01;
	// end inline asm
	// begin inline asm
	fma.rn.f32    %f5684, %f5684, 0.9999, 0.01;
	// end inline asm
	// begin inline asm
	fma.rn.f32    %f5686, %f5686, 0.9999, 0.01;
	// end inline asm
	// begin inline asm
	fma.rn.f64    %fd5684, %fd5684, 0.9999, 0.01;
	// end inline asm
	// begin inline asm
	fma.rn.f64    %fd5686, %fd5686, 0.9999, 0.01;
	// end inline asm
	// begin inline asm
	fma.rn.f32    %f5684, %f5684, 0.9999, 0.01;
	// end inline asm
	// begin inline asm
	fma.rn.f32    %f5686, %f5686, 0.9999, 0.01;
	// end inline asm
	// begin inline asm
	fma.rn.f64    %fd5684, %fd5684, 0.9999, 0.01;
	// end inline asm
	// begin inline asm
	fma.rn.f64    %fd5686, %fd5686, 0.9999, 0.01;
	// end inline asm
	// begin inline asm
	fma.rn.f32    %f5684, %f5684, 0.9999, 0.01;
	// end inline asm
	// begin inline asm
	fma.rn.f32    %f5686, %f5686, 0.9999, 0.01;
	// end inline asm
	// begin inline asm
	fma.rn.f64    %fd5684, %fd5684, 0.9999, 0.01;
	// end inline asm
	// begin inline asm
	fma.rn.f64    %fd5686, %fd5686, 0.9999, 0.01;
	// end inline asm
	// begin inline asm
	fma.rn.f32    %f5684, %f5684, 0.9999, 0.01;
	// end inline asm
	// begin inline asm
	fma.rn.f32    %f5686, %f5686, 0.9999, 0.01;
	// end inline asm
	// begin inline asm
	fma.rn.f64    %fd5684, %fd5684, 0.9999, 0.01;
	// end inline asm
	// begin inline asm
	fma.rn.f64    %fd5686, %fd5686, 0.9999, 0.01;
	// end inline asm
	// begin inline asm
	fma.rn.f32    %f5684, %f5684, 0.9999, 0.01;
	// end inline asm
	// begin inline asm
	fma.rn.f32    %f5686, %f5686, 0.9999, 0.01;
	// end inline asm
	// begin inline asm
	fma.rn.f64    %fd5684, %fd5684, 0.9999, 0.01;
	// end inline asm
	// begin inline asm
	fma.rn.f64    %fd5686, %fd5686, 0.9999, 0.01;
	// end inline asm
	// begin inline asm
	fma.rn.f32    %f5684, %f5684, 0.9999, 0.01;
	// end inline asm
	// begin inline asm
	fma.rn.f32    %f5686, %f5686, 0.9999, 0.01;
	// end inline asm
	// begin inline asm
	fma.rn.f64    %fd5684, %fd5684, 0.9999, 0.01;
	// end inline asm
	// begin inline asm
	fma.rn.f64    %fd5686, %fd5686, 0.9999, 0.01;
	// end inline asm
	// begin inline asm
	fma.rn.f32    %f5684, %f5684, 0.9999, 0.01;
	// end inline asm
	// begin inline asm
	fma.rn.f32    %f5686, %f5686, 0.9999, 0.01;
	// end inline asm
	// begin inline asm
	fma.rn.f64    %fd5684, %fd5684, 0.9999, 0.01;
	// end inline asm
	// begin inline asm
	fma.rn.f64    %fd5686, %fd5686, 0.9999, 0.01;
	// end inline asm
	// begin inline asm
	fma.rn.f32    %f5684, %f5684, 0.9999, 0.01;
	// end inline asm
	// begin inline asm
	fma.rn.f32    %f5686, %f5686, 0.9999, 0.01;
	// end inline asm
	// begin inline asm
	fma.rn.f64    %fd5684, %fd5684, 0.9999, 0.01;
	// end inline asm
	// begin inline asm
	fma.rn.f64    %fd5686, %fd5686, 0.9999, 0.01;
	// end inline asm
	// begin inline asm
	fma.rn.f32    %f5684, %f5684, 0.9999, 0.01;
	// end inline asm
	// begin inline asm
	fma.rn.f32    %f5686, %f5686, 0.9999, 0.01;
	// end inline asm
	// begin inline asm
	fma.rn.f64    %fd5684, %fd5684, 0.9999, 0.01;
	// end inline asm
	// begin inline asm
	fma.rn.f64    %fd5686, %fd5686, 0.9999, 0.01;
	// end inline asm
	// begin inline asm
	fma.rn.f32    %f5684, %f5684, 0.9999, 0.01;
	// end inline asm
	// begin inline asm
	fma.rn.f32    %f5686, %f5686, 0.9999, 0.01;
	// end inline asm
	// begin inline asm
	fma.rn.f64    %fd5684, %fd5684, 0.9999, 0.01;
	// end inline asm
	// begin inline asm
	fma.rn.f64    %fd5686, %fd5686, 0.9999, 0.01;
	// end inline asm
	// begin inline asm
	fma.rn.f32    %f5684, %f5684, 0.9999, 0.01;
	// end inline asm
	// begin inline asm
	fma.rn.f32    %f5686, %f5686, 0.9999, 0.01;
	// end inline asm
	// begin inline asm
	fma.rn.f64    %fd5684, %fd5684, 0.9999, 0.01;
	// end inline asm
	// begin inline asm
	fma.rn.f64    %fd5686, %fd5686, 0.9999, 0.01;
	// end inline asm
	// begin inline asm
	fma.rn.f32    %f5684, %f5684, 0.9999, 0.01;
	// end inline asm
	// begin inline asm
	fma.rn.f32    %f5686, %f5686, 0.9999, 0.01;
	// end inline asm
	// begin inline asm
	fma.rn.f64    %fd5684, %fd5684, 0.9999, 0.01;
	// end inline asm
	// begin inline asm
	fma.rn.f64    %fd5686, %fd5686, 0.9999, 0.01;
	// end inline asm
	// begin inline asm
	fma.rn.f32    %f5684, %f5684, 0.9999, 0.01;
	// end inline asm
	// begin inline asm
	fma.rn.f32    %f5686, %f5686, 0.9999, 0.01;
	// end inline asm
	// begin inline asm
	fma.rn.f64    %fd5684, %fd5684, 0.9999, 0.01;
	// end inline asm
	// begin inline asm
	fma.rn.f64    %fd5686, %fd5686, 0.9999, 0.01;
	// end inline asm
	// begin inline asm
	fma.rn.f32    %f5684, %f5684, 0.9999, 0.01;
	// end inline asm
	// begin inline asm
	fma.rn.f32    %f5686, %f5686, 0.9999, 0.01;
	// end inline asm
	// begin inline asm
	fma.rn.f64    %fd5684, %fd5684, 0.9999, 0.01;
	// end inline asm
	// begin inline asm
	fma.rn.f64    %fd5686, %fd5686, 0.9999, 0.01;
	// end inline asm
	// begin inline asm
	fma.rn.f32    %f5684, %f5684, 0.9999, 0.01;
	// end inline asm
	// begin inline asm
	fma.rn.f32    %f5686, %f5686, 0.9999, 0.01;
	// end inline asm
	// begin inline asm
	fma.rn.f64    %fd5684, %fd5684, 0.9999, 0.01;
	// end inline asm
	// begin inline asm
	fma.rn.f64    %fd5686, %fd5686, 0.9999, 0.01;
	// end inline asm
	// begin inline asm
	fma.rn.f32    %f5684, %f5684, 0.9999, 0.01;
	// end inline asm
	// begin inline asm
	fma.rn.f32    %f5686, %f5686, 0.9999, 0.01;
	// end inline asm
	// begin inline asm
	fma.rn.f64    %fd5684, %fd5684, 0.9999, 0.01;
	// end inline asm
	// begin inline asm
	fma.rn.f64    %fd5686, %fd5686, 0.9999, 0.01;
	// end inline asm
	// begin inline asm
	fma.rn.f32    %f5684, %f5684, 0.9999, 0.01;
	// end inline asm
	// begin inline asm
	fma.rn.f32    %f5686, %f5686, 0.9999, 0.01;
	// end inline asm
	// begin inline asm
	fma.rn.f64    %fd5684, %fd5684, 0.9999, 0.01;
	// end inline asm
	// begin inline asm
	fma.rn.f64    %fd5686, %fd5686, 0.9999, 0.01;
	// end inline asm
	// begin inline asm
	fma.rn.f32    %f5684, %f5684, 0.9999, 0.01;
	// end inline asm
	// begin inline asm
	fma.rn.f32    %f5686, %f5686, 0.9999, 0.01;
	// end inline asm
	// begin inline asm
	fma.rn.f64    %fd5684, %fd5684, 0.9999, 0.01;
	// end inline asm
	// begin inline asm
	fma.rn.f64    %fd5686, %fd5686, 0.9999, 0.01;
	// end inline asm
	// begin inline asm
	fma.rn.f32    %f5684, %f5684, 0.9999, 0.01;
	// end inline asm
	// begin inline asm
	fma.rn.f32    %f5686, %f5686, 0.9999, 0.01;
	// end inline asm
	// begin inline asm
	fma.rn.f64    %fd5684, %fd5684, 0.9999, 0.01;
	// end inline asm
	// begin inline asm
	fma.rn.f64    %fd5686, %fd5686, 0.9999, 0.01;
	// end inline asm
	// begin inline asm
	fma.rn.f32    %f5684, %f5684, 0.9999, 0.01;
	// end inline asm
	// begin inline asm
	fma.rn.f32    %f5686, %f5686, 0.9999, 0.01;
	// end inline asm
	// begin inline asm
	fma.rn.f64    %fd5684, %fd5684, 0.9999, 0.01;
	// end inline asm
	// begin inline asm
	fma.rn.f64    %fd5686, %fd5686, 0.9999, 0.01;
	// end inline asm
	// begin inline asm
	fma.rn.f32    %f5684, %f5684, 0.9999, 0.01;
	// end inline asm
	// begin inline asm
	fma.rn.f32    %f5686, %f5686, 0.9999, 0.01;
	// end inline asm
	// begin inline asm
	fma.rn.f64    %fd5684, %fd5684, 0.9999, 0.01;
	// end inline asm
	// begin inline asm
	fma.rn.f64    %fd5686, %fd5686, 0.9999, 0.01;
	// end inline asm
	// begin inline asm
	fma.rn.f32    %f5684, %f5684, 0.9999, 0.01;
	// end inline asm
	// begin inline asm
	fma.rn.f32    %f5686, %f5686, 0.9999, 0.01;
	// end inline asm
	// begin inline asm
	fma.rn.f64    %fd5684, %fd5684, 0.9999, 0.01;
	// end inline asm
	// begin inline asm
	fma.rn.f64    %fd5686, %fd5686, 0.9999, 0.01;
	// end inline asm
	// begin inline asm
	fma.rn.f32    %f5684, %f5684, 0.9999, 0.01;
	// end inline asm
	// begin inline asm
	fma.rn.f32    %f5686, %f5686, 0.9999, 0.01;
	// end inline asm
	// begin inline asm
	fma.rn.f64    %fd5684, %fd5684, 0.9999, 0.01;
	// end inline asm
	// begin inline asm
	fma.rn.f64    %fd5686, %fd5686, 0.9999, 0.01;
	// end inline asm
	// begin inline asm
	fma.rn.f32    %f5684, %f5684, 0.9999, 0.01;
	// end inline asm
	// begin inline asm
	fma.rn.f32    %f5686, %f5686, 0.9999, 0.01;
	// end inline asm
	// begin inline asm
	fma.rn.f64    %fd5684, %fd5684, 0.9999, 0.01;
	// end inline asm
	// begin inline asm
	fma.rn.f64    %fd5686, %fd5686, 0.9999, 0.01;
	// end inline asm
	// begin inline asm
	fma.rn.f32    %f5684, %f5684, 0.9999, 0.01;
	// end inline asm
	// begin inline asm
	fma.rn.f32    %f5686, %f5686, 0.9999, 0.01;
	// end inline asm
	// begin inline asm
	fma.rn.f64    %fd5684, %fd5684, 0.9999, 0.01;
	// end inline asm
	// begin inline asm
	fma.rn.f64    %fd5686, %fd5686, 0.9999, 0.01;
	// end inline asm
	// begin inline asm
	fma.rn.f32    %f5684, %f5684, 0.9999, 0.01;
	// end inline asm
	// begin inline asm
	fma.rn.f32    %f5686, %f5686, 0.9999, 0.01;
	// end inline asm
	// begin inline asm
	fma.rn.f64    %fd5684, %fd5684, 0.9999, 0.01;
	// end inline asm
	// begin inline asm
	fma.rn.f64    %fd5686, %fd5686, 0.9999, 0.01;
	// end inline asm
	// begin inline asm
	fma.rn.f32    %f5684, %f5684, 0.9999, 0.01;
	// end inline asm
	// begin inline asm
	fma.rn.f32    %f5686, %f5686, 0.9999, 0.01;
	// end inline asm
	// begin inline asm
	fma.rn.f64    %fd5684, %fd5684, 0.9999, 0.01;
	// end inline asm
	// begin inline asm
	fma.rn.f64    %fd5686, %fd5686, 0.9999, 0.01;
	// end inline asm
	// begin inline asm
	fma.rn.f32    %f5684, %f5684, 0.9999, 0.01;
	// end inline asm
	// begin inline asm
	fma.rn.f32    %f5686, %f5686, 0.9999, 0.01;
	// end inline asm
	// begin inline asm
	fma.rn.f64    %fd5684, %fd5684, 0.9999, 0.01;
	// end inline asm
	// begin inline asm
	fma.rn.f64    %fd5686, %fd5686, 0.9999, 0.01;
	// end inline asm
	// begin inline asm
	fma.rn.f32    %f5684, %f5684, 0.9999, 0.01;
	// end inline asm
	// begin inline asm
	fma.rn.f32    %f5686, %f5686, 0.9999, 0.01;
	// end inline asm
	// begin inline asm
	fma.rn.f64    %fd5684, %fd5684, 0.9999, 0.01;
	// end inline asm
	// begin inline asm
	fma.rn.f64    %fd5686, %fd5686, 0.9999, 0.01;
	// end inline asm
	// begin inline asm
	fma.rn.f32    %f5684, %f5684, 0.9999, 0.01;
	// end inline asm
	// begin inline asm
	fma.rn.f32    %f5686, %f5686, 0.9999, 0.01;
	// end inline asm
	// begin inline asm
	fma.rn.f64    %fd5684, %fd5684, 0.9999, 0.01;
	// end inline asm
	// begin inline asm
	fma.rn.f64    %fd5686, %fd5686, 0.9999, 0.01;
	// end inline asm
	// begin inline asm
	fma.rn.f32    %f5684, %f5684, 0.9999, 0.01;
	// end inline asm
	// begin inline asm
	fma.rn.f32    %f5686, %f5686, 0.9999, 0.01;
	// end inline asm
	// begin inline asm
	fma.rn.f64    %fd5684, %fd5684, 0.9999, 0.01;
	// end inline asm
	// begin inline asm
	fma.rn.f64    %fd5686, %fd5686, 0.9999, 0.01;
	// end inline asm
	// begin inline asm
	fma.rn.f32    %f5684, %f5684, 0.9999, 0.01;
	// end inline asm
	// begin inline asm
	fma.rn.f32    %f5686, %f5686, 0.9999, 0.01;
	// end inline asm
	// begin inline asm
	fma.rn.f64    %fd5684, %fd5684, 0.9999, 0.01;
	// end inline asm
	// begin inline asm
	fma.rn.f64    %fd5686, %fd5686, 0.9999, 0.01;
	// end inline asm
	// begin inline asm
	fma.rn.f32    %f5684, %f5684, 0.9999, 0.01;
	// end inline asm
	// begin inline asm
	fma.rn.f32    %f5686, %f5686, 0.9999, 0.01;
	// end inline asm
	// begin inline asm
	fma.rn.f64    %fd5684, %fd5684, 0.9999, 0.01;
	// end inline asm
	// begin inline asm
	fma.rn.f64    %fd5686, %fd5686, 0.9999, 0.01;
	// end inline asm
	// begin inline asm
	fma.rn.f32    %f5684, %f5684, 0.9999, 0.01;
	// end inline asm
	// begin inline asm
	fma.rn.f32    %f5686, %f5686, 0.9999, 0.01;
	// end inline asm
	// begin inline asm
	fma.rn.f64    %fd5684, %fd5684, 0.9999, 0.01;
	// end inline asm
	// begin inline asm
	fma.rn.f64    %fd5686, %fd5686, 0.9999, 0.01;
	// end inline asm
	// begin inline asm
	fma.rn.f32    %f5684, %f5684, 0.9999, 0.01;
	// end inline asm
	// begin inline asm
	fma.rn.f32    %f5686, %f5686, 0.9999, 0.01;
	// end inline asm
	// begin inline asm
	fma.rn.f64    %fd5684, %fd5684, 0.9999, 0.01;
	// end inline asm
	// begin inline asm
	fma.rn.f64    %fd5686, %fd5686, 0.9999, 0.01;
	// end inline asm
	// begin inline asm
	fma.rn.f32    %f5684, %f5684, 0.9999, 0.01;
	// end inline asm
	// begin inline asm
	fma.rn.f32    %f5686, %f5686, 0.9999, 0.01;
	// end inline asm
	// begin inline asm
	fma.rn.f64    %fd5684, %fd5684, 0.9999, 0.01;
	// end inline asm
	// begin inline asm
	fma.rn.f64    %fd5686, %fd5686, 0.9999, 0.01;
	// end inline asm
	// begin inline asm
	fma.rn.f32    %f5684, %f5684, 0.9999, 0.01;
	// end inline asm
	// begin inline asm
	fma.rn.f32    %f5686, %f5686, 0.9999, 0.01;
	// end inline asm
	// begin inline asm
	fma.rn.f64    %fd5684, %fd5684, 0.9999, 0.01;
	// end inline asm
	// begin inline asm
	fma.rn.f64    %fd5686, %fd5686, 0.9999, 0.01;
	// end inline asm
	// begin inline asm
	fma.rn.f32    %f5684, %f5684, 0.9999, 0.01;
	// end inline asm
	// begin inline asm
	fma.rn.f32    %f5686, %f5686, 0.9999, 0.01;
	// end inline asm
	// begin inline asm
	fma.rn.f64    %fd5684, %fd5684, 0.9999, 0.01;
	// end inline asm
	// begin inline asm
	fma.rn.f64    %fd5686, %fd5686, 0.9999, 0.01;
	// end inline asm
	// begin inline asm
	fma.rn.f32    %f5684, %f5684, 0.9999, 0.01;
	// end inline asm
	// begin inline asm
	fma.rn.f32    %f5686, %f5686, 0.9999, 0.01;
	// end inline asm
	// begin inline asm
	fma.rn.f64    %fd5684, %fd5684, 0.9999, 0.01;
	// end inline asm
	// begin inline asm
	fma.rn.f64    %fd5686, %fd5686, 0.9999, 0.01;
	// end inline asm
	// begin inline asm
	fma.rn.f32    %f5684, %f5684, 0.9999, 0.01;
	// end inline asm
	// begin inline asm
	fma.rn.f32    %f5686, %f5686, 0.9999, 0.01;
	// end inline asm
	// begin inline asm
	fma.rn.f64    %fd5684, %fd5684, 0.9999, 0.01;
	// end inline asm
	// begin inline asm
	fma.rn.f64    %fd5686, %fd5686, 0.9999, 0.01;
	// end inline asm
	// begin inline asm
	fma.rn.f32    %f5684, %f5684, 0.9999, 0.01;
	// end inline asm
	// begin inline asm
	fma.rn.f32    %f5686, %f5686, 0.9999, 0.01;
	// end inline asm
	// begin inline asm
	fma.rn.f64    %fd5684, %fd5684, 0.9999, 0.01;
	// end inline asm
	// begin inline asm
	fma.rn.f64    %fd5686, %fd5686, 0.9999, 0.01;
	// end inline asm
	// begin inline asm
	fma.rn.f32    %f5684, %f5684, 0.9999, 0.01;
	// end inline asm
	// begin inline asm
	fma.rn.f32    %f5686, %f5686, 0.9999, 0.01;
	// end inline asm
	// begin inline asm
	fma.rn.f64    %fd5684, %fd5684, 0.9999, 0.01;
	// end inline asm
	// begin inline asm
	fma.rn.f64    %fd5686, %fd5686, 0.9999, 0.01;
	// end inline asm
	// begin inline asm
	fma.rn.f32    %f5684, %f5684, 0.9999, 0.01;
	// end inline asm
	// begin inline asm
	fma.rn.f32    %f5686, %f5686, 0.9999, 0.01;
	// end inline asm
	// begin inline asm
	fma.rn.f64    %fd5684, %fd5684, 0.9999, 0.01;
	// end inline asm
	// begin inline asm
	fma.rn.f64    %fd5686, %fd5686, 0.9999, 0.01;
	// end inline asm
	// begin inline asm
	fma.rn.f32    %f5684, %f5684, 0.9999, 0.01;
	// end inline asm
	// begin inline asm
	fma.rn.f32    %f5686, %f5686, 0.9999, 0.01;
	// end inline asm
	// begin inline asm
	fma.rn.f64    %fd5684, %fd5684, 0.9999, 0.01;
	// end inline asm
	// begin inline asm
	fma.rn.f64    %fd5686, %fd5686, 0.9999, 0.01;
	// end inline asm
	// begin inline asm
	fma.rn.f32    %f5684, %f5684, 0.9999, 0.01;
	// end inline asm
	// begin inline asm
	fma.rn.f32    %f5686, %f5686, 0.9999, 0.01;
	// end inline asm
	// begin inline asm
	fma.rn.f64    %fd5684, %fd5684, 0.9999, 0.01;
	// end inline asm
	// begin inline asm
	fma.rn.f64    %fd5686, %fd5686, 0.9999, 0.01;
	// end inline asm
	// begin inline asm
	fma.rn.f32    %f5684, %f5684, 0.9999, 0.01;
	// end inline asm
	// begin inline asm
	fma.rn.f32    %f5686, %f5686, 0.9999, 0.01;
	// end inline asm
	// begin inline asm
	fma.rn.f64    %fd5684, %fd5684, 0.9999, 0.01;
	// end inline asm
	// begin inline asm
	fma.rn.f64    %fd5686, %fd5686, 0.9999, 0.01;
	// end inline asm
	// begin inline asm
	fma.rn.f32    %f5684, %f5684, 0.9999, 0.01;
	// end inline asm
	// begin inline asm
	fma.rn.f32    %f5686, %f5686, 0.9999, 0.01;
	// end inline asm
	// begin inline asm
	fma.rn.f64    %fd5684, %fd5684, 0.9999, 0.01;
	// end inline asm
	// begin inline asm
	fma.rn.f64    %fd5686, %fd5686, 0.9999, 0.01;
	// end inline asm
	// begin inline asm
	fma.rn.f32    %f5684, %f5684, 0.9999, 0.01;
	// end inline asm
	// begin inline asm
	fma.rn.f32    %f5686, %f5686, 0.9999, 0.01;
	// end inline asm
	// begin inline asm
	fma.rn.f64    %fd5684, %fd5684, 0.9999, 0.01;
	// end inline asm
	// begin inline asm
	fma.rn.f64    %fd5686, %fd5686, 0.9999, 0.01;
	// end inline asm
	// begin inline asm
	fma.rn.f32    %f5684, %f5684, 0.9999, 0.01;
	// end inline asm
	// begin inline asm
	fma.rn.f32    %f5686, %f5686, 0.9999, 0.01;
	// end inline asm
	// begin inline asm
	fma.rn.f64    %fd5684, %fd5684, 0.9999, 0.01;
	// end inline asm
	// begin inline asm
	fma.rn.f64    %fd5686, %fd5686, 0.9999, 0.01;
	// end inline asm
	// begin inline asm
	fma.rn.f32    %f5684, %f5684, 0.9999, 0.01;
	// end inline asm
	// begin inline asm
	fma.rn.f32    %f5686, %f5686, 0.9999, 0.01;
	// end inline asm
	// begin inline asm
	fma.rn.f64    %fd5684, %fd5684, 0.9999, 0.01;
	// end inline asm
	// begin inline asm
	fma.rn.f64    %fd5686, %fd5686, 0.9999, 0.01;
	// end inline asm
	// begin inline asm
	fma.rn.f32    %f5684, %f5684, 0.9999, 0.01;
	// end inline asm
	// begin inline asm
	fma.rn.f32    %f5686, %f5686, 0.9999, 0.01;
	// end inline asm
	// begin inline asm
	fma.rn.f64    %fd5684, %fd5684, 0.9999, 0.01;
	// end inline asm
	// begin inline asm
	fma.rn.f64    %fd5686, %fd5686, 0.9999, 0.01;
	// end inline asm
	// begin inline asm
	fma.rn.f32    %f5684, %f5684, 0.9999, 0.01;
	// end inline asm
	// begin inline asm
	fma.rn.f32    %f5686, %f5686, 0.9999, 0.01;
	// end inline asm
	// begin inline asm
	fma.rn.f64    %fd5684, %fd5684, 0.9999, 0.01;
	// end inline asm
	// begin inline asm
	fma.rn.f64    %fd5686, %fd5686, 0.9999, 0.01;
	// end inline asm
	// begin inline asm
	fma.rn.f32    %f5684, %f5684, 0.9999, 0.01;
	// end inline asm
	// begin inline asm
	fma.rn.f32    %f5686, %f5686, 0.9999, 0.01;
	// end inline asm
	// begin inline asm
	fma.rn.f64    %fd5684, %fd5684, 0.9999, 0.01;
	// end inline asm
	// begin inline asm
	fma.rn.f64    %fd5686, %fd5686, 0.9999, 0.01;
	// end inline asm
	// begin inline asm
	fma.rn.f32    %f5684, %f5684, 0.9999, 0.01;
	// end inline asm
	// begin inline asm
	fma.rn.f32    %f5686, %f5686, 0.9999, 0.01;
	// end inline asm
	// begin inline asm
	fma.rn.f64    %fd5684, %fd5684, 0.9999, 0.01;
	// end inline asm
	// begin inline asm
	fma.rn.f64    %fd5686, %fd5686, 0.9999, 0.01;
	// end inline asm
	// begin inline asm
	fma.rn.f32    %f5684, %f5684, 0.9999, 0.01;
	// end inline asm
	// begin inline asm
	fma.rn.f32    %f5686, %f5686, 0.9999, 0.01;
	// end inline asm
	// begin inline asm
	fma.rn.f64    %fd5684, %fd5684, 0.9999, 0.01;
	// end inline asm
	// begin inline asm
	fma.rn.f64    %fd5686, %fd5686, 0.9999, 0.01;
	// end inline asm
	// begin inline asm
	fma.rn.f32    %f5684, %f5684, 0.9999, 0.01;
	// end inline asm
	// begin inline asm
	fma.rn.f32    %f5686, %f5686, 0.9999, 0.01;
	// end inline asm
	// begin inline asm
	fma.rn.f64    %fd5684, %fd5684, 0.9999, 0.01;
	// end inline asm
	// begin inline asm
	fma.rn.f64    %fd5686, %fd5686, 0.9999, 0.01;
	// end inline asm
	// begin inline asm
	fma.rn.f32    %f5684, %f5684, 0.9999, 0.01;
	// end inline asm
	// begin inline asm
	fma.rn.f32    %f5686, %f5686, 0.9999, 0.01;
	// end inline asm
	// begin inline asm
	fma.rn.f64    %fd5684, %fd5684, 0.9999, 0.01;
	// end inline asm
	// begin inline asm
	fma.rn.f64    %fd5686, %fd5686, 0.9999, 0.01;
	// end inline asm
	// begin inline asm
	fma.rn.f32    %f5684, %f5684, 0.9999, 0.01;
	// end inline asm
	// begin inline asm
	fma.rn.f32    %f5686, %f5686, 0.9999, 0.01;
	// end inline asm
	// begin inline asm
	fma.rn.f64    %fd5684, %fd5684, 0.9999, 0.01;
	// end inline asm
	// begin inline asm
	fma.rn.f64    %fd5686, %fd5686, 0.9999, 0.01;
	// end inline asm
	// begin inline asm
	fma.rn.f32    %f5684, %f5684, 0.9999, 0.01;
	// end inline asm
	// begin inline asm
	fma.rn.f32    %f5686, %f5686, 0.9999, 0.01;
	// end inline asm
	// begin inline asm
	fma.rn.f64    %fd5684, %fd5684, 0.9999, 0.01;
	// end inline asm
	// begin inline asm
	fma.rn.f64    %fd5686, %fd5686, 0.9999, 0.01;
	// end inline asm
	// begin inline asm
	fma.rn.f32    %f5684, %f5684, 0.9999, 0.01;
	// end inline asm
	// begin inline asm
	fma.rn.f32    %f5686, %f5686, 0.9999, 0.01;
	// end inline asm
	// begin inline asm
	fma.rn.f64    %fd5684, %fd5684, 0.9999, 0.01;
	// end inline asm
	// begin inline asm
	fma.rn.f64    %fd5686, %fd5686, 0.9999, 0.01;
	// end inline asm
	// begin inline asm
	fma.rn.f32    %f5684, %f5684, 0.9999, 0.01;
	// end inline asm
	// begin inline asm
	fma.rn.f32    %f5686, %f5686, 0.9999, 0.01;
	// end inline asm
	// begin inline asm
	fma.rn.f64    %fd5684, %fd5684, 0.9999, 0.01;
	// end inline asm
	// begin inline asm
	fma.rn.f64    %fd5686, %fd5686, 0.9999, 0.01;
	// end inline asm
	// begin inline asm
	fma.rn.f32    %f5684, %f5684, 0.9999, 0.01;
	// end inline asm
	// begin inline asm
	fma.rn.f32    %f5686, %f5686, 0.9999, 0.01;
	// end inline asm
	// begin inline asm
	fma.rn.f64    %fd5684, %fd5684, 0.9999, 0.01;
	// end inline asm
	// begin inline asm
	fma.rn.f64    %fd5686, %fd5686, 0.9999, 0.01;
	// end inline asm
	// begin inline asm
	fma.rn.f32    %f5684, %f5684, 0.9999, 0.01;
	// end inline asm
	// begin inline asm
	fma.rn.f32    %f5686, %f5686, 0.9999, 0.01;
	// end inline asm
	// begin inline asm
	fma.rn.f64    %fd5684, %fd5684, 0.9999, 0.01;
	// end inline asm
	// begin inline asm
	fma.rn.f64    %fd5686, %fd5686, 0.9999, 0.01;
	// end inline asm
	// begin inline asm
	fma.rn.f32    %f5684, %f5684, 0.9999, 0.01;
	// end inline asm
	// begin inline asm
	fma.rn.f32    %f5686, %f5686, 0.9999, 0.01;
	// end inline asm
	// begin inline asm
	fma.rn.f64    %fd5684, %fd5684, 0.9999, 0.01;
	// end inline asm
	// begin inline asm
	fma.rn.f64    %fd5686, %fd5686, 0.9999, 0.01;
	// end inline asm
	// begin inline asm
	fma.rn.f32    %f5684, %f5684, 0.9999, 0.01;
	// end inline asm
	// begin inline asm
	fma.rn.f32    %f5686, %f5686, 0.9999, 0.01;
	// end inline asm
	// begin inline asm
	fma.rn.f64    %fd5684, %fd5684, 0.9999, 0.01;
	// end inline asm
	// begin inline asm
	fma.rn.f64    %fd5686, %fd5686, 0.9999, 0.01;
	// end inline asm
	// begin inline asm
	fma.rn.f32    %f5684, %f5684, 0.9999, 0.01;
	// end inline asm
	// begin inline asm
	fma.rn.f32    %f5686, %f5686, 0.9999, 0.01;
	// end inline asm
	// begin inline asm
	fma.rn.f64    %fd5684, %fd5684, 0.9999, 0.01;
	// end inline asm
	// begin inline asm
	fma.rn.f64    %fd5686, %fd5686, 0.9999, 0.01;
	// end inline asm
	// begin inline asm
	fma.rn.f32    %f5684, %f5684, 0.9999, 0.01;
	// end inline asm
	// begin inline asm
	fma.rn.f32    %f5686, %f5686, 0.9999, 0.01;
	// end inline asm
	// begin inline asm
	fma.rn.f64    %fd5684, %fd5684, 0.9999, 0.01;
	// end inline asm
	// begin inline asm
	fma.rn.f64    %fd5686, %fd5686, 0.9999, 0.01;
	// end inline asm
	// begin inline asm
	fma.rn.f32    %f5684, %f5684, 0.9999, 0.01;
	// end inline asm
	// begin inline asm
	fma.rn.f32    %f5686, %f5686, 0.9999, 0.01;
	// end inline asm
	// begin inline asm
	fma.rn.f64    %fd5684, %fd5684, 0.9999, 0.01;
	// end inline asm
	// begin inline asm
	fma.rn.f64    %fd5686, %fd5686, 0.9999, 0.01;
	// end inline asm
	// begin inline asm
	fma.rn.f32    %f5684, %f5684, 0.9999, 0.01;
	// end inline asm
	// begin inline asm
	fma.rn.f32    %f5686, %f5686, 0.9999, 0.01;
	// end inline asm
	// begin inline asm
	fma.rn.f64    %fd5684, %fd5684, 0.9999, 0.01;
	// end inline asm
	// begin inline asm
	fma.rn.f64    %fd5686, %fd5686, 0.9999, 0.01;
	// end inline asm
	// begin inline asm
	fma.rn.f32    %f5684, %f5684, 0.9999, 0.01;
	// end inline asm
	// begin inline asm
	fma.rn.f32    %f5686, %f5686, 0.9999, 0.01;
	// end inline asm
	mov.f64 	%fd7104, %fd5684;
	// begin inline asm
	fma.rn.f64    %fd7104, %fd7104, 0.9999, 0.01;
	// end inline asm
	mov.f64 	%fd7106, %fd5686;
	// begin inline asm
	fma.rn.f64    %fd7106, %fd7106, 0.9999, 0.01;
	// end inline asm
	mov.f32 	%f7104, %f5684;
	// begin inline asm
	fma.rn.f32    %f7104, %f7104, 0.9999, 0.01;
	// end inline asm
	mov.f32 	%f7106, %f5686;
	// begin inline asm
	fma.rn.f32    %f7106, %f7106, 0.9999, 0.01;
	// end inline asm
	// begin inline asm
	fma.rn.f64    %fd7104, %fd7104, 0.9999, 0.01;
	// end inline asm
	// begin inline asm
	fma.rn.f64    %fd7106, %fd7106, 0.9999, 0.01;
	// end inline asm
	// begin inline asm
	fma.rn.f32    %f7104, %f7104, 0.9999, 0.01;
	// end inline asm
	// begin inline asm
	fma.rn.f32    %f7106, %f7106, 0.9999, 0.01;
	// end inline asm
	// begin inline asm
	fma.rn.f64    %fd7104, %fd7104, 0.9999, 0.01;
	// end inline asm
	// begin inline asm
	fma.rn.f64    %fd7106, %fd7106, 0.9999, 0.01;
	// end inline asm
	// begin inline asm
	fma.rn.f32    %f7104, %f7104, 0.9999, 0.01;
	// end inline asm
	// begin inline asm
	fma.rn.f32    %f7106, %f7106, 0.9999, 0.01;
	// end inline asm
	// begin inline asm
	fma.rn.f64    %fd7104, %fd7104, 0.9999, 0.01;
	// end inline asm
	// begin inline asm
	fma.rn.f64    %fd7106, %fd7106, 0.9999, 0.01;
	// end inline asm
	// begin inline asm
	fma.rn.f32    %f7104, %f7104, 0.9999, 0.01;
	// end inline asm
	// begin inline asm
	fma.rn.f32    %f7106, %f7106, 0.9999, 0.01;
	// end inline asm
	// begin inline asm
	fma.rn.f64    %fd7104, %fd7104, 0.9999, 0.01;
	// end inline asm
	// begin inline asm
	fma.rn.f64    %fd7106, %fd7106, 0.9999, 0.01;
	// end inline asm
	// begin inline asm
	fma.rn.f32    %f7104, %f7104, 0.9999, 0.01;
	// end inline asm
	// begin inline asm
	fma.rn.f32    %f7106, %f7106, 0.9999, 0.01;
	// end inline asm
	// begin inline asm
	fma.rn.f64    %fd7104, %fd7104, 0.9999, 0.01;
	// end inline asm
	// begin inline asm
	fma.rn.f64    %fd7106, %fd7106, 0.9999, 0.01;
	// end inline asm
	// begin inline asm
	fma.rn.f32    %f7104, %f7104, 0.9999, 0.01;
	// end inline asm
	// begin inline asm
	fma.rn.f32    %f7106, %f7106, 0.9999, 0.01;
	// end inline asm
	// begin inline asm
	fma.rn.f64    %fd7104, %fd7104, 0.9999, 0.01;
	// end inline asm
	// begin inline asm
	fma.rn.f64    %fd7106, %fd7106, 0.9999, 0.01;
	// end inline asm
	// begin inline asm
	fma.rn.f32    %f7104, %f7104, 0.9999, 0.01;
	// end inline asm
	// begin inline asm
	fma.rn.f32    %f7106, %f7106, 0.9999, 0.01;
	// end inline asm
	// begin inline asm
	fma.rn.f64    %fd7104, %fd7104, 0.9999, 0.01;
	// end inline asm
	// begin inline asm
	fma.rn.f64    %fd7106, %fd7106, 0.9999, 0.01;
	// end inline asm
	// begin inline asm
	fma.rn.f32    %f7104, %f7104, 0.9999, 0.01;
	// end inline asm
	// begin inline asm
	fma.rn.f32    %f7106, %f7106, 0.9999, 0.01;
	// end inline asm
	// begin inline asm
	fma.rn.f64    %fd7104, %fd7104, 0.9999, 0.01;
	// end inline asm
	// begin inline asm
	fma.rn.f64    %fd7106, %fd7106, 0.9999, 0.01;
	// end inline asm
	// begin inline asm
	fma.rn.f32    %f7104, %f7104, 0.9999, 0.01;
	// end inline asm
	// begin inline asm
	fma.rn.f32    %f7106, %f7106, 0.9999, 0.01;
	// end inline asm
	// begin inline asm
	fma.rn.f64    %fd7104, %fd7104, 0.9999, 0.01;
	// end inline asm
	// begin inline asm
	fma.rn.f64    %fd7106, %fd7106, 0.9999, 0.01;
	// end inline asm
	// begin inline asm
	fma.rn.f32    %f7104, %f7104, 0.9999, 0.01;
	// end inline asm
	// begin inline asm
	fma.rn.f32    %f7106, %f7106, 0.9999, 0.01;
	// end inline asm
	// begin inline asm
	fma.rn.f64    %fd7104, %fd7104, 0.9999, 0.01;
	// end inline asm
	// begin inline asm
	fma.rn.f64    %fd7106, %fd7106, 0.9999, 0.01;
	// end inline asm
	// begin inline asm
	fma.rn.f32    %f7104, %f7104, 0.9999, 0.01;
	// end inline asm
	// begin inline asm
	fma.rn.f32    %f7106, %f7106, 0.9999, 0.01;
	// end inline asm
	// begin inline asm
	fma.rn.f64    %fd7104, %fd7104, 0.9999, 0.01;
	// end inline asm
	// begin inline asm
	fma.rn.f64    %fd7106, %fd7106, 0.9999, 0.01;
	// end inline asm
	// begin inline asm
	fma.rn.f32    %f7104, %f7104, 0.9999, 0.01;
	// end inline asm
	// begin inline asm
	fma.rn.f32    %f7106, %f7106, 0.9999, 0.01;
	// end inline asm
	// begin inline asm
	fma.rn.f64    %fd7104, %fd7104, 0.9999, 0.01;
	// end inline asm
	// begin inline asm
	fma.rn.f64    %fd7106, %fd7106, 0.9999, 0.01;
	// end inline asm
	// begin inline asm
	fma.rn.f32    %f7104, %f7104, 0.9999, 0.01;
	// end inline asm
	// begin inline asm
	fma.rn.f32    %f7106, %f7106, 0.9999, 0.01;
	// end inline asm
	// begin inline asm
	fma.rn.f64    %fd7104, %fd7104, 0.9999, 0.01;
	// end inline asm
	// begin inline asm
	fma.rn.f64    %fd7106, %fd7106, 0.9999, 0.01;
	// end inline asm
	// begin inline asm
	fma.rn.f32    %f7104, %f7104, 0.9999, 0.01;
	// end inline asm
	// begin inline asm
	fma.rn.f32    %f7106, %f7106, 0.9999, 0.01;
	// end inline asm
	// begin inline asm
	fma.rn.f64    %fd7104, %fd7104, 0.9999, 0.01;
	// end inline asm
	// begin inline asm
	fma.rn.f64    %fd7106, %fd7106, 0.9999, 0.01;
	// end inline asm
	// begin inline asm
	fma.rn.f32    %f7104, %f7104, 0.9999, 0.01;
	// end inline asm
	// begin inline asm
	fma.rn.f32    %f7106, %f7106, 0.9999, 0.01;
	// end inline asm
	// begin inline asm
	fma.rn.f64    %fd7104, %fd7104, 0.9999, 0.01;
	// end inline asm
	// begin inline asm
	fma.rn.f64    %fd7106, %fd7106, 0.9999, 0.01;
	// end inline asm
	// begin inline asm
	fma.rn.f32    %f7104, %f7104, 0.9999, 0.01;
	// end inline asm
	// begin inline asm
	fma.rn.f32    %f7106, %f7106, 0.9999, 0.01;
	// end inline asm
	// begin inline asm
	fma.rn.f64    %fd7104, %fd7104, 0.9999, 0.01;
	// end inline asm
	// begin inline asm
	fma.rn.f64    %fd7106, %fd7106, 0.9999, 0.01;
	// end inline asm
	// begin inline asm
	fma.rn.f32    %f7104, %f7104, 0.9999, 0.01;
	// end inline asm
	// begin inline asm
	fma.rn.f32    %f7106, %f7106, 0.9999, 0.01;
	// end inline asm
	// begin inline asm
	fma.rn.f64    %fd7104, %fd7104, 0.9999, 0.01;
	// end inline asm
	// begin inline asm
	fma.rn.f64    %fd7106, %fd7106, 0.9999, 0.01;
	// end inline asm
	// begin inline asm
	fma.rn.f32    %f7104, %f7104, 0.9999, 0.01;
	// end inline asm
	// begin inline asm
	fma.rn.f32    %f7106, %f7106, 0.9999, 0.01;
	// end inline asm
	// begin inline asm
	fma.rn.f64    %fd7104, %fd7104, 0.9999, 0.01;
	// end inline asm
	// begin inline asm
	fma.rn.f64    %fd7106, %fd7106, 0.9999, 0.01;
	// end inline asm
	// begin inline asm
	fma.rn.f32    %f7104, %f7104, 0.9999, 0.01;
	// end inline asm
	// begin inline asm
	fma.rn.f32    %f7106, %f7106, 0.9999, 0.01;
	// end inline asm
	// begin inline asm
	fma.rn.f64    %fd7104, %fd7104, 0.9999, 0.01;
	// end inline asm
	// begin inline asm
	fma.rn.f64    %fd7106, %fd7106, 0.9999, 0.01;
	// end inline asm
	// begin inline asm
	fma.rn.f32    %f7104, %f7104, 0.9999, 0.01;
	// end inline asm
	// begin inline asm
	fma.rn.f32    %f7106, %f7106, 0.9999, 0.01;
	// end inline asm
	// begin inline asm
	fma.rn.f64    %fd7104, %fd7104, 0.9999, 0.01;
	// end inline asm
	// begin inline asm
	fma.rn.f64    %fd7106, %fd7106, 0.9999, 0.01;
	// end inline asm
	// begin inline asm
	fma.rn.f32    %f7104, %f7104, 0.9999, 0.01;
	// end inline asm
	// begin inline asm
	fma.rn.f32    %f7106, %f7106, 0.9999, 0.01;
	// end inline asm
	// begin inline asm
	fma.rn.f64    %fd7104, %fd7104, 0.9999, 0.01;
	// end inline asm
	// begin inline asm
	fma.rn.f64    %fd7106, %fd7106, 0.9999, 0.01;
	// end inline asm
	// begin inline asm
	fma.rn.f32    %f7104, %f7104, 0.9999, 0.01;
	// end inline asm
	// begin inline asm
	fma.rn.f32    %f7106, %f7106, 0.9999, 0.01;
	// end inline asm
	// begin inline asm
	fma.rn.f64    %fd7104, %fd7104, 0.9999, 0.01;
	// end inline asm
	// begin inline asm
	fma.rn.f64    %fd7106, %fd7106, 0.9999, 0.01;
	// end inline asm
	// begin inline asm
	fma.rn.f32    %f7104, %f7104, 0.9999, 0.01;
	// end inline asm
	// begin inline asm
	fma.rn.f32    %f7106, %f7106, 0.9999, 0.01;
	// end inline asm
	// begin inline asm
	fma.rn.f64    %fd7104, %fd7104, 0.9999, 0.01;
	// end inline asm
	// begin inline asm
	fma.rn.f64    %fd7106, %fd7106, 0.9999, 0.01;
	// end inline asm
	// begin inline asm
	fma.rn.f32    %f7104, %f7104, 0.9999, 0.01;
	// end inline asm
	// begin inline asm
	fma.rn.f32    %f7106, %f7106, 0.9999, 0.01;
	// end inline asm
	// begin inline asm
	fma.rn.f64    %fd7104, %fd7104, 0.9999, 0.01;
	// end inline asm
	// begin inline asm
	fma.rn.f64    %fd7106, %fd7106, 0.9999, 0.01;
	// end inline asm
	// begin inline asm
	fma.rn.f32    %f7104, %f7104, 0.9999, 0.01;
	// end inline asm
	// begin inline asm
	fma.rn.f32    %f7106, %f7106, 0.9999, 0.01;
	// end inline asm
	// begin inline asm
	fma.rn.f64    %fd7104, %fd7104, 0.9999, 0.01;
	// end inline asm
	// begin inline asm
	fma.rn.f64    %fd7106, %fd7106, 0.9999, 0.01;
	// end inline asm
	// begin inline asm
	fma.rn.f32    %f7104, %f7104, 0.9999, 0.01;
	// end inline asm
	// begin inline asm
	fma.rn.f32    %f7106, %f7106, 0.9999, 0.01;
	// end inline asm
	// begin inline asm
	fma.rn.f64    %fd7104, %fd7104, 0.9999, 0.01;
	// end inline asm
	// begin inline asm
	fma.rn.f64    %fd7106, %fd7106, 0.9999, 0.01;
	// end inline asm
	// begin inline asm
	fma.rn.f32    %f7104, %f7104, 0.9999, 0.01;
	// end inline asm
	// begin inline asm
	fma.rn.f32    %f7106, %f7106, 0.9999, 0.01;
	// end inline asm
	// begin inline asm
	fma.rn.f64    %fd7104, %fd7104, 0.9999, 0.01;
	// end inline asm
	// begin inline asm
	fma.rn.f64    %fd7106, %fd7106, 0.9999, 0.01;
	// end inline asm
	// begin inline asm
	fma.rn.f32    %f7104, %f7104, 0.9999, 0.01;
	// end inline asm
	// begin inline asm
	fma.rn.f32    %f7106, %f7106, 0.9999, 0.01;
	// end inline asm
	// begin inline asm
	fma.rn.f64    %fd7104, %fd7104, 0.9999, 0.01;
	// end inline asm
	// begin inline asm
	fma.rn.f64    %fd7106, %fd7106, 0.9999, 0.01;
	// end inline asm
	// begin inline asm
	fma.rn.f32    %f7104, %f7104, 0.9999, 0.01;
	// end inline asm
	// begin inline asm
	fma.rn.f32    %f7106, %f7106, 0.9999, 0.01;
	// end inline asm
	// begin inline asm
	fma.rn.f64    %fd7104, %fd7104, 0.9999, 0.01;
	// end inline asm
	// begin inline asm
	fma.rn.f64    %fd7106, %fd7106, 0.9999, 0.01;
	// end inline asm
	// begin inline asm
	fma.rn.f32    %f7104, %f7104, 0.9999, 0.01;
	// end inline asm
	// begin inline asm
	fma.rn.f32    %f7106, %f7106, 0.9999, 0.01;
	// end inline asm
	// begin inline asm
	fma.rn.f64    %fd7104, %fd7104, 0.9999, 0.01;
	// end inline asm
	// begin inline asm
	fma.rn.f64    %fd7106, %fd7106, 0.9999, 0.01;
	// end inline asm
	// begin inline asm
	fma.rn.f32    %f7104, %f7104, 0.9999, 0.01;
	// end inline asm
	// begin inline asm
	fma.rn.f32    %f7106, %f7106, 0.9999, 0.01;
	// end inline asm
	// begin inline asm
	fma.rn.f64    %fd7104, %fd7104, 0.9999, 0.01;
	// end inline asm
	// begin inline asm
	fma.rn.f64    %fd7106, %fd7106, 0.9999, 0.01;
	// end inline asm
	// begin inline asm
	fma.rn.f32    %f7104, %f7104, 0.9999, 0.01;
	// end inline asm
	// begin inline asm
	fma.rn.f32    %f7106, %f7106, 0.9999, 0.01;
	// end inline asm
	// begin inline asm
	fma.rn.f64    %fd7104, %fd7104, 0.9999, 0.01;
	// end inline asm
	// begin inline asm
	fma.rn.f64    %fd7106, %fd7106, 0.9999, 0.01;
	// end inline asm
	// begin inline asm
	fma.rn.f32    %f7104, %f7104, 0.9999, 0.01;
	// end inline asm
	// begin inline asm
	fma.rn.f32    %f7106, %f7106, 0.9999, 0.01;
	// end inline asm
	// begin inline asm
	fma.rn.f64    %fd7104, %fd7104, 0.9999, 0.01;
	// end inline asm
	// begin inline asm
	fma.rn.f64    %fd7106, %fd7106, 0.9999, 0.01;
	// end inline asm
	// begin inline asm
	fma.rn.f32    %f7104, %f7104, 0.9999, 0.01;
	// end inline asm
	// begin inline asm
	fma.rn.f32    %f7106, %f7106, 0.9999, 0.01;
	// end inline asm
	// begin inline asm
	fma.rn.f64    %fd7104, %fd7104, 0.9999, 0.01;
	// end inline asm
	// begin inline asm
	fma.rn.f64    %fd7106, %fd7106, 0.9999, 0.01;
	// end inline asm
	// begin inline asm
	fma.rn.f32    %f7104, %f7104, 0.9999, 0.01;
	// end inline asm
	// begin inline asm
	fma.rn.f32    %f7106, %f7106, 0.9999, 0.01;
	// end inline asm
	// begin inline asm
	fma.rn.f64    %fd7104, %fd7104, 0.9999, 0.01;
	// end inline asm
	// begin inline asm
	fma.rn.f64    %fd7106, %fd7106, 0.9999, 0.01;
	// end inline asm
	// begin inline asm
	fma.rn.f32    %f7104, %f7104, 0.9999, 0.01;
	// end inline asm
	// begin inline asm
	fma.rn.f32    %f7106, %f7106, 0.9999, 0.01;
	// end inline asm
	// begin inline asm
	fma.rn.f64    %fd7104, %fd7104, 0.9999, 0.01;
	// end inline asm
	// begin inline asm
	fma.rn.f64    %fd7106, %fd7106, 0.9999, 0.01;
	// end inline asm
	// begin inline asm
	fma.rn.f32    %f7104, %f7104, 0.9999, 0.01;
	// end inline asm
	// begin inline asm
	fma.rn.f32    %f7106, %f7106, 0.9999, 0.01;
	// end inline asm
	// begin inline asm
	fma.rn.f64    %fd7104, %fd7104, 0.9999, 0.01;
	// end inline asm
	// begin inline asm
	fma.rn.f64    %fd7106, %fd7106, 0.9999, 0.01;
	// end inline asm
	// begin inline asm
	fma.rn.f32    %f7104, %f7104, 0.9999, 0.01;
	// end inline asm
	// begin inline asm
	fma.rn.f32    %f7106, %f7106, 0.9999, 0.01;
	// end inline asm
	// begin inline asm
	fma.rn.f64    %fd7104, %fd7104, 0.9999, 0.01;
	// end inline asm
	// begin inline asm
	fma.rn.f64    %fd7106, %fd7106, 0.9999, 0.01;
	// end inline asm
	// begin inline asm
	fma.rn.f32    %f7104, %f7104, 0.9999, 0.01;
	// end inline asm
	// begin inline asm
	fma.rn.f32    %f7106, %f7106, 0.9999, 0.01;
	// end inline asm
	// begin inline asm
	fma.rn.f64    %fd7104, %fd7104, 0.9999, 0.01;
	// end inline asm
	// begin inline asm
	fma.rn.f64    %fd7106, %fd7106, 0.9999, 0.01;
	// end inline asm
	// begin inline asm
	fma.rn.f32    %f7104, %f7104, 0.9999, 0.01;
	// end inline asm
	// begin inline asm
	fma.rn.f32    %f7106, %f7106, 0.9999, 0.01;
	// end inline asm
	// begin inline asm
	fma.rn.f64    %fd7104, %fd7104, 0.9999, 0.01;
	// end inline asm
	// begin inline asm
	fma.rn.f64    %fd7106, %fd7106, 0.9999, 0.01;
	// end inline asm
	// begin inline asm
	fma.rn.f32    %f7104, %f7104, 0.9999, 0.01;
	// end inline asm
	// begin inline asm
	fma.rn.f32    %f7106, %f7106, 0.9999, 0.01;
	// end inline asm
	// begin inline asm
	fma.rn.f64    %fd7104, %fd7104, 0.9999, 0.01;
	// end inline asm
	// begin inline asm
	fma.rn.f64    %fd7106, %fd7106, 0.9999, 0.01;
	// end inline asm
	// begin inline asm
	fma.rn.f32    %f7104, %f7104, 0.9999, 0.01;
	// end inline asm
	// begin inline asm
	fma.rn.f32    %f7106, %f7106, 0.9999, 0.01;
	// end inline asm
	// begin inline asm
	fma.rn.f64    %fd7104, %fd7104, 0.9999, 0.01;
	// end inline asm
	// begin inline asm
	fma.rn.f64    %fd7106, %fd7106, 0.9999, 0.01;
	// end inline asm
	// begin inline asm
	fma.rn.f32    %f7104, %f7104, 0.9999, 0.01;
	// end inline asm
	// begin inline asm
	fma.rn.f32    %f7106, %f7106, 0.9999, 0.01;
	// end inline asm
	// begin inline asm
	fma.rn.f64    %fd7104, %fd7104, 0.9999, 0.01;
	// end inline asm
	// begin inline asm
	fma.rn.f64    %fd7106, %fd7106, 0.9999, 0.01;
	// end inline asm
	// begin inline asm
	fma.rn.f32    %f7104, %f7104, 0.9999, 0.01;
	// end inline asm
	// begin inline asm
	fma.rn.f32    %f7106, %f7106, 0.9999, 0.01;
	// end inline asm
	// begin inline asm
	fma.rn.f64    %fd7104, %fd7104, 0.9999, 0.01;
	// end inline asm
	// begin inline asm
	fma.rn.f64    %fd7106, %fd7106, 0.9999, 0.01;
	// end inline asm
	// begin inline asm
	fma.rn.f32    %f7104, %f7104, 0.9999, 0.01;
	// end inline asm
	// begin inline asm
	fma.rn.f32    %f7106, %f7106, 0.9999, 0.01;
	// end inline asm
	// begin inline asm
	fma.rn.f64    %fd7104, %fd7104, 0.9999, 0.01;
	// end inline asm
	// begin inline asm
	fma.rn.f64    %fd7106, %fd7106, 0.9999, 0.01;
	// end inline asm
	// begin inline asm
	fma.rn.f32    %f7104, %f7104, 0.9999, 0.01;
	// end inline asm
	// begin inline asm
	fma.rn.f32    %f7106, %f7106, 0.9999, 0.01;
	// end inline asm
	// begin inline asm
	fma.rn.f64    %fd7104, %fd7104, 0.9999, 0.01;
	// end inline asm
	// begin inline asm
	fma.rn.f64    %fd7106, %fd7106, 0.9999, 0.01;
	// end inline asm
	// begin inline asm
	fma.rn.f32    %f7104, %f7104, 0.9999, 0.01;
	// end inline asm
	// begin inline asm
	fma.rn.f32    %f7106, %f7106, 0.9999, 0.01;
	// end inline asm
	// begin inline asm
	fma.rn.f64    %fd7104, %fd7104, 0.9999, 0.01;
	// end inline asm
	// begin inline asm
	fma.rn.f64    %fd7106, %fd7106, 0.9999, 0.01;
	// end inline asm
	// begin inline asm
	fma.rn.f32    %f7104, %f7104, 0.9999, 0.01;
	// end inline asm
	// begin inline asm
	fma.rn.f32    %f7106, %f7106, 0.9999, 0.01;
	// end inline asm
	// begin inline asm
	fma.rn.f64    %fd7104, %fd7104, 0.9999, 0.01;
	// end inline asm
	// begin inline asm
	fma.rn.f64    %fd7106, %fd7106, 0.9999, 0.01;
	// end inline asm
	// begin inline asm
	fma.rn.f32    %f7104, %f7104, 0.9999, 0.01;
	// end inline asm
	// begin inline asm
	fma.rn.f32    %f7106, %f7106, 0.9999, 0.01;
	// end inline asm
	// begin inline asm
	fma.rn.f64    %fd7104, %fd7104, 0.9999, 0.01;
	// end inline asm
	// begin inline asm
	fma.rn.f64    %fd7106, %fd7106, 0.9999, 0.01;
	// end inline asm
	// begin inline asm
	fma.rn.f32    %f7104, %f7104, 0.9999, 0.01;
	// end inline asm
	// begin inline asm
	fma.rn.f32    %f7106, %f7106, 0.9999, 0.01;
	// end inline asm
	// begin inline asm
	fma.rn.f64    %fd7104, %fd7104, 0.9999, 0.01;
	// end inline asm
	// begin inline asm
	fma.rn.f64    %fd7106, %fd7106, 0.9999, 0.01;
	// end inline asm
	// begin inline asm
	fma.rn.f32    %f7104, %f7104, 0.9999, 0.01;
	// end inline asm
	// begin inline asm
	fma.rn.f32    %f7106, %f7106, 0.9999, 0.01;
	// end inline asm
	// begin inline asm
	fma.rn.f64    %fd7104, %fd7104, 0.9999, 0.01;
	// end inline asm
	// begin inline asm
	fma.rn.f64    %fd7106, %fd7106, 0.9999, 0.01;
	// end inline asm
	// begin inline asm
	fma.rn.f32    %f7104, %f7104, 0.9999, 0.01;
	// end inline asm
	// begin inline asm
	fma.rn.f32    %f7106, %f7106, 0.9999, 0.01;
	// end inline asm
	// begin inline asm
	fma.rn.f64    %fd7104, %fd7104, 0.9999, 0.01;
	// end inline asm
	// begin inline asm
	fma.rn.f64    %fd7106, %fd7106, 0.9999, 0.01;
	// end inline asm
	// begin inline asm
	fma.rn.f32    %f7104, %f7104, 0.9999, 0.01;
	// end inline asm
	// begin inline asm
	fma.rn.f32    %f7106, %f7106, 0.9999, 0.01;
	// end inline asm
	// begin inline asm
	fma.rn.f64    %fd7104, %fd7104, 0.9999, 0.01;
	// end inline asm
	// begin inline asm
	fma.rn.f64    %fd7106, %fd7106, 0.9999, 0.01;
	// end inline asm
	// begin inline asm
	fma.rn.f32    %f7104, %f7104, 0.9999, 0.01;
	// end inline asm
	// begin inline asm
	fma.rn.f32    %f7106, %f7106, 0.9999, 0.01;
	// end inline asm
	// begin inline asm
	fma.rn.f64    %fd7104, %fd7104, 0.9999, 0.01;
	// end inline asm
	// begin inline asm
	fma.rn.f64    %fd7106, %fd7106, 0.9999, 0.01;
	// end inline asm
	// begin inline asm
	fma.rn.f32    %f7104, %f7104, 0.9999, 0.01;
	// end inline asm
	// begin inline asm
	fma.rn.f32    %f7106, %f7106, 0.9999, 0.01;
	// end inline asm
	// begin inline asm
	fma.rn.f64    %fd7104, %fd7104, 0.9999, 0.01;
	// end inline asm
	// begin inline asm
	fma.rn.f64    %fd7106, %fd7106, 0.9999, 0.01;
	// end inline asm
	// begin inline asm
	fma.rn.f32    %f7104, %f7104, 0.9999, 0.01;
	// end inline asm
	// begin inline asm
	fma.rn.f32    %f7106, %f7106, 0.9999, 0.01;
	// end inline asm
	// begin inline asm
	fma.rn.f64    %fd7104, %fd7104, 0.9999, 0.01;
	// end inline asm
	// begin inline asm
	fma.rn.f64    %fd7106, %fd7106, 0.9999, 0.01;
	// end inline asm
	// begin inline asm
	fma.rn.f32    %f7104, %f7104, 0.9999, 0.01;
	// end inline asm
	// begin inline asm
	fma.rn.f32    %f7106, %f7106, 0.9999, 0.01;
	// end inline asm
	// begin inline asm
	fma.rn.f64    %fd7104, %fd7104, 0.9999, 0.01;
	// end inline asm
	// begin inline asm
	fma.rn.f64    %fd7106, %fd7106, 0.9999, 0.01;
	// end inline asm
	// begin inline asm
	fma.rn.f32    %f7104, %f7104, 0.9999, 0.01;
	// end inline asm
	// begin inline asm
	fma.rn.f32    %f7106, %f7106, 0.9999, 0.01;
	// end inline asm
	// begin inline asm
	fma.rn.f64    %fd7104, %fd7104, 0.9999, 0.01;
	// end inline asm
	// begin inline asm
	fma.rn.f64    %fd7106, %fd7106, 0.9999, 0.01;
	// end inline asm
	// begin inline asm
	fma.rn.f32    %f7104, %f7104, 0.9999, 0.01;
	// end inline asm
	// begin inline asm
	fma.rn.f32    %f7106, %f7106, 0.9999, 0.01;
	// end inline asm
	// begin inline asm
	fma.rn.f64    %fd7104, %fd7104, 0.9999, 0.01;
	// end inline asm
	// begin inline asm
	fma.rn.f64    %fd7106, %fd7106, 0.9999, 0.01;
	// end inline asm
	// begin inline asm
	fma.rn.f32    %f7104, %f7104, 0.9999, 0.01;
	// end inline asm
	// begin inline asm
	fma.rn.f32    %f7106, %f7106, 0.9999, 0.01;
	// end inline asm
	// begin inline asm
	fma.rn.f64    %fd7104, %fd7104, 0.9999, 0.01;
	// end inline asm
	// begin inline asm
	fma.rn.f64    %fd7106, %fd7106, 0.9999, 0.01;
	// end inline asm
	// begin inline asm
	fma.rn.f32    %f7104, %f7104, 0.9999, 0.01;
	// end inline asm
	// begin inline asm
	fma.rn.f32    %f7106, %f7106, 0.9999, 0.01;
	// end inline asm
	// begin inline asm
	fma.rn.f64    %fd7104, %fd7104, 0.9999, 0.01;
	// end inline asm
	// begin inline asm
	fma.rn.f64    %fd7106, %fd7106, 0.9999, 0.01;
	// end inline asm
	// begin inline asm
	fma.rn.f32    %f7104, %f7104, 0.9999, 0.01;
	// end inline asm
	// begin inline asm
	fma.rn.f32    %f7106, %f7106, 0.9999, 0.01;
	// end inline asm
	// begin inline asm
	fma.rn.f64    %fd7104, %fd7104, 0.9999, 0.01;
	// end inline asm
	// begin inline asm
	fma.rn.f64    %fd7106, %fd7106, 0.9999, 0.01;
	// end inline asm
	// begin inline asm
	fma.rn.f32    %f7104, %f7104, 0.9999, 0.01;
	// end inline asm
	// begin inline asm
	fma.rn.f32    %f7106, %f7106, 0.9999, 0.01;
	// end inline asm
	// begin inline asm
	fma.rn.f64    %fd7104, %fd7104, 0.9999, 0.01;
	// end inline asm
	// begin inline asm
	fma.rn.f64    %fd7106, %fd7106, 0.9999, 0.01;
	// end inline asm
	// begin inline asm
	fma.rn.f32    %f7104, %f7104, 0.9999, 0.01;
	// end inline asm
	// begin inline asm
	fma.rn.f32    %f7106, %f7106, 0.9999, 0.01;
	// end inline asm
	// begin inline asm
	fma.rn.f64    %fd7104, %fd7104, 0.9999, 0.01;
	// end inline asm
	// begin inline asm
	fma.rn.f64    %fd7106, %fd7106, 0.9999, 0.01;
	// end inline asm
	// begin inline asm
	fma.rn.f32    %f7104, %f7104, 0.9999, 0.01;
	// end inline asm
	// begin inline asm
	fma.rn.f32    %f7106, %f7106, 0.9999, 0.01;
	// end inline asm
	// begin inline asm
	fma.rn.f64    %fd7104, %fd7104, 0.9999, 0.01;
	// end inline asm
	// begin inline asm
	fma.rn.f64    %fd7106, %fd7106, 0.9999, 0.01;
	// end inline asm
	// begin inline asm
	fma.rn.f32    %f7104, %f7104, 0.9999, 0.01;
	// end inline asm
	// begin inline asm
	fma.rn.f32    %f7106, %f7106, 0.9999, 0.01;
	// end inline asm
	// begin inline asm
	fma.rn.f64    %fd7104, %fd7104, 0.9999, 0.01;
	// end inline asm
	// begin inline asm
	fma.rn.f64    %fd7106, %fd7106, 0.9999, 0.01;
	// end inline asm
	// begin inline asm
	fma.rn.f32    %f7104, %f7104, 0.9999, 0.01;
	// end inline asm
	// begin inline asm
	fma.rn.f32    %f7106, %f7106, 0.9999, 0.01;
	// end inline asm
	// begin inline asm
	fma.rn.f64    %fd7104, %fd7104, 0.9999, 0.01;
	// end inline asm
	// begin inline asm
	fma.rn.f64    %fd7106, %fd7106, 0.9999, 0.01;
	// end inline asm
	// begin inline asm
	fma.rn.f32    %f7104, %f7104, 0.9999, 0.01;
	// end inline asm
	// begin inline asm
	fma.rn.f32    %f7106, %f7106, 0.9999, 0.01;
	// end inline asm
	// begin inline asm
	fma.rn.f64    %fd7104, %fd7104, 0.9999, 0.01;
	// end inline asm
	// begin inline asm
	fma.rn.f64    %fd7106, %fd7106, 0.9999, 0.01;
	// end inline asm
	// begin inline asm
	fma.rn.f32    %f7104, %f7104, 0.9999, 0.01;
	// end inline asm
	// begin inline asm
	fma.rn.f32    %f7106, %f7106, 0.9999, 0.01;
	// end inline asm
	// begin inline asm
	fma.rn.f64    %fd7104, %fd7104, 0.9999, 0.01;
	// end inline asm
	// begin inline asm
	fma.rn.f64    %fd7106, %fd7106, 0.9999, 0.01;
	// end inline asm
	// begin inline asm
	fma.rn.f32    %f7104, %f7104, 0.9999, 0.01;
	// end inline asm
	// begin inline asm
	fma.rn.f32    %f7106, %f7106, 0.9999, 0.01;
	// end inline asm
	// begin inline asm
	fma.rn.f64    %fd7104, %fd7104, 0.9999, 0.01;
	// end inline asm
	// begin inline asm
	fma.rn.f64    %fd7106, %fd7106, 0.9999, 0.01;
	// end inline asm
	// begin inline asm
	fma.rn.f32    %f7104, %f7104, 0.9999, 0.01;
	// end inline asm
	// begin inline asm
	fma.rn.f32    %f7106, %f7106, 0.9999, 0.01;
	// end inline asm
	// begin inline asm
	fma.rn.f64    %fd7104, %fd7104, 0.9999, 0.01;
	// end inline asm
	// begin inline asm
	fma.rn.f64    %fd7106, %fd7106, 0.9999, 0.01;
	// end inline asm
	// begin inline asm
	fma.rn.f32    %f7104, %f7104, 0.9999, 0.01;
	// end inline asm
	// begin inline asm
	fma.rn.f32    %f7106, %f7106, 0.9999, 0.01;
	// end inline asm
	// begin inline asm
	fma.rn.f64    %fd7104, %fd7104, 0.9999, 0.01;
	// end inline asm
	// begin inline asm
	fma.rn.f64    %fd7106, %fd7106, 0.9999, 0.01;
	// end inline asm
	// begin inline asm
	fma.rn.f32    %f7104, %f7104, 0.9999, 0.01;
	// end inline asm
	// begin inline asm
	fma.rn.f32    %f7106, %f7106, 0.9999, 0.01;
	// end inline asm
	// begin inline asm
	fma.rn.f64    %fd7104, %fd7104, 0.9999, 0.01;
	// end inline asm
	// begin inline asm
	fma.rn.f64    %fd7106, %fd7106, 0.9999, 0.01;
	// end inline asm
	// begin inline asm
	fma.rn.f32    %f7104, %f7104, 0.9999, 0.01;
	// end inline asm
	// begin inline asm
	fma.rn.f32    %f7106, %f7106, 0.9999, 0.01;
	// end inline asm
	// begin inline asm
	fma.rn.f64    %fd7104, %fd7104, 0.9999, 0.01;
	// end inline asm
	// begin inline asm
	fma.rn.f64    %fd7106, %fd7106, 0.9999, 0.01;
	// end inline asm
	// begin inline asm
	fma.rn.f32    %f7104, %f7104, 0.9999, 0.01;
	// end inline asm
	// begin inline asm
	fma.rn.f32    %f7106, %f7106, 0.9999, 0.01;
	// end inline asm
	// begin inline asm
	fma.rn.f64    %fd7104, %fd7104, 0.9999, 0.01;
	// end inline asm
	// begin inline asm
	fma.rn.f64    %fd7106, %fd7106, 0.9999, 0.01;
	// end inline asm
	// begin inline asm
	fma.rn.f32    %f7104, %f7104, 0.9999, 0.01;
	// end inline asm
	// begin inline asm
	fma.rn.f32    %f7106, %f7106, 0.9999, 0.01;
	// end inline asm
	// begin inline asm
	fma.rn.f64    %fd7104, %fd7104, 0.9999, 0.01;
	// end inline asm
	// begin inline asm
	fma.rn.f64    %fd7106, %fd7106, 0.9999, 0.01;
	// end inline asm
	// begin inline asm
	fma.rn.f32    %f7104, %f7104, 0.9999, 0.01;
	// end inline asm
	// begin inline asm
	fma.rn.f32    %f7106, %f7106, 0.9999, 0.01;
	// end inline asm
	// begin inline asm
	fma.rn.f64    %fd7104, %fd7104, 0.9999, 0.01;
	// end inline asm
	// begin inline asm
	fma.rn.f64    %fd7106, %fd7106, 0.9999, 0.01;
	// end inline asm
	// begin inline asm
	fma.rn.f32    %f7104, %f7104, 0.9999, 0.01;
	// end inline asm
	// begin inline asm
	fma.rn.f32    %f7106, %f7106, 0.9999, 0.01;
	// end inline asm
	// begin inline asm
	fma.rn.f64    %fd7104, %fd7104, 0.9999, 0.01;
	// end inline asm
	// begin inline asm
	fma.rn.f64    %fd7106, %fd7106, 0.9999, 0.01;
	// end inline asm
	// begin inline asm
	fma.rn.f32    %f7104, %f7104, 0.9999, 0.01;
	// end inline asm
	// begin inline asm
	fma.rn.f32    %f7106, %f7106, 0.9999, 0.01;
	// end inline asm
	// begin inline asm
	fma.rn.f64    %fd7104, %fd7104, 0.9999, 0.01;
	// end inline asm
	// begin inline asm
	fma.rn.f64    %fd7106, %fd7106, 0.9999, 0.01;
	// end inline asm
	// begin inline asm
	fma.rn.f32    %f7104, %f7104, 0.9999, 0.01;
	// end inline asm
	// begin inline asm
	fma.rn.f32    %f7106, %f7106, 0.9999, 0.01;
	// end inline asm
	// begin inline asm
	fma.rn.f64    %fd7104, %fd7104, 0.9999, 0.01;
	// end inline asm
	// begin inline asm
	fma.rn.f64    %fd7106, %fd7106, 0.9999, 0.01;
	// end inline asm
	// begin inline asm
	fma.rn.f32    %f7104, %f7104, 0.9999, 0.01;
	// end inline asm
	// begin inline asm
	fma.rn.f32    %f7106, %f7106, 0.9999, 0.01;
	// end inline asm
	// begin inline asm
	fma.rn.f64    %fd7104, %fd7104, 0.9999, 0.01;
	// end inline asm
	// begin inline asm
	fma.rn.f64    %fd7106, %fd7106, 0.9999, 0.01;
	// end inline asm
	// begin inline asm
	fma.rn.f32    %f7104, %f7104, 0.9999, 0.01;
	// end inline asm
	// begin inline asm
	fma.rn.f32    %f7106, %f7106, 0.9999, 0.01;
	// end inline asm
	// begin inline asm
	fma.rn.f64    %fd7104, %fd7104, 0.9999, 0.01;
	// end inline asm
	// begin inline asm
	fma.rn.f64    %fd7106, %fd7106, 0.9999, 0.01;
	// end inline asm
	// begin inline asm
	fma.rn.f32    %f7104, %f7104, 0.9999, 0.01;
	// end inline asm
	// begin inline asm
	fma.rn.f32    %f7106, %f7106, 0.9999, 0.01;
	// end inline asm
	// begin inline asm
	fma.rn.f64    %fd7104, %fd7104, 0.9999, 0.01;
	// end inline asm
	// begin inline asm
	fma.rn.f64    %fd7106, %fd7106, 0.9999, 0.01;
	// end inline asm
	// begin inline asm
	fma.rn.f32    %f7104, %f7104, 0.9999, 0.01;
	// end inline asm
	// begin inline asm
	fma.rn.f32    %f7106, %f7106, 0.9999, 0.01;
	// end inline asm
	// begin inline asm
	fma.rn.f64    %fd7104, %fd7104, 0.9999, 0.01;
	// end inline asm
	// begin inline asm
	fma.rn.f64    %fd7106, %fd7106, 0.9999, 0.01;
	// end inline asm
	// begin inline asm
	fma.rn.f32    %f7104, %f7104, 0.9999, 0.01;
	// end inline asm
	// begin inline asm
	fma.rn.f32    %f7106, %f7106, 0.9999, 0.01;
	// end inline asm
	// begin inline asm
	fma.rn.f64    %fd7104, %fd7104, 0.9999, 0.01;
	// end inline asm
	// begin inline asm
	fma.rn.f64    %fd7106, %fd7106, 0.9999, 0.01;
	// end inline asm
	// begin inline asm
	fma.rn.f32    %f7104, %f7104, 0.9999, 0.01;
	// end inline asm
	// begin inline asm
	fma.rn.f32    %f7106, %f7106, 0.9999, 0.01;
	// end inline asm
	// begin inline asm
	fma.rn.f64    %fd7104, %fd7104, 0.9999, 0.01;
	// end inline asm
	// begin inline asm
	fma.rn.f64    %fd7106, %fd7106, 0.9999, 0.01;
	// end inline asm
	// begin inline asm
	fma.rn.f32    %f7104, %f7104, 0.9999, 0.01;
	// end inline asm
	// begin inline asm
	fma.rn.f32    %f7106, %f7106, 0.9999, 0.01;
	// end inline asm
	// begin inline asm
	fma.rn.f64    %fd7104, %fd7104, 0.9999, 0.01;
	// end inline asm
	// begin inline asm
	fma.rn.f64    %fd7106, %fd7106, 0.9999, 0.01;
	// end inline asm
	// begin inline asm
	fma.rn.f32    %f7104, %f7104, 0.9999, 0.01;
	// end inline asm
	// begin inline asm
	fma.rn.f32    %f7106, %f7106, 0.9999, 0.01;
	// end inline asm
	// begin inline asm
	fma.rn.f64    %fd7104, %fd7104, 0.9999, 0.01;
	// end inline asm
	// begin inline asm
	fma.rn.f64    %fd7106, %fd7106, 0.9999, 0.01;
	// end inline asm
	// begin inline asm
	fma.rn.f32    %f7104, %f7104, 0.9999, 0.01;
	// end inline asm
	// begin inline asm
	fma.rn.f32    %f7106, %f7106, 0.9999, 0.01;
	// end inline asm
	// begin inline asm
	fma.rn.f64    %fd7104, %fd7104, 0.9999, 0.01;
	// end inline asm
	// begin inline asm
	fma.rn.f64    %fd7106, %fd7106, 0.9999, 0.01;
	// end inline asm
	// begin inline asm
	fma.rn.f32    %f7104, %f7104, 0.9999, 0.01;
	// end inline asm
	// begin inline asm
	fma.rn.f32    %f7106, %f7106, 0.9999, 0.01;
	// end inline asm
	// begin inline asm
	fma.rn.f64    %fd7104, %fd7104, 0.9999, 0.01;
	// end inline asm
	// begin inline asm
	fma.rn.f64    %fd7106, %fd7106, 0.9999, 0.01;
	// end inline asm
	// begin inline asm
	fma.rn.f32    %f7104, %f7104, 0.9999, 0.01;
	// end inline asm
	// begin inline asm
	fma.rn.f32    %f7106, %f7106, 0.9999, 0.01;
	// end inline asm
	// begin inline asm
	fma.rn.f64    %fd7104, %fd7104, 0.9999, 0.01;
	// end inline asm
	// begin inline asm
	fma.rn.f64    %fd7106, %fd7106, 0.9999, 0.01;
	// end inline asm
	// begin inline asm
	fma.rn.f32    %f7104, %f7104, 0.9999, 0.01;
	// end inline asm
	// begin inline asm
	fma.rn.f32    %f7106, %f7106, 0.9999, 0.01;
	// end inline asm
	// begin inline asm
	fma.rn.f64    %fd7104, %fd7104, 0.9999, 0.01;
	// end inline asm
	// begin inline asm
	fma.rn.f64    %fd7106, %fd7106, 0.9999, 0.01;
	// end inline asm
	// begin inline asm
	fma.rn.f32    %f7104, %f7104, 0.9999, 0.01;
	// end inline asm
	// begin inline asm
	fma.rn.f32    %f7106, %f7106, 0.9999, 0.01;
	// end inline asm
	// begin inline asm
	fma.rn.f64    %fd7104, %fd7104, 0.9999, 0.01;
	// end inline asm
	// begin inline asm
	fma.rn.f64    %fd7106, %fd7106, 0.9999, 0.01;
	// end inline asm
	// begin inline asm
	fma.rn.f32    %f7104, %f7104, 0.9999, 0.01;
	// end inline asm
	// begin inline asm
	fma.rn.f32    %f7106, %f7106, 0.9999, 0.01;
	// end inline asm
	// begin inline asm
	fma.rn.f64    %fd7104, %fd7104, 0.9999, 0.01;
	// end inline asm
	// begin inline asm
	fma.rn.f64    %fd7106, %fd7106, 0.9999, 0.01;
	// end inline asm
	// begin inline asm
	fma.rn.f32    %f7104, %f7104, 0.9999, 0.01;
	// end inline asm
	// begin inline asm
	fma.rn.f32    %f7106, %f7106, 0.9999, 0.01;
	// end inline asm
	// begin inline asm
	fma.rn.f64    %fd7104, %fd7104, 0.9999, 0.01;
	// end inline asm
	// begin inline asm
	fma.rn.f64    %fd7106, %fd7106, 0.9999, 0.01;
	// end inline asm
	// begin inline asm
	fma.rn.f32    %f7104, %f7104, 0.9999, 0.01;
	// end inline asm
	// begin inline asm
	fma.rn.f32    %f7106, %f7106, 0.9999, 0.01;
	// end inline asm
	// begin inline asm
	fma.rn.f64    %fd7104, %fd7104, 0.9999, 0.01;
	// end inline asm
	// begin inline asm
	fma.rn.f64    %fd7106, %fd7106, 0.9999, 0.01;
	// end inline asm
	// begin inline asm
	fma.rn.f32    %f7104, %f7104, 0.9999, 0.01;
	// end inline asm
	// begin inline asm
	fma.rn.f32    %f7106, %f7106, 0.9999, 0.01;
	// end inline asm
	// begin inline asm
	fma.rn.f64    %fd7104, %fd7104, 0.9999, 0.01;
	// end inline asm
	// begin inline asm
	fma.rn.f64    %fd7106, %fd7106, 0.9999, 0.01;
	// end inline asm
	// begin inline asm
	fma.rn.f32    %f7104, %f7104, 0.9999, 0.01;
	// end inline asm
	// begin inline asm
	fma.rn.f32    %f7106, %f7106, 0.9999, 0.01;
	// end inline asm
	// begin inline asm
	fma.rn.f64    %fd7104, %fd7104, 0.9999, 0.01;
	// end inline asm
	// begin inline asm
	fma.rn.f64    %fd7106, %fd7106, 0.9999, 0.01;
	// end inline asm
	// begin inline asm
	fma.rn.f32    %f7104, %f7104, 0.9999, 0.01;
	// end inline asm
	// begin inline asm
	fma.rn.f32    %f7106, %f7106, 0.9999, 0.01;
	// end inline asm
	// begin inline asm
	fma.rn.f64    %fd7104, %fd7104, 0.9999, 0.01;
	// end inline asm
	// begin inline asm
	fma.rn.f64    %fd7106, %fd7106, 0.9999, 0.01;
	// end inline asm
	// begin inline asm
	fma.rn.f32    %f7104, %f7104, 0.9999, 0.01;
	// end inline asm
	// begin inline asm
	fma.rn.f32    %f7106, %f7106, 0.9999, 0.01;
	// end inline asm
	// begin inline asm
	fma.rn.f64    %fd7104, %fd7104, 0.9999, 0.01;
	// end inline asm
	// begin inline asm
	fma.rn.f64    %fd7106, %fd7106, 0.9999, 0.01;
	// end inline asm
	// begin inline asm
	fma.rn.f32    %f7104, %f7104, 0.9999, 0.01;
	// end inline asm
	// begin inline asm
	fma.rn.f32    %f7106, %f7106, 0.9999, 0.01;
	// end inline asm
	// begin inline asm
	fma.rn.f64    %fd7104, %fd7104, 0.9999, 0.01;
	// end inline asm
	// begin inline asm
	fma.rn.f64    %fd7106, %fd7106, 0.9999, 0.01;
	// end inline asm
	// begin inline asm
	fma.rn.f32    %f7104, %f7104, 0.9999, 0.01;
	// end inline asm
	// begin inline asm
	fma.rn.f32    %f7106, %f7106, 0.9999, 0.01;
	// end inline asm
	// begin inline asm
	fma.rn.f64    %fd7104, %fd7104, 0.9999, 0.01;
	// end inline asm
	// begin inline asm
	fma.rn.f64    %fd7106, %fd7106, 0.9999, 0.01;
	// end inline asm
	// begin inline asm
	fma.rn.f32    %f7104, %f7104, 0.9999, 0.01;
	// end inline asm
	// begin inline asm
	fma.rn.f32    %f7106, %f7106, 0.9999, 0.01;
	// end inline asm
	// begin inline asm
	fma.rn.f64    %fd7104, %fd7104, 0.9999, 0.01;
	// end inline asm
	// begin inline asm
	fma.rn.f64    %fd7106, %fd7106, 0.9999, 0.01;
	// end inline asm
	// begin inline asm
	fma.rn.f32    %f7104, %f7104, 0.9999, 0.01;
	// end inline asm
	// begin inline asm
	fma.rn.f32    %f7106, %f7106, 0.9999, 0.01;
	// end inline asm
	// begin inline asm
	fma.rn.f64    %fd7104, %fd7104, 0.9999, 0.01;
	// end inline asm
	// begin inline asm
	fma.rn.f64    %fd7106, %fd7106, 0.9999, 0.01;
	// end inline asm
	// begin inline asm
	fma.rn.f32    %f7104, %f7104, 0.9999, 0.01;
	// end inline asm
	// begin inline asm
	fma.rn.f32    %f7106, %f7106, 0.9999, 0.01;
	// end inline asm
	// begin inline asm
	fma.rn.f64    %fd7104, %fd7104, 0.9999, 0.01;
	// end inline asm
	// begin inline asm
	fma.rn.f64    %fd7106, %fd7106, 0.9999, 0.01;
	// end inline asm
	// begin inline asm
	fma.rn.f32    %f7104, %f7104, 0.9999, 0.01;
	// end inline asm
	// begin inline asm
	fma.rn.f32    %f7106, %f7106, 0.9999, 0.01;
	// end inline asm
	// begin inline asm
	fma.rn.f64    %fd7104, %fd7104, 0.9999, 0.01;
	// end inline asm
	// begin inline asm
	fma.rn.f64    %fd7106, %fd7106, 0.9999, 0.01;
	// end inline asm
	// begin inline asm
	fma.rn.f32    %f7104, %f7104, 0.9999, 0.01;
	// end inline asm
	// begin inline asm
	fma.rn.f32    %f7106, %f7106, 0.9999, 0.01;
	// end inline asm
	// begin inline asm
	fma.rn.f64    %fd7104, %fd7104, 0.9999, 0.01;
	// end inline asm
	// begin inline asm
	fma.rn.f64    %fd7106, %fd7106, 0.9999, 0.01;
	// end inline asm
	// begin inline asm
	fma.rn.f32    %f7104, %f7104, 0.9999, 0.01;
	// end inline asm
	// begin inline asm
	fma.rn.f32    %f7106, %f7106, 0.9999, 0.01;
	// end inline asm
	// begin inline asm
	fma.rn.f64    %fd7104, %fd7104, 0.9999, 0.01;
	// end inline asm
	// begin inline asm
	fma.rn.f64    %fd7106, %fd7106, 0.9999, 0.01;
	// end inline asm
	// begin inline asm
	fma.rn.f32    %f7104, %f7104, 0.9999, 0.01;
	// end inline asm
	// begin inline asm
	fma.rn.f32    %f7106, %f7106, 0.9999, 0.01;
	// end inline asm
	// begin inline asm
	fma.rn.f64    %fd7104, %fd7104, 0.9999, 0.01;
	// end inline asm
	// begin inline asm
	fma.rn.f64    %fd7106, %fd7106, 0.9999, 0.01;
	// end inline asm
	// begin inline asm
	fma.rn.f32    %f7104, %f7104, 0.9999, 0.01;
	// end inline asm
	// begin inline asm
	fma.rn.f32    %f7106, %f7106, 0.9999, 0.01;
	// end inline asm
	// begin inline asm
	fma.rn.f64    %fd7104, %fd7104, 0.9999, 0.01;
	// end inline asm
	// begin inline asm
	fma.rn.f64    %fd7106, %fd7106, 0.9999, 0.01;
	// end inline asm
	// begin inline asm
	fma.rn.f32    %f7104, %f7104, 0.9999, 0.01;
	// end inline asm
	// begin inline asm
	fma.rn.f32    %f7106, %f7106, 0.9999, 0.01;
	// end inline asm
	// begin inline asm
	fma.rn.f64    %fd7104, %fd7104, 0.9999, 0.01;
	// end inline asm
	// begin inline asm
	fma.rn.f64    %fd7106, %fd7106, 0.9999, 0.01;
	// end inline asm
	// begin inline asm
	fma.rn.f32    %f7104, %f7104, 0.9999, 0.01;
	// end inline asm
	// begin inline asm
	fma.rn.f32    %f7106, %f7106, 0.9999, 0.01;
	// end inline asm
	// begin inline asm
	fma.rn.f64    %fd7104, %fd7104, 0.9999, 0.01;
	// end inline asm
	// begin inline asm
	fma.rn.f64    %fd7106, %fd7106, 0.9999, 0.01;
	// end inline asm
	// begin inline asm
	fma.rn.f32    %f7104, %f7104, 0.9999, 0.01;
	// end inline asm
	// begin inline asm
	fma.rn.f32    %f7106, %f7106, 0.9999, 0.01;
	// end inline asm
	// begin inline asm
	fma.rn.f64    %fd7104, %fd7104, 0.9999, 0.01;
	// end inline asm
	// begin inline asm
	fma.rn.f64    %fd7106, %fd7106, 0.9999, 0.01;
	// end inline asm
	// begin inline asm
	fma.rn.f32    %f7104, %f7104, 0.9999, 0.01;
	// end inline asm
	// begin inline asm
	fma.rn.f32    %f7106, %f7106, 0.9999, 0.01;
	// end inline asm
	// begin inline asm
	fma.rn.f64    %fd7104, %fd7104, 0.9999, 0.01;
	// end inline asm
	// begin inline asm
	fma.rn.f64    %fd7106, %fd7106, 0.9999, 0.01;
	// end inline asm
	// begin inline asm
	fma.rn.f32    %f7104, %f7104, 0.9999, 0.01;
	// end inline asm
	// begin inline asm
	fma.rn.f32    %f7106, %f7106, 0.9999, 0.01;
	// end inline asm
	// begin inline asm
	fma.rn.f64    %fd7104, %fd7104, 0.9999, 0.01;
	// end inline asm
	// begin inline asm
	fma.rn.f64    %fd7106, %fd7106, 0.9999, 0.01;
	// end inline asm
	// begin inline asm
	fma.rn.f32    %f7104, %f7104, 0.9999, 0.01;
	// end inline asm
	// begin inline asm
	fma.rn.f32    %f7106, %f7106, 0.9999, 0.01;
	// end inline asm
	// begin inline asm
	fma.rn.f64    %fd7104, %fd7104, 0.9999, 0.01;
	// end inline asm
	// begin inline asm
	fma.rn.f64    %fd7106, %fd7106, 0.9999, 0.01;
	// end inline asm
	// begin inline asm
	fma.rn.f32    %f7104, %f7104, 0.9999, 0.01;
	// end inline asm
	// begin inline asm
	fma.rn.f32    %f7106, %f7106, 0.9999, 0.01;
	// end inline asm
	// begin inline asm
	fma.rn.f64    %fd7104, %fd7104, 0.9999, 0.01;
	// end inline asm
	// begin inline asm
	fma.rn.f64    %fd7106, %fd7106, 0.9999, 0.01;
	// end inline asm
	// begin inline asm
	fma.rn.f32    %f7104, %f7104, 0.9999, 0.01;
	// end inline asm
	// begin inline asm
	fma.rn.f32    %f7106, %f7106, 0.9999, 0.01;
	// end inline asm
	// begin inline asm
	fma.rn.f64    %fd7104, %fd7104, 0.9999, 0.01;
	// end inline asm
	// begin inline asm
	fma.rn.f64    %fd7106, %fd7106, 0.9999, 0.01;
	// end inline asm
	// begin inline asm
	fma.rn.f32    %f7104, %f7104, 0.9999, 0.01;
	// end inline asm
	// begin inline asm
	fma.rn.f32    %f7106, %f7106, 0.9999, 0.01;
	// end inline asm
	// begin inline asm
	fma.rn.f64    %fd7104, %fd7104, 0.9999, 0.01;
	// end inline asm
	// begin inline asm
	fma.rn.f64    %fd7106, %fd7106, 0.9999, 0.01;
	// end inline asm
	// begin inline asm
	fma.rn.f32    %f7104, %f7104, 0.9999, 0.01;
	// end inline asm
	// begin inline asm
	fma.rn.f32    %f7106, %f7106, 0.9999, 0.01;
	// end inline asm
	// begin inline asm
	fma.rn.f64    %fd7104, %fd7104, 0.9999, 0.01;
	// end inline asm
	// begin inline asm
	fma.rn.f64    %fd7106, %fd7106, 0.9999, 0.01;
	// end inline asm
	// begin inline asm
	fma.rn.f32    %f7104, %f7104, 0.9999, 0.01;
	// end inline asm
	// begin inline asm
	fma.rn.f32    %f7106, %f7106, 0.9999, 0.01;
	// end inline asm
	// begin inline asm
	fma.rn.f64    %fd7104, %fd7104, 0.9999, 0.01;
	// end inline asm
	// begin inline asm
	fma.rn.f64    %fd7106, %fd7106, 0.9999, 0.01;
	// end inline asm
	// begin inline asm
	fma.rn.f32    %f7104, %f7104, 0.9999, 0.01;
	// end inline asm
	// begin inline asm
	fma.rn.f32    %f7106, %f7106, 0.9999, 0.01;
	// end inline asm
	// begin inline asm
	fma.rn.f64    %fd7104, %fd7104, 0.9999, 0.01;
	// end inline asm
	// begin inline asm
	fma.rn.f64    %fd7106, %fd7106, 0.9999, 0.01;
	// end inline asm
	// begin inline asm
	fma.rn.f32    %f7104, %f7104, 0.9999, 0.01;
	// end inline asm
	// begin inline asm
	fma.rn.f32    %f7106, %f7106, 0.9999, 0.01;
	// end inline asm
	// begin inline asm
	fma.rn.f64    %fd7104, %fd7104, 0.9999, 0.01;
	// end inline asm
	// begin inline asm
	fma.rn.f64    %fd7106, %fd7106, 0.9999, 0.01;
	// end inline asm
	// begin inline asm
	fma.rn.f32    %f7104, %f7104, 0.9999, 0.01;
	// end inline asm
	// begin inline asm
	fma.rn.f32    %f7106, %f7106, 0.9999, 0.01;
	// end inline asm
	// begin inline asm
	fma.rn.f64    %fd7104, %fd7104, 0.9999, 0.01;
	// end inline asm
	// begin inline asm
	fma.rn.f64    %fd7106, %fd7106, 0.9999, 0.01;
	// end inline asm
	// begin inline asm
	fma.rn.f32    %f7104, %f7104, 0.9999, 0.01;
	// end inline asm
	// begin inline asm
	fma.rn.f32    %f7106, %f7106, 0.9999, 0.01;
	// end inline asm
	// begin inline asm
	fma.rn.f64    %fd7104, %fd7104, 0.9999, 0.01;
	// end inline asm
	// begin inline asm
	fma.rn.f64    %fd7106, %fd7106, 0.9999, 0.01;
	// end inline asm
	// begin inline asm
	fma.rn.f32    %f7104, %f7104, 0.9999, 0.01;
	// end inline asm
	// begin inline asm
	fma.rn.f32    %f7106, %f7106, 0.9999, 0.01;
	// end inline asm
	// begin inline asm
	fma.rn.f64    %fd7104, %fd7104, 0.9999, 0.01;
	// end inline asm
	// begin inline asm
	fma.rn.f64    %fd7106, %fd7106, 0.9999, 0.01;
	// end inline asm
	// begin inline asm
	fma.rn.f32    %f7104, %f7104, 0.9999, 0.01;
	// end inline asm
	// begin inline asm
	fma.rn.f32    %f7106, %f7106, 0.9999, 0.01;
	// end inline asm
	// begin inline asm
	fma.rn.f64    %fd7104, %fd7104, 0.9999, 0.01;
	// end inline asm
	// begin inline asm
	fma.rn.f64    %fd7106, %fd7106, 0.9999, 0.01;
	// end inline asm
	// begin inline asm
	fma.rn.f32    %f7104, %f7104, 0.9999, 0.01;
	// end inline asm
	// begin inline asm
	fma.rn.f32    %f7106, %f7106, 0.9999, 0.01;
	// end inline asm
	// begin inline asm
	fma.rn.f64    %fd7104, %fd7104, 0.9999, 0.01;
	// end inline asm
	// begin inline asm
	fma.rn.f64    %fd7106, %fd7106, 0.9999, 0.01;
	// end inline asm
	// begin inline asm
	fma.rn.f32    %f7104, %f7104, 0.9999, 0.01;
	// end inline asm
	// begin inline asm
	fma.rn.f32    %f7106, %f7106, 0.9999, 0.01;
	// end inline asm
	// begin inline asm
	fma.rn.f64    %fd7104, %fd7104, 0.9999, 0.01;
	// end inline asm
	// begin inline asm
	fma.rn.f64    %fd7106, %fd7106, 0.9999, 0.01;
	// end inline asm
	// begin inline asm
	fma.rn.f32    %f7104, %f7104, 0.9999, 0.01;
	// end inline asm
	// begin inline asm
	fma.rn.f32    %f7106, %f7106, 0.9999, 0.01;
	// end inline asm
	// begin inline asm
	fma.rn.f64    %fd7104, %fd7104, 0.9999, 0.01;
	// end inline asm
	// begin inline asm
	fma.rn.f64    %fd7106, %fd7106, 0.9999, 0.01;
	// end inline asm
	// begin inline asm
	fma.rn.f32    %f7104, %f7104, 0.9999, 0.01;
	// end inline asm
	// begin inline asm
	fma.rn.f32    %f7106, %f7106, 0.9999, 0.01;
	// end inline asm
	// begin inline asm
	fma.rn.f64    %fd7104, %fd7104, 0.9999, 0.01;
	// end inline asm
	// begin inline asm
	fma.rn.f64    %fd7106, %fd7106, 0.9999, 0.01;
	// end inline asm
	// begin inline asm
	fma.rn.f32    %f7104, %f7104, 0.9999, 0.01;
	// end inline asm
	// begin inline asm
	fma.rn.f32    %f7106, %f7106, 0.9999, 0.01;
	// end inline asm
	// begin inline asm
	fma.rn.f64    %fd7104, %fd7104, 0.9999, 0.01;
	// end inline asm
	// begin inline asm
	fma.rn.f64    %fd7106, %fd7106, 0.9999, 0.01;
	// end inline asm
	// begin inline asm
	fma.rn.f32    %f7104, %f7104, 0.9999, 0.01;
	// end inline asm
	// begin inline asm
	fma.rn.f32    %f7106, %f7106, 0.9999, 0.01;
	// end inline asm
	// begin inline asm
	fma.rn.f64    %fd7104, %fd7104, 0.9999, 0.01;
	// end inline asm
	// begin inline asm
	fma.rn.f64    %fd7106, %fd7106, 0.9999, 0.01;
	// end inline asm
	// begin inline asm
	fma.rn.f32    %f7104, %f7104, 0.9999, 0.01;
	// end inline asm
	// begin inline asm
	fma.rn.f32    %f7106, %f7106, 0.9999, 0.01;
	// end inline asm
	// begin inline asm
	fma.rn.f64    %fd7104, %fd7104, 0.9999, 0.01;
	// end inline asm
	// begin inline asm
	fma.rn.f64    %fd7106, %fd7106, 0.9999, 0.01;
	// end inline asm
	// begin inline asm
	fma.rn.f32    %f7104, %f7104, 0.9999, 0.01;
	// end inline asm
	// begin inline asm
	fma.rn.f32    %f7106, %f7106, 0.9999, 0.01;
	// end inline asm
	// begin inline asm
	fma.rn.f64    %fd7104, %fd7104, 0.9999, 0.01;
	// end inline asm
	// begin inline asm
	fma.rn.f64    %fd7106, %fd7106, 0.9999, 0.01;
	// end inline asm
	// begin inline asm
	fma.rn.f32    %f7104, %f7104, 0.9999, 0.01;
	// end inline asm
	// begin inline asm
	fma.rn.f32    %f7106, %f7106, 0.9999, 0.01;
	// end inline asm
	// begin inline asm
	fma.rn.f64    %fd7104, %fd7104, 0.9999, 0.01;
	// end inline asm
	// begin inline asm
	fma.rn.f64    %fd7106, %fd7106, 0.9999, 0.01;
	// end inline asm
	// begin inline asm
	fma.rn.f32    %f7104, %f7104, 0.9999, 0.01;
	// end inline asm
	// begin inline asm
	fma.rn.f32    %f7106, %f7106, 0.9999, 0.01;
	// end inline asm
	// begin inline asm
	fma.rn.f64    %fd7104, %fd7104, 0.9999, 0.01;
	// end inline asm
	// begin inline asm
	fma.rn.f64    %fd7106, %fd7106, 0.9999, 0.01;
	// end inline asm
	// begin inline asm
	fma.rn.f32    %f7104, %f7104, 0.9999, 0.01;
	// end inline asm
	// begin inline asm
	fma.rn.f32    %f7106, %f7106, 0.9999, 0.01;
	// end inline asm
	// begin inline asm
	fma.rn.f64    %fd7104, %fd7104, 0.9999, 0.01;
	// end inline asm
	// begin inline asm
	fma.rn.f64    %fd7106, %fd7106, 0.9999, 0.01;
	// end inline asm
	// begin inline asm
	fma.rn.f32    %f7104, %f7104, 0.9999, 0.01;
	// end inline asm
	// begin inline asm
	fma.rn.f32    %f7106, %f7106, 0.9999, 0.01;
	// end inline asm
	// begin inline asm
	fma.rn.f64    %fd7104, %fd7104, 0.9999, 0.01;
	// end inline asm
	// begin inline asm
	fma.rn.f64    %fd7106, %fd7106, 0.9999, 0.01;
	// end inline asm
	// begin inline asm
	fma.rn.f32    %f7104, %f7104, 0.9999, 0.01;
	// end inline asm
	// begin inline asm
	fma.rn.f32    %f7106, %f7106, 0.9999, 0.01;
	// end inline asm
	// begin inline asm
	fma.rn.f64    %fd7104, %fd7104, 0.9999, 0.01;
	// end inline asm
	// begin inline asm
	fma.rn.f64    %fd7106, %fd7106, 0.9999, 0.01;
	// end inline asm
	// begin inline asm
	fma.rn.f32    %f7104, %f7104, 0.9999, 0.01;
	// end inline asm
	// begin inline asm
	fma.rn.f32    %f7106, %f7106, 0.9999, 0.01;
	// end inline asm
	// begin inline asm
	fma.rn.f64    %fd7104, %fd7104, 0.9999, 0.01;
	// end inline asm
	// begin inline asm
	fma.rn.f64    %fd7106, %fd7106, 0.9999, 0.01;
	// end inline asm
	// begin inline asm
	fma.rn.f32    %f7104, %f7104, 0.9999, 0.01;
	// end inline asm
	// begin inline asm
	fma.rn.f32    %f7106, %f7106, 0.9999, 0.01;
	// end inline asm
	// begin inline asm
	fma.rn.f64    %fd7104, %fd7104, 0.9999, 0.01;
	// end inline asm
	// begin inline asm
	fma.rn.f64    %fd7106, %fd7106, 0.9999, 0.01;
	// end inline asm
	// begin inline asm
	fma.rn.f32    %f7104, %f7104, 0.9999, 0.01;
	// end inline asm
	// begin inline asm
	fma.rn.f32    %f7106, %f7106, 0.9999, 0.01;
	// end inline asm
	// begin inline asm
	fma.rn.f64    %fd7104, %fd7104, 0.9999, 0.01;
	// end inline asm
	// begin inline asm
	fma.rn.f64    %fd7106, %fd7106, 0.9999, 0.01;
	// end inline asm
	// begin inline asm
	fma.rn.f32    %f7104, %f7104, 0.9999, 0.01;
	// end inline asm
	// begin inline asm
	fma.rn.f32    %f7106, %f7106, 0.9999, 0.01;
	// end inline asm
	// begin inline asm
	fma.rn.f64    %fd7104, %fd7104, 0.9999, 0.01;
	// end inline asm
	// begin inline asm
	fma.rn.f64    %fd7106, %fd7106, 0.9999, 0.01;
	// end inline asm
	// begin inline asm
	fma.rn.f32    %f7104, %f7104, 0.9999, 0.01;
	// end inline asm
	// begin inline asm
	fma.rn.f32    %f7106, %f7106, 0.9999, 0.01;
	// end inline asm
	// begin inline asm
	fma.rn.f64    %fd7104, %fd7104, 0.9999, 0.01;
	// end inline asm
	// begin inline asm
	fma.rn.f64    %fd7106, %fd7106, 0.9999, 0.01;
	// end inline asm
	// begin inline asm
	fma.rn.f32    %f7104, %f7104, 0.9999, 0.01;
	// end inline asm
	// begin inline asm
	fma.rn.f32    %f7106, %f7106, 0.9999, 0.01;
	// end inline asm
	// begin inline asm
	fma.rn.f64    %fd7104, %fd7104, 0.9999, 0.01;
	// end inline asm
	// begin inline asm
	fma.rn.f64    %fd7106, %fd7106, 0.9999, 0.01;
	// end inline asm
	// begin inline asm
	fma.rn.f32    %f7104, %f7104, 0.9999, 0.01;
	// end inline asm
	// begin inline asm
	fma.rn.f32    %f7106, %f7106, 0.9999, 0.01;
	// end inline asm
	// begin inline asm
	fma.rn.f64    %fd7104, %fd7104, 0.9999, 0.01;
	// end inline asm
	// begin inline asm
	fma.rn.f64    %fd7106, %fd7106, 0.9999, 0.01;
	// end inline asm
	// begin inline asm
	fma.rn.f32    %f7104, %f7104, 0.9999, 0.01;
	// end inline asm
	// begin inline asm
	fma.rn.f32    %f7106, %f7106, 0.9999, 0.01;
	// end inline asm
	// begin inline asm
	fma.rn.f64    %fd7104, %fd7104, 0.9999, 0.01;
	// end inline asm
	// begin inline asm
	fma.rn.f64    %fd7106, %fd7106, 0.9999, 0.01;
	// end inline asm
	// begin inline asm
	fma.rn.f32    %f7104, %f7104, 0.9999, 0.01;
	// end inline asm
	// begin inline asm
	fma.rn.f32    %f7106, %f7106, 0.9999, 0.01;
	// end inline asm
	// begin inline asm
	fma.rn.f64    %fd7104, %fd7104, 0.9999, 0.01;
	// end inline asm
	// begin inline asm
	fma.rn.f64    %fd7106, %fd7106, 0.9999, 0.01;
	// end inline asm
	// begin inline asm
	fma.rn.f32    %f7104, %f7104, 0.9999, 0.01;
	// end inline asm
	// begin inline asm
	fma.rn.f32    %f7106, %f7106, 0.9999, 0.01;
	// end inline asm
	// begin inline asm
	fma.rn.f64    %fd7104, %fd7104, 0.9999, 0.01;
	// end inline asm
	// begin inline asm
	fma.rn.f64    %fd7106, %fd7106, 0.9999, 0.01;
	// end inline asm
	// begin inline asm
	fma.rn.f32    %f7104, %f7104, 0.9999, 0.01;
	// end inline asm
	// begin inline asm
	fma.rn.f32    %f7106, %f7106, 0.9999, 0.01;
	// end inline asm
	// begin inline asm
	fma.rn.f64    %fd7104, %fd7104, 0.9999, 0.01;
	// end inline asm
	// begin inline asm
	fma.rn.f64    %fd7106, %fd7106, 0.9999, 0.01;
	// end inline asm
	// begin inline asm
	fma.rn.f32    %f7104, %f7104, 0.9999, 0.01;
	// end inline asm
	// begin inline asm
	fma.rn.f32    %f7106, %f7106, 0.9999, 0.01;
	// end inline asm
	// begin inline asm
	fma.rn.f64    %fd7104, %fd7104, 0.9999, 0.01;
	// end inline asm
	// begin inline asm
	fma.rn.f64    %fd7106, %fd7106, 0.9999, 0.01;
	// end inline asm
	// begin inline asm
	fma.rn.f32    %f7104, %f7104, 0.9999, 0.01;
	// end inline asm
	// begin inline asm
	fma.rn.f32    %f7106, %f7106, 0.9999, 0.01;
	// end inline asm
	// begin inline asm
	fma.rn.f64    %fd7104, %fd7104, 0.9999, 0.01;
	// end inline asm
	// begin inline asm
	fma.rn.f64    %fd7106, %fd7106, 0.9999, 0.01;
	// end inline asm
	// begin inline asm
	fma.rn.f32    %f7104, %f7104, 0.9999, 0.01;
	// end inline asm
	// begin inline asm
	fma.rn.f32    %f7106, %f7106, 0.9999, 0.01;
	// end inline asm
	// begin inline asm
	fma.rn.f64    %fd7104, %fd7104, 0.9999, 0.01;
	// end inline asm
	// begin inline asm
	fma.rn.f64    %fd7106, %fd7106, 0.9999, 0.01;
	// end inline asm
	// begin inline asm
	fma.rn.f32    %f7104, %f7104, 0.9999, 0.01;
	// end inline asm
	// begin inline asm
	fma.rn.f32    %f7106, %f7106, 0.9999, 0.01;
	// end inline asm
	// begin inline asm
	fma.rn.f64    %fd7104, %fd7104, 0.9999, 0.01;
	// end inline asm
	// begin inline asm
	fma.rn.f64    %fd7106, %fd7106, 0.9999, 0.01;
	// end inline asm
	// begin inline asm
	fma.rn.f32    %f7104, %f7104, 0.9999, 0.01;
	// end inline asm
	// begin inline asm
	fma.rn.f32    %f7106, %f7106, 0.9999, 0.01;
	// end inline asm
	// begin inline asm
	fma.rn.f64    %fd7104, %fd7104, 0.9999, 0.01;
	// end inline asm
	// begin inline asm
	fma.rn.f64    %fd7106, %fd7106, 0.9999, 0.01;
	// end inline asm
	// begin inline asm
	fma.rn.f32    %f7104, %f7104, 0.9999, 0.01;
	// end inline asm
	// begin inline asm
	fma.rn.f32    %f7106, %f7106, 0.9999, 0.01;
	// end inline asm
	// begin inline asm
	fma.rn.f64    %fd7104, %fd7104, 0.9999, 0.01;
	// end inline asm
	// begin inline asm
	fma.rn.f64    %fd7106, %fd7106, 0.9999, 0.01;
	// end inline asm
	// begin inline asm
	fma.rn.f32    %f7104, %f7104, 0.9999, 0.01;
	// end inline asm
	// begin inline asm
	fma.rn.f32    %f7106, %f7106, 0.9999, 0.01;
	// end inline asm
	// begin inline asm
	fma.rn.f64    %fd7104, %fd7104, 0.9999, 0.01;
	// end inline asm
	// begin inline asm
	fma.rn.f64    %fd7106, %fd7106, 0.9999, 0.01;
	// end inline asm
	// begin inline asm
	fma.rn.f32    %f7104, %f7104, 0.9999, 0.01;
	// end inline asm
	// begin inline asm
	fma.rn.f32    %f7106, %f7106, 0.9999, 0.01;
	// end inline asm
	// begin inline asm
	fma.rn.f64    %fd7104, %fd7104, 0.9999, 0.01;
	// end inline asm
	// begin inline asm
	fma.rn.f64    %fd7106, %fd7106, 0.9999, 0.01;
	// end inline asm
	// begin inline asm
	fma.rn.f32    %f7104, %f7104, 0.9999, 0.01;
	// end inline asm
	// begin inline asm
	fma.rn.f32    %f7106, %f7106, 0.9999, 0.01;
	// end inline asm
	// begin inline asm
	fma.rn.f64    %fd7104, %fd7104, 0.9999, 0.01;
	// end inline asm
	// begin inline asm
	fma.rn.f64    %fd7106, %fd7106, 0.9999, 0.01;
	// end inline asm
	// begin inline asm
	fma.rn.f32    %f7104, %f7104, 0.9999, 0.01;
	// end inline asm
	// begin inline asm
	fma.rn.f32    %f7106, %f7106, 0.9999, 0.01;
	// end inline asm
	// begin inline asm
	fma.rn.f64    %fd7104, %fd7104, 0.9999, 0.01;
	// end inline asm
	// begin inline asm
	fma.rn.f64    %fd7106, %fd7106, 0.9999, 0.01;
	// end inline asm
	// begin inline asm
	fma.rn.f32    %f7104, %f7104, 0.9999, 0.01;
	// end inline asm
	// begin inline asm
	fma.rn.f32    %f7106, %f7106, 0.9999, 0.01;
	// end inline asm
	// begin inline asm
	fma.rn.f64    %fd7104, %fd7104, 0.9999, 0.01;
	// end inline asm
	// begin inline asm
	fma.rn.f64    %fd7106, %fd7106, 0.9999, 0.01;
	// end inline asm
	// begin inline asm
	fma.rn.f32    %f7104, %f7104, 0.9999, 0.01;
	// end inline asm
	// begin inline asm
	fma.rn.f32    %f7106, %f7106, 0.9999, 0.01;
	// end inline asm
	// begin inline asm
	fma.rn.f64    %fd7104, %fd7104, 0.9999, 0.01;
	// end inline asm
	// begin inline asm
	fma.rn.f64    %fd7106, %fd7106, 0.9999, 0.01;
	// end inline asm
	// begin inline asm
	fma.rn.f32    %f7104, %f7104, 0.9999, 0.01;
	// end inline asm
	// begin inline asm
	fma.rn.f32    %f7106, %f7106, 0.9999, 0.01;
	// end inline asm
	// begin inline asm
	fma.rn.f64    %fd7104, %fd7104, 0.9999, 0.01;
	// end inline asm
	// begin inline asm
	fma.rn.f64    %fd7106, %fd7106, 0.9999, 0.01;
	// end inline asm
	// begin inline asm
	fma.rn.f32    %f7104, %f7104, 0.9999, 0.01;
	// end inline asm
	// begin inline asm
	fma.rn.f32    %f7106, %f7106, 0.9999, 0.01;
	// end inline asm
	// begin inline asm
	fma.rn.f64    %fd7104, %fd7104, 0.9999, 0.01;
	// end inline asm
	// begin inline asm
	fma.rn.f64    %fd7106, %fd7106, 0.9999, 0.01;
	// end inline asm
	// begin inline asm
	fma.rn.f32    %f7104, %f7104, 0.9999, 0.01;
	// end inline asm
	// begin inline asm
	fma.rn.f32    %f7106, %f7106, 0.9999, 0.01;
	// end inline asm
	// begin inline asm
	fma.rn.f64    %fd7104, %fd7104, 0.9999, 0.01;
	// end inline asm
	// begin inline asm
	fma.rn.f64    %fd7106, %fd7106, 0.9999, 0.01;
	// end inline asm
	// begin inline asm
	fma.rn.f32    %f7104, %f7104, 0.9999, 0.01;
	// end inline asm
	// begin inline asm
	fma.rn.f32    %f7106, %f7106, 0.9999, 0.01;
	// end inline asm
	// begin inline asm
	fma.rn.f64    %fd7104, %fd7104, 0.9999, 0.01;
	// end inline asm
	// begin inline asm
	fma.rn.f64    %fd7106, %fd7106, 0.9999, 0.01;
	// end inline asm
	// begin inline asm
	fma.rn.f32    %f7104, %f7104, 0.9999, 0.01;
	// end inline asm
	// begin inline asm
	fma.rn.f32    %f7106, %f7106, 0.9999, 0.01;
	// end inline asm
	// begin inline asm
	fma.rn.f64    %fd7104, %fd7104, 0.9999, 0.01;
	// end inline asm
	// begin inline asm
	fma.rn.f64    %fd7106, %fd7106, 0.9999, 0.01;
	// end inline asm
	// begin inline asm
	fma.rn.f32    %f7104, %f7104, 0.9999, 0.01;
	// end inline asm
	// begin inline asm
	fma.rn.f32    %f7106, %f7106, 0.9999, 0.01;
	// end inline asm
	// begin inline asm
	fma.rn.f64    %fd7104, %fd7104, 0.9999, 0.01;
	// end inline asm
	// begin inline asm
	fma.rn.f64    %fd7106, %fd7106, 0.9999, 0.01;
	// end inline asm
	// begin inline asm
	fma.rn.f32    %f7104, %f7104, 0.9999, 0.01;
	// end inline asm
	// begin inline asm
	fma.rn.f32    %f7106, %f7106, 0.9999, 0.01;
	// end inline asm
	// begin inline asm
	fma.rn.f64    %fd7104, %fd7104, 0.9999, 0.01;
	// end inline asm
	// begin inline asm
	fma.rn.f64    %fd7106, %fd7106, 0.9999, 0.01;
	// end inline asm
	// begin inline asm
	fma.rn.f32    %f7104, %f7104, 0.9999, 0.01;
	// end inline asm
	// begin inline asm
	fma.rn.f32    %f7106, %f7106, 0.9999, 0.01;
	// end inline asm
	// begin inline asm
	fma.rn.f64    %fd7104, %fd7104, 0.9999, 0.01;
	// end inline asm
	// begin inline asm
	fma.rn.f64    %fd7106, %fd7106, 0.9999, 0.01;
	// end inline asm
	// begin inline asm
	fma.rn.f32    %f7104, %f7104, 0.9999, 0.01;
	// end inline asm
	// begin inline asm
	fma.rn.f32    %f7106, %f7106, 0.9999, 0.01;
	// end inline asm
	// begin inline asm
	fma.rn.f64    %fd7104, %fd7104, 0.9999, 0.01;
	// end inline asm
	// begin inline asm
	fma.rn.f64    %fd7106, %fd7106, 0.9999, 0.01;
	// end inline asm
	// begin inline asm
	fma.rn.f32    %f7104, %f7104, 0.9999, 0.01;
	// end inline asm
	// begin inline asm
	fma.rn.f32    %f7106, %f7106, 0.9999, 0.01;
	// end inline asm
	// begin inline asm
	fma.rn.f64    %fd7104, %fd7104, 0.9999, 0.01;
	// end inline asm
	// begin inline asm
	fma.rn.f64    %fd7106, %fd7106, 0.9999, 0.01;
	// end inline asm
	// begin inline asm
	fma.rn.f32    %f7104, %f7104, 0.9999, 0.01;
	// end inline asm
	// begin inline asm
	fma.rn.f32    %f7106, %f7106, 0.9999, 0.01;
	// end inline asm
	// begin inline asm
	fma.rn.f64    %fd7104, %fd7104, 0.9999, 0.01;
	// end inline asm
	// begin inline asm
	fma.rn.f64    %fd7106, %fd7106, 0.9999, 0.01;
	// end inline asm
	// begin inline asm
	fma.rn.f32    %f7104, %f7104, 0.9999, 0.01;
	// end inline asm
	// begin inline asm
	fma.rn.f32    %f7106, %f7106, 0.9999, 0.01;
	// end inline asm
	// begin inline asm
	fma.rn.f64    %fd7104, %fd7104, 0.9999, 0.01;
	// end inline asm
	// begin inline asm
	fma.rn.f64    %fd7106, %fd7106, 0.9999, 0.01;
	// end inline asm
	// begin inline asm
	fma.rn.f32    %f7104, %f7104, 0.9999, 0.01;
	// end inline asm
	// begin inline asm
	fma.rn.f32    %f7106, %f7106, 0.9999, 0.01;
	// end inline asm
	// begin inline asm
	fma.rn.f64    %fd7104, %fd7104, 0.9999, 0.01;
	// end inline asm
	// begin inline asm
	fma.rn.f64    %fd7106, %fd7106, 0.9999, 0.01;
	// end inline asm
	// begin inline asm
	fma.rn.f32    %f7104, %f7104, 0.9999, 0.01;
	// end inline asm
	// begin inline asm
	fma.rn.f32    %f7106, %f7106, 0.9999, 0.01;
	// end inline asm
	// begin inline asm
	fma.rn.f64    %fd7104, %fd7104, 0.9999, 0.01;
	// end inline asm
	// begin inline asm
	fma.rn.f64    %fd7106, %fd7106, 0.9999, 0.01;
	// end inline asm
	// begin inline asm
	fma.rn.f32    %f7104, %f7104, 0.9999, 0.01;
	// end inline asm
	// begin inline asm
	fma.rn.f32    %f7106, %f7106, 0.9999, 0.01;
	// end inline asm
	// begin inline asm
	fma.rn.f64    %fd7104, %fd7104, 0.9999, 0.01;
	// end inline asm
	// begin inline asm
	fma.rn.f64    %fd7106, %fd7106, 0.9999, 0.01;
	// end inline asm
	// begin inline asm
	fma.rn.f32    %f7104, %f7104, 0.9999, 0.01;
	// end inline asm
	// begin inline asm
	fma.rn.f32    %f7106, %f7106, 0.9999, 0.01;
	// end inline asm
	// begin inline asm
	fma.rn.f64    %fd7104, %fd7104, 0.9999, 0.01;
	// end inline asm
	// begin inline asm
	fma.rn.f64    %fd7106, %fd7106, 0.9999, 0.01;
	// end inline asm
	// begin inline asm
	fma.rn.f32    %f7104, %f7104, 0.9999, 0.01;
	// end inline asm
	// begin inline asm
	fma.rn.f32    %f7106, %f7106, 0.9999, 0.01;
	// end inline asm
	// begin inline asm
	fma.rn.f64    %fd7104, %fd7104, 0.9999, 0.01;
	// end inline asm
	// begin inline asm
	fma.rn.f64    %fd7106, %fd7106, 0.9999, 0.01;
	// end inline asm
	// begin inline asm
	fma.rn.f32    %f7104, %f7104, 0.9999, 0.01;
	// end inline asm
	// begin inline asm
	fma.rn.f32    %f7106, %f7106, 0.9999, 0.01;
	// end inline asm
	// begin inline asm
	fma.rn.f64    %fd7104, %fd7104, 0.9999, 0.01;
	// end inline asm
	// begin inline asm
	fma.rn.f64    %fd7106, %fd7106, 0.9999, 0.01;
	// end inline asm
	// begin inline asm
	fma.rn.f32    %f7104, %f7104, 0.9999, 0.01;
	// end inline asm
	// begin inline asm
	fma.rn.f32    %f7106, %f7106, 0.9999, 0.01;
	// end inline asm
	// begin inline asm
	fma.rn.f64    %fd7104, %fd7104, 0.9999, 0.01;
	// end inline asm
	// begin inline asm
	fma.rn.f64    %fd7106, %fd7106, 0.9999, 0.01;
	// end inline asm
	// begin inline asm
	fma.rn.f32    %f7104, %f7104, 0.9999, 0.01;
	// end inline asm
	// begin inline asm
	fma.rn.f32    %f7106, %f7106, 0.9999, 0.01;
	// end inline asm
	// begin inline asm
	fma.rn.f64    %fd7104, %fd7104, 0.9999, 0.01;
	// end inline asm
	// begin inline asm
	fma.rn.f64    %fd7106, %fd7106, 0.9999, 0.01;
	// end inline asm
	// begin inline asm
	fma.rn.f32    %f7104, %f7104, 0.9999, 0.01;
	// end inline asm
	// begin inline asm
	fma.rn.f32    %f7106, %f7106, 0.9999, 0.01;
	// end inline asm
	// begin inline asm
	fma.rn.f64    %fd7104, %fd7104, 0.9999, 0.01;
	// end inline asm
	// begin inline asm
	fma.rn.f64    %fd7106, %fd7106, 0.9999, 0.01;
	// end inline asm
	// begin inline asm
	fma.rn.f32    %f7104, %f7104, 0.9999, 0.01;
	// end inline asm
	// begin inline asm
	fma.rn.f32    %f7106, %f7106, 0.9999, 0.01;
	// end inline asm
	// begin inline asm
	fma.rn.f64    %fd7104, %fd7104, 0.9999, 0.01;
	// end inline asm
	// begin inline asm
	fma.rn.f64    %fd7106, %fd7106, 0.9999, 0.01;
	// end inline asm
	// begin inline asm
	fma.rn.f32    %f7104, %f7104, 0.9999, 0.01;
	// end inline asm
	// begin inline asm
	fma.rn.f32    %f7106, %f7106, 0.9999, 0.01;
	// end inline asm
	// begin inline asm
	fma.rn.f64    %fd7104, %fd7104, 0.9999, 0.01;
	// end inline asm
	// begin inline asm
	fma.rn.f64    %fd7106, %fd7106, 0.9999, 0.01;
	// end inline asm
	// begin inline asm
	fma.rn.f32    %f7104, %f7104, 0.9999, 0.01;
	// end inline asm
	// begin inline asm
	fma.rn.f32    %f7106, %f7106, 0.9999, 0.01;
	// end inline asm
	// begin inline asm
	fma.rn.f64    %fd7104, %fd7104, 0.9999, 0.01;
	// end inline asm
	// begin inline asm
	fma.rn.f64    %fd7106, %fd7106, 0.9999, 0.01;
	// end inline asm
	// begin inline asm
	fma.rn.f32    %f7104, %f7104, 0.9999, 0.01;
	// end inline asm
	// begin inline asm
	fma.rn.f32    %f7106, %f7106, 0.9999, 0.01;
	// end inline asm
	// begin inline asm
	fma.rn.f64    %fd7104, %fd7104, 0.9999, 0.01;
	// end inline asm
	// begin inline asm
	fma.rn.f64    %fd7106, %fd7106, 0.9999, 0.01;
	// end inline asm
	// begin inline asm
	fma.rn.f32    %f7104, %f7104, 0.9999, 0.01;
	// end inline asm
	// begin inline asm
	fma.rn.f32    %f7106, %f7106, 0.9999, 0.01;
	// end inline asm
	// begin inline asm
	fma.rn.f64    %fd7104, %fd7104, 0.9999, 0.01;
	// end inline asm
	// begin inline asm
	fma.rn.f64    %fd7106, %fd7106, 0.9999, 0.01;
	// end inline asm
	// begin inline asm
	fma.rn.f32    %f7104, %f7104, 0.9999, 0.01;
	// end inline asm
	// begin inline asm
	fma.rn.f32    %f7106, %f7106, 0.9999, 0.01;
	// end inline asm
	// begin inline asm
	fma.rn.f64    %fd7104, %fd7104, 0.9999, 0.01;
	// end inline asm
	// begin inline asm
	fma.rn.f64    %fd7106, %fd7106, 0.9999, 0.01;
	// end inline asm
	// begin inline asm
	fma.rn.f32    %f7104, %f7104, 0.9999, 0.01;
	// end inline asm
	// begin inline asm
	fma.rn.f32    %f7106, %f7106, 0.9999, 0.01;
	// end inline asm
	// begin inline asm
	fma.rn.f64    %fd7104, %fd7104, 0.9999, 0.01;
	// end inline asm
	// begin inline asm
	fma.rn.f64    %fd7106, %fd7106, 0.9999, 0.01;
	// end inline asm
	// begin inline asm
	fma.rn.f32    %f7104, %f7104, 0.9999, 0.01;
	// end inline asm
	// begin inline asm
	fma.rn.f32    %f7106, %f7106, 0.9999, 0.01;
	// end inline asm
	// begin inline asm
	fma.rn.f64    %fd7104, %fd7104, 0.9999, 0.01;
	// end inline asm
	// begin inline asm
	fma.rn.f64    %fd7106, %fd7106, 0.9999, 0.01;
	// end inline asm
	// begin inline asm
	fma.rn.f32    %f7104, %f7104, 0.9999, 0.01;
	// end inline asm
	// begin inline asm
	fma.rn.f32    %f7106, %f7106, 0.9999, 0.01;
	// end inline asm
	// begin inline asm
	fma.rn.f64    %fd7104, %fd7104, 0.9999, 0.01;
	// end inline asm
	// begin inline asm
	fma.rn.f64    %fd7106, %fd7106, 0.9999, 0.01;
	// end inline asm
	// begin inline asm
	fma.rn.f32    %f7104, %f7104, 0.9999, 0.01;
	// end inline asm
	// begin inline asm
	fma.rn.f32    %f7106, %f7106, 0.9999, 0.01;
	// end inline asm
	// begin inline asm
	fma.rn.f64    %fd7104, %fd7104, 0.9999, 0.01;
	// end inline asm
	// begin inline asm
	fma.rn.f64    %fd7106, %fd7106, 0.9999, 0.01;
	// end inline asm
	// begin inline asm
	fma.rn.f32    %f7104, %f7104, 0.9999, 0.01;
	// end inline asm
	// begin inline asm
	fma.rn.f32    %f7106, %f7106, 0.9999, 0.01;
	// end inline asm
	// begin inline asm
	fma.rn.f64    %fd7104, %fd7104, 0.9999, 0.01;
	// end inline asm
	// begin inline asm
	fma.rn.f64    %fd7106, %fd7106, 0.9999, 0.01;
	// end inline asm
	// begin inline asm
	fma.rn.f32    %f7104, %f7104, 0.9999, 0.01;
	// end inline asm
	// begin inline asm
	fma.rn.f32    %f7106, %f7106, 0.9999, 0.01;
	// end inline asm
	// begin inline asm
	fma.rn.f64    %fd7104, %fd7104, 0.9999, 0.01;
	// end inline asm
	// begin inline asm
	fma.rn.f64    %fd7106, %fd7106, 0.9999, 0.01;
	// end inline asm
	// begin inline asm
	fma.rn.f32    %f7104, %f7104, 0.9999, 0.01;
	// end inline asm
	// begin inline asm
	fma.rn.f32    %f7106, %f7106, 0.9999, 0.01;
	// end inline asm
	// begin inline asm
	fma.rn.f64    %fd7104, %fd7104, 0.9999, 0.01;
	// end inline asm
	// begin inline asm
	fma.rn.f64    %fd7106, %fd7106, 0.9999, 0.01;
	// end inline asm
	// begin inline asm
	fma.rn.f32    %f7104, %f7104, 0.9999, 0.01;
	// end inline asm
	// begin inline asm
	fma.rn.f32    %f7106, %f7106, 0.9999, 0.01;
	// end inline asm
	// begin inline asm
	fma.rn.f64    %fd7104, %fd7104, 0.9999, 0.01;
	// end inline asm
	// begin inline asm
	fma.rn.f64    %fd7106, %fd7106, 0.9999, 0.01;
	// end inline asm
	// begin inline asm
	fma.rn.f32    %f7104, %f7104, 0.9999, 0.01;
	// end inline asm
	// begin inline asm
	fma.rn.f32    %f7106, %f7106, 0.9999, 0.01;
	// end inline asm
	// begin inline asm
	fma.rn.f64    %fd7104, %fd7104, 0.9999, 0.01;
	// end inline asm
	// begin inline asm
	fma.rn.f64    %fd7106, %fd7106, 0.9999, 0.01;
	// end inline asm
	// begin inline asm
	fma.rn.f32    %f7104, %f7104, 0.9999, 0.01;
	// end inline asm
	// begin inline asm
	fma.rn.f32    %f7106, %f7106, 0.9999, 0.01;
	// end inline asm
	// begin inline asm
	fma.rn.f64    %fd7104, %fd7104, 0.9999, 0.01;
	// end inline asm
	// begin inline asm
	fma.rn.f64    %fd7106, %fd7106, 0.9999, 0.01;
	// end inline asm
	// begin inline asm
	fma.rn.f32    %f7104, %f7104, 0.9999, 0.01;
	// end inline asm
	// begin inline asm
	fma.rn.f32    %f7106, %f7106, 0.9999, 0.01;
	// end inline asm
	// begin inline asm
	fma.rn.f64    %fd7104, %fd7104, 0.9999, 0.01;
	// end inline asm
	// begin inline asm
	fma.rn.f64    %fd7106, %fd7106, 0.9999, 0.01;
	// end inline asm
	// begin inline asm
	fma.rn.f32    %f7104, %f7104, 0.9999, 0.01;
	// end inline asm
	// begin inline asm
	fma.rn.f32    %f7106, %f7106, 0.9999, 0.01;
	// end inline asm
	// begin inline asm
	fma.rn.f64    %fd7104, %fd7104, 0.9999, 0.01;
	// end inline asm
	// begin inline asm
	fma.rn.f64    %fd7106, %fd7106, 0.9999, 0.01;
	// end inline asm
	// begin inline asm
	fma.rn.f32    %f7104, %f7104, 0.9999, 0.01;
	// end inline asm
	// begin inline asm
	fma.rn.f32    %f7106, %f7106, 0.9999, 0.01;
	// end inline asm
	// begin inline asm
	fma.rn.f64    %fd7104, %fd7104, 0.9999, 0.01;
	// end inline asm
	// begin inline asm
	fma.rn.f64    %fd7106, %fd7106, 0.9999, 0.01;
	// end inline asm
	// begin inline asm
	fma.rn.f32    %f7104, %f7104, 0.9999, 0.01;
	// end inline asm
	// begin inline asm
	fma.rn.f32    %f7106, %f7106, 0.9999, 0.01;
	// end inline asm
	// begin inline asm
	fma.rn.f64    %fd7104, %fd7104, 0.9999, 0.01;
	// end inline asm
	// begin inline asm
	fma.rn.f64    %fd7106, %fd7106, 0.9999, 0.01;
	// end inline asm
	// begin inline asm
	fma.rn.f32    %f7104, %f7104, 0.9999, 0.01;
	// end inline asm
	// begin inline asm
	fma.rn.f32    %f7106, %f7106, 0.9999, 0.01;
	// end inline asm
	// begin inline asm
	fma.rn.f64    %fd7104, %fd7104, 0.9999, 0.01;
	// end inline asm
	// begin inline asm
	fma.rn.f64    %fd7106, %fd7106, 0.9999, 0.01;
	// end inline asm
	// begin inline asm
	fma.rn.f32    %f7104, %f7104, 0.9999, 0.01;
	// end inline asm
	// begin inline asm
	fma.rn.f32    %f7106, %f7106, 0.9999, 0.01;
	// end inline asm
	// begin inline asm
	fma.rn.f64    %fd7104, %fd7104, 0.9999, 0.01;
	// end inline asm
	// begin inline asm
	fma.rn.f64    %fd7106, %fd7106, 0.9999, 0.01;
	// end inline asm
	// begin inline asm
	fma.rn.f32    %f7104, %f7104, 0.9999, 0.01;
	// end inline asm
	// begin inline asm
	fma.rn.f32    %f7106, %f7106, 0.9999, 0.01;
	// end inline asm
	// begin inline asm
	fma.rn.f64    %fd7104, %fd7104, 0.9999, 0.01;
	// end inline asm
	// begin inline asm
	fma.rn.f64    %fd7106, %fd7106, 0.9999, 0.01;
	// end inline asm
	// begin inline asm
	fma.rn.f32    %f7104, %f7104, 0.9999, 0.01;
	// end inline asm
	// begin inline asm
	fma.rn.f32    %f7106, %f7106, 0.9999, 0.01;
	// end inline asm
	// begin inline asm
	fma.rn.f64    %fd7104, %fd7104, 0.9999, 0.01;
	// end inline asm
	// begin inline asm
	fma.rn.f64    %fd7106, %fd7106, 0.9999, 0.01;
	// end inline asm
	// begin inline asm
	fma.rn.f32    %f7104, %f7104, 0.9999, 0.01;
	// end inline asm
	// begin inline asm
	fma.rn.f32    %f7106, %f7106, 0.9999, 0.01;
	// end inline asm
	// begin inline asm
	fma.rn.f64    %fd7104, %fd7104, 0.9999, 0.01;
	// end inline asm
	// begin inline asm
	fma.rn.f64    %fd7106, %fd7106, 0.9999, 0.01;
	// end inline asm
	// begin inline asm
	fma.rn.f32    %f7104, %f7104, 0.9999, 0.01;
	// end inline asm
	// begin inline asm
	fma.rn.f32    %f7106, %f7106, 0.9999, 0.01;
	// end inline asm
	// begin inline asm
	fma.rn.f64    %fd7104, %fd7104, 0.9999, 0.01;
	// end inline asm
	// begin inline asm
	fma.rn.f64    %fd7106, %fd7106, 0.9999, 0.01;
	// end inline asm
	// begin inline asm
	fma.rn.f32    %f7104, %f7104, 0.9999, 0.01;
	// end inline asm
	// begin inline asm
	fma.rn.f32    %f7106, %f7106, 0.9999, 0.01;
	// end inline asm
	// begin inline asm
	fma.rn.f64    %fd7104, %fd7104, 0.9999, 0.01;
	// end inline asm
	// begin inline asm
	fma.rn.f64    %fd7106, %fd7106, 0.9999, 0.01;
	// end inline asm
	// begin inline asm
	fma.rn.f32    %f7104, %f7104, 0.9999, 0.01;
	// end inline asm
	// begin inline asm
	fma.rn.f32    %f7106, %f7106, 0.9999, 0.01;
	// end inline asm
	// begin inline asm
	fma.rn.f64    %fd7104, %fd7104, 0.9999, 0.01;
	// end inline asm
	// begin inline asm
	fma.rn.f64    %fd7106, %fd7106, 0.9999, 0.01;
	// end inline asm
	// begin inline asm
	fma.rn.f32    %f7104, %f7104, 0.9999, 0.01;
	// end inline asm
	// begin inline asm
	fma.rn.f32    %f7106, %f7106, 0.9999, 0.01;
	// end inline asm
	// begin inline asm
	fma.rn.f64    %fd7104, %fd7104, 0.9999, 0.01;
	// end inline asm
	// begin inline asm
	fma.rn.f64    %fd7106, %fd7106, 0.9999, 0.01;
	// end inline asm
	// begin inline asm
	fma.rn.f32    %f7104, %f7104, 0.9999, 0.01;
	// end inline asm
	// begin inline asm
	fma.rn.f32    %f7106, %f7106, 0.9999, 0.01;
	// end inline asm
	// begin inline asm
	fma.rn.f64    %fd7104, %fd7104, 0.9999, 0.01;
	// end inline asm
	// begin inline asm
	fma.rn.f64    %fd7106, %fd7106, 0.9999, 0.01;
	// end inline asm
	// begin inline asm
	fma.rn.f32    %f7104, %f7104, 0.9999, 0.01;
	// end inline asm
	// begin inline asm
	fma.rn.f32    %f7106, %f7106, 0.9999, 0.01;
	// end inline asm
	// begin inline asm
	fma.rn.f64    %fd7104, %fd7104, 0.9999, 0.01;
	// end inline asm
	// begin inline asm
	fma.rn.f64    %fd7106, %fd7106, 0.9999, 0.01;
	// end inline asm
	// begin inline asm
	fma.rn.f32    %f7104, %f7104, 0.9999, 0.01;
	// end inline asm
	// begin inline asm
	fma.rn.f32    %f7106, %f7106, 0.9999, 0.01;
	// end inline asm
	// begin inline asm
	fma.rn.f64    %fd7104, %fd7104, 0.9999, 0.01;
	// end inline asm
	// begin inline asm
	fma.rn.f64    %fd7106, %fd7106, 0.9999, 0.01;
	// end inline asm
	// begin inline asm
	fma.rn.f32    %f7104, %f7104, 0.9999, 0.01;
	// end inline asm
	// begin inline asm
	fma.rn.f32    %f7106, %f7106, 0.9999, 0.01;
	// end inline asm
	// begin inline asm
	fma.rn.f64    %fd7104, %fd7104, 0.9999, 0.01;
	// end inline asm
	// begin inline asm
	fma.rn.f64    %fd7106, %fd7106, 0.9999, 0.01;
	// end inline asm
	// begin inline asm
	fma.rn.f32    %f7104, %f7104, 0.9999, 0.01;
	// end inline asm
	// begin inline asm
	fma.rn.f32    %f7106, %f7106, 0.9999, 0.01;
	// end inline asm
	// begin inline asm
	fma.rn.f64    %fd7104, %fd7104, 0.9999, 0.01;
	// end inline asm
	// begin inline asm
	fma.rn.f64    %fd7106, %fd7106, 0.9999, 0.01;
	// end inline asm
	// begin inline asm
	fma.rn.f32    %f7104, %f7104, 0.9999, 0.01;
	// end inline asm
	// begin inline asm
	fma.rn.f32    %f7106, %f7106, 0.9999, 0.01;
	// end inline asm
	// begin inline asm
	fma.rn.f64    %fd7104, %fd7104, 0.9999, 0.01;
	// end inline asm
	// begin inline asm
	fma.rn.f64    %fd7106, %fd7106, 0.9999, 0.01;
	// end inline asm
	// begin inline asm
	fma.rn.f32    %f7104, %f7104, 0.9999, 0.01;
	// end inline asm
	// begin inline asm
	fma.rn.f32    %f7106, %f7106, 0.9999, 0.01;
	// end inline asm
	// begin inline asm
	fma.rn.f64    %fd7104, %fd7104, 0.9999, 0.01;
	// end inline asm
	// begin inline asm
	fma.rn.f64    %fd7106, %fd7106, 0.9999, 0.01;
	// end inline asm
	// begin inline asm
	fma.rn.f32    %f7104, %f7104, 0.9999, 0.01;
	// end inline asm
	// begin inline asm
	fma.rn.f32    %f7106, %f7106, 0.9999, 0.01;
	// end inline asm
	// begin inline asm
	fma.rn.f64    %fd7104, %fd7104, 0.9999, 0.01;
	// end inline asm
	// begin inline asm
	fma.rn.f64    %fd7106, %fd7106, 0.9999, 0.01;
	// end inline asm
	// begin inline asm
	fma.rn.f32    %f7104, %f7104, 0.9999, 0.01;
	// end inline asm
	// begin inline asm
	fma.rn.f32    %f7106, %f7106, 0.9999, 0.01;
	// end inline asm
	// begin inline asm
	fma.rn.f64    %fd7104, %fd7104, 0.9999, 0.01;
	// end inline asm
	// begin inline asm
	fma.rn.f64    %fd7106, %fd7106, 0.9999, 0.01;
	// end inline asm
	// begin inline asm
	fma.rn.f32    %f7104, %f7104, 0.9999, 0.01;
	// end inline asm
	// begin inline asm
	fma.rn.f32    %f7106, %f7106, 0.9999, 0.01;
	// end inline asm
	// begin inline asm
	fma.rn.f64    %fd7104, %fd7104, 0.9999, 0.01;
	// end inline asm
	// begin inline asm
	fma.rn.f64    %fd7106, %fd7106, 0.9999, 0.01;
	// end inline asm
	// begin inline asm
	fma.rn.f32    %f7104, %f7104, 0.9999, 0.01;
	// end inline asm
	// begin inline asm
	fma.rn.f32    %f7106, %f7106, 0.9999, 0.01;
	// end inline asm
	// begin inline asm
	fma.rn.f64    %fd7104, %fd7104, 0.9999, 0.01;
	// end inline asm
	// begin inline asm
	fma.rn.f64    %fd7106, %fd7106, 0.9999, 0.01;
	// end inline asm
	// begin inline asm
	fma.rn.f32    %f7104, %f7104, 0.9999, 0.01;
	// end inline asm
	// begin inline asm
	fma.rn.f32    %f7106, %f7106, 0.9999, 0.01;
	// end inline asm
	// begin inline asm
	fma.rn.f64    %fd7104, %fd7104, 0.9999, 0.01;
	// end inline asm
	// begin inline asm
	fma.rn.f64    %fd7106, %fd7106, 0.9999, 0.01;
	// end inline asm
	// begin inline asm
	fma.rn.f32    %f7104, %f7104, 0.9999, 0.01;
	// end inline asm
	// begin inline asm
	fma.rn.f32    %f7106, %f7106, 0.9999, 0.01;
	// end inline asm
	// begin inline asm
	fma.rn.f64    %fd7104, %fd7104, 0.9999, 0.01;
	// end inline asm
	// begin inline asm
	fma.rn.f64    %fd7106, %fd7106, 0.9999, 0.01;
	// end inline asm
	// begin inline asm
	fma.rn.f32    %f7104, %f7104, 0.9999, 0.01;
	// end inline asm
	// begin inline asm
	fma.rn.f32    %f7106, %f7106, 0.9999, 0.01;
	// end inline asm
	// begin inline asm
	fma.rn.f64    %fd7104, %fd7104, 0.9999, 0.01;
	// end inline asm
	// begin inline asm
	fma.rn.f64    %fd7106, %fd7106, 0.9999, 0.01;
	// end inline asm
	// begin inline asm
	fma.rn.f32    %f7104, %f7104, 0.9999, 0.01;
	// end inline asm
	// begin inline asm
	fma.rn.f32    %f7106, %f7106, 0.9999, 0.01;
	// end inline asm
	// begin inline asm
	fma.rn.f64    %fd7104, %fd7104, 0.9999, 0.01;
	// end inline asm
	// begin inline asm
	fma.rn.f64    %fd7106, %fd7106, 0.9999, 0.01;
	// end inline asm
	// begin inline asm
	fma.rn.f32    %f7104, %f7104, 0.9999, 0.01;
	// end inline asm
	// begin inline asm
	fma.rn.f32    %f7106, %f7106, 0.9999, 0.01;
	// end inline asm
	// begin inline asm
	fma.rn.f64    %fd7104, %fd7104, 0.9999, 0.01;
	// end inline asm
	// begin inline asm
	fma.rn.f64    %fd7106, %fd7106, 0.9999, 0.01;
	// end inline asm
	// begin inline asm
	fma.rn.f32    %f7104, %f7104, 0.9999, 0.01;
	// end inline asm
	// begin inline asm
	fma.rn.f32    %f7106, %f7106, 0.9999, 0.01;
	// end inline asm
	// begin inline asm
	fma.rn.f64    %fd7104, %fd7104, 0.9999, 0.01;
	// end inline asm
	// begin inline asm
	fma.rn.f64    %fd7106, %fd7106, 0.9999, 0.01;
	// end inline asm
	// begin inline asm
	fma.rn.f32    %f7104, %f7104, 0.9999, 0.01;
	// end inline asm
	// begin inline asm
	fma.rn.f32    %f7106, %f7106, 0.9999, 0.01;
	// end inline asm
	// begin inline asm
	fma.rn.f64    %fd7104, %fd7104, 0.9999, 0.01;
	// end inline asm
	// begin inline asm
	fma.rn.f64    %fd7106, %fd7106, 0.9999, 0.01;
	// end inline asm
	// begin inline asm
	fma.rn.f32    %f7104, %f7104, 0.9999, 0.01;
	// end inline asm
	// begin inline asm
	fma.rn.f32    %f7106, %f7106, 0.9999, 0.01;
	// end inline asm
	// begin inline asm
	fma.rn.f64    %fd7104, %fd7104, 0.9999, 0.01;
	// end inline asm
	// begin inline asm
	fma.rn.f64    %fd7106, %fd7106, 0.9999, 0.01;
	// end inline asm
	// begin inline asm
	fma.rn.f32    %f7104, %f7104, 0.9999, 0.01;
	// end inline asm
	// begin inline asm
	fma.rn.f32    %f7106, %f7106, 0.9999, 0.01;
	// end inline asm
	// begin inline asm
	fma.rn.f64    %fd7104, %fd7104, 0.9999, 0.01;
	// end inline asm
	// begin inline asm
	fma.rn.f64    %fd7106, %fd7106, 0.9999, 0.01;
	// end inline asm
	// begin inline asm
	fma.rn.f32    %f7104, %f7104, 0.9999, 0.01;
	// end inline asm
	// begin inline asm
	fma.rn.f32    %f7106, %f7106, 0.9999, 0.01;
	// end inline asm
	// begin inline asm
	fma.rn.f64    %fd7104, %fd7104, 0.9999, 0.01;
	// end inline asm
	// begin inline asm
	fma.rn.f64    %fd7106, %fd7106, 0.9999, 0.01;
	// end inline asm
	// begin inline asm
	fma.rn.f32    %f7104, %f7104, 0.9999, 0.01;
	// end inline asm
	// begin inline asm
	fma.rn.f32    %f7106, %f7106, 0.9999, 0.01;
	// end inline asm
	// begin inline asm
	fma.rn.f64    %fd7104, %fd7104, 0.9999, 0.01;
	// end inline asm
	// begin inline asm
	fma.rn.f64    %fd7106, %fd7106, 0.9999, 0.01;
	// end inline asm
	// begin inline asm
	fma.rn.f32    %f7104, %f7104, 0.9999, 0.01;
	// end inline asm
	// begin inline asm
	fma.rn.f32    %f7106, %f7106, 0.9999, 0.01;
	// end inline asm
	// begin inline asm
	fma.rn.f64    %fd7104, %fd7104, 0.9999, 0.01;
	// end inline asm
	// begin inline asm
	fma.rn.f64    %fd7106, %fd7106, 0.9999, 0.01;
	// end inline asm
	// begin inline asm
	fma.rn.f32    %f7104, %f7104, 0.9999, 0.01;
	// end inline asm
	// begin inline asm
	fma.rn.f32    %f7106, %f7106, 0.9999, 0.01;
	// end inline asm
	// begin inline asm
	fma.rn.f64    %fd7104, %fd7104, 0.9999, 0.01;
	// end inline asm
	// begin inline asm
	fma.rn.f64    %fd7106, %fd7106, 0.9999, 0.01;
	// end inline asm
	// begin inline asm
	fma.rn.f32    %f7104, %f7104, 0.9999, 0.01;
	// end inline asm
	// begin inline asm
	fma.rn.f32    %f7106, %f7106, 0.9999, 0.01;
	// end inline asm
	// begin inline asm
	fma.rn.f64    %fd7104, %fd7104, 0.9999, 0.01;
	// end inline asm
	// begin inline asm
	fma.rn.f64    %fd7106, %fd7106, 0.9999, 0.01;
	// end inline asm
	// begin inline asm
	fma.rn.f32    %f7104, %f7104, 0.9999, 0.01;
	// end inline asm
	// begin inline asm
	fma.rn.f32    %f7106, %f7106, 0.9999, 0.01;
	// end inline asm
	// begin inline asm
	fma.rn.f64    %fd7104, %fd7104, 0.9999, 0.01;
	// end inline asm
	// begin inline asm
	fma.rn.f64    %fd7106, %fd7106, 0.9999, 0.01;
	// end inline asm
	// begin inline asm
	fma.rn.f32    %f7104, %f7104, 0.9999, 0.01;
	// end inline asm
	// begin inline asm
	fma.rn.f32    %f7106, %f7106, 0.9999, 0.01;
	// end inline asm
	// begin inline asm
	fma.rn.f64    %fd7104, %fd7104, 0.9999, 0.01;
	// end inline asm
	// begin inline asm
	fma.rn.f64    %fd7106, %fd7106, 0.9999, 0.01;
	// end inline asm
	// begin inline asm
	fma.rn.f32    %f7104, %f7104, 0.9999, 0.01;
	// end inline asm
	// begin inline asm
	fma.rn.f32    %f7106, %f7106, 0.9999, 0.01;
	// end inline asm
	// begin inline asm
	fma.rn.f64    %fd7104, %fd7104, 0.9999, 0.01;
	// end inline asm
	// begin inline asm
	fma.rn.f64    %fd7106, %fd7106, 0.9999, 0.01;
	// end inline asm
	// begin inline asm
	fma.rn.f32    %f7104, %f7104, 0.9999, 0.01;
	// end inline asm
	// begin inline asm
	fma.rn.f32    %f7106, %f7106, 0.9999, 0.01;
	// end inline asm
	// begin inline asm
	fma.rn.f64    %fd7104, %fd7104, 0.9999, 0.01;
	// end inline asm
	// begin inline asm
	fma.rn.f64    %fd7106, %fd7106, 0.9999, 0.01;
	// end inline asm
	// begin inline asm
	fma.rn.f32    %f7104, %f7104, 0.9999, 0.01;
	// end inline asm
	// begin inline asm
	fma.rn.f32    %f7106, %f7106, 0.9999, 0.01;
	// end inline asm
	// begin inline asm
	fma.rn.f64    %fd7104, %fd7104, 0.9999, 0.01;
	// end inline asm
	// begin inline asm
	fma.rn.f64    %fd7106, %fd7106, 0.9999, 0.01;
	// end inline asm
	// begin inline asm
	fma.rn.f32    %f7104, %f7104, 0.9999, 0.01;
	// end inline asm
	// begin inline asm
	fma.rn.f32    %f7106, %f7106, 0.9999, 0.01;
	// end inline asm
	// begin inline asm
	fma.rn.f64    %fd7104, %fd7104, 0.9999, 0.01;
	// end inline asm
	// begin inline asm
	fma.rn.f64    %fd7106, %fd7106, 0.9999, 0.01;
	// end inline asm
	// begin inline asm
	fma.rn.f32    %f7104, %f7104, 0.9999, 0.01;
	// end inline asm
	// begin inline asm
	fma.rn.f32    %f7106, %f7106, 0.9999, 0.01;
	// end inline asm
	// begin inline asm
	fma.rn.f64    %fd7104, %fd7104, 0.9999, 0.01;
	// end inline asm
	// begin inline asm
	fma.rn.f64    %fd7106, %fd7106, 0.9999, 0.01;
	// end inline asm
	// begin inline asm
	fma.rn.f32    %f7104, %f7104, 0.9999, 0.01;
	// end inline asm
	// begin inline asm
	fma.rn.f32    %f7106, %f7106, 0.9999, 0.01;
	// end inline asm
	// begin inline asm
	fma.rn.f64    %fd7104, %fd7104, 0.9999, 0.01;
	// end inline asm
	// begin inline asm
	fma.rn.f64    %fd7106, %fd7106, 0.9999, 0.01;
	// end inline asm
	// begin inline asm
	fma.rn.f32    %f7104, %f7104, 0.9999, 0.01;
	// end inline asm
	// begin inline asm
	fma.rn.f32    %f7106, %f7106, 0.9999, 0.01;
	// end inline asm
	// begin inline asm
	fma.rn.f64    %fd7104, %fd7104, 0.9999, 0.01;
	// end inline asm
	// begin inline asm
	fma.rn.f64    %fd7106, %fd7106, 0.9999, 0.01;
	// end inline asm
	// begin inline asm
	fma.rn.f32    %f7104, %f7104, 0.9999, 0.01;
	// end inline asm
	// begin inline asm
	fma.rn.f32    %f7106, %f7106, 0.9999, 0.01;
	// end inline asm
	// begin inline asm
	fma.rn.f64    %fd7104, %fd7104, 0.9999, 0.01;
	// end inline asm
	// begin inline asm
	fma.rn.f64    %fd7106, %fd7106, 0.9999, 0.01;
	// end inline asm
	// begin inline asm
	fma.rn.f32    %f7104, %f7104, 0.9999, 0.01;
	// end inline asm
	// begin inline asm
	fma.rn.f32    %f7106, %f7106, 0.9999, 0.01;
	// end inline asm
	// begin inline asm
	fma.rn.f64    %fd7104, %fd7104, 0.9999, 0.01;
	// end inline asm
	// begin inline asm
	fma.rn.f64    %fd7106, %fd7106, 0.9999, 0.01;
	// end inline asm
	// begin inline asm
	fma.rn.f32    %f7104, %f7104, 0.9999, 0.01;
	// end inline asm
	// begin inline asm
	fma.rn.f32    %f7106, %f7106, 0.9999, 0.01;
	// end inline asm
	// begin inline asm
	fma.rn.f64    %fd7104, %fd7104, 0.9999, 0.01;
	// end inline asm
	// begin inline asm
	fma.rn.f64    %fd7106, %fd7106, 0.9999, 0.01;
	// end inline asm
	// begin inline asm
	fma.rn.f32    %f7104, %f7104, 0.9999, 0.01;
	// end inline asm
	// begin inline asm
	fma.rn.f32    %f7106, %f7106, 0.9999, 0.01;
	// end inline asm
	// begin inline asm
	fma.rn.f64    %fd7104, %fd7104, 0.9999, 0.01;
	// end inline asm
	// begin inline asm
	fma.rn.f64    %fd7106, %fd7106, 0.9999, 0.01;
	// end inline asm
	// begin inline asm
	fma.rn.f32    %f7104, %f7104, 0.9999, 0.01;
	// end inline asm
	// begin inline asm
	fma.rn.f32    %f7106, %f7106, 0.9999, 0.01;
	// end inline asm
	// begin inline asm
	fma.rn.f64    %fd7104, %fd7104, 0.9999, 0.01;
	// end inline asm
	// begin inline asm
	fma.rn.f64    %fd7106, %fd7106, 0.9999, 0.01;
	// end inline asm
	// begin inline asm
	fma.rn.f32    %f7104, %f7104, 0.9999, 0.01;
	// end inline asm
	// begin inline asm
	fma.rn.f32    %f7106, %f7106, 0.9999, 0.01;
	// end inline asm
	// begin inline asm
	fma.rn.f64    %fd7104, %fd7104, 0.9999, 0.01;
	// end inline asm
	// begin inline asm
	fma.rn.f64    %fd7106, %fd7106, 0.9999, 0.01;
	// end inline asm
	// begin inline asm
	fma.rn.f32    %f7104, %f7104, 0.9999, 0.01;
	// end inline asm
	// begin inline asm
	fma.rn.f32    %f7106, %f7106, 0.9999, 0.01;
	// end inline asm
	// begin inline asm
	fma.rn.f64    %fd7104, %fd7104, 0.9999, 0.01;
	// end inline asm
	// begin inline asm
	fma.rn.f64    %fd7106, %fd7106, 0.9999, 0.01;
	// end inline asm
	// begin inline asm
	fma.rn.f32    %f7104, %f7104, 0.9999, 0.01;
	// end inline asm
	// begin inline asm
	fma.rn.f32    %f7106, %f7106, 0.9999, 0.01;
	// end inline asm
	// begin inline asm
	fma.rn.f64    %fd7104, %fd7104, 0.9999, 0.01;
	// end inline asm
	// begin inline asm
	fma.rn.f64    %fd7106, %fd7106, 0.9999, 0.01;
	// end inline asm
	// begin inline asm
	fma.rn.f32    %f7104, %f7104, 0.9999, 0.01;
	// end inline asm
	// begin inline asm
	fma.rn.f32    %f7106, %f7106, 0.9999, 0.01;
	// end inline asm
	// begin inline asm
	fma.rn.f64    %fd7104, %fd7104, 0.9999, 0.01;
	// end inline asm
	// begin inline asm
	fma.rn.f64    %fd7106, %fd7106, 0.9999, 0.01;
	// end inline asm
	// begin inline asm
	fma.rn.f32    %f7104, %f7104, 0.9999, 0.01;
	// end inline asm
	// begin inline asm
	fma.rn.f32    %f7106, %f7106, 0.9999, 0.01;
	// end inline asm
	// begin inline asm
	fma.rn.f64    %fd7104, %fd7104, 0.9999, 0.01;
	// end inline asm
	// begin inline asm
	fma.rn.f64    %fd7106, %fd7106, 0.9999, 0.01;
	// end inline asm
	// begin inline asm
	fma.rn.f32    %f7104, %f7104, 0.9999, 0.01;
	// end inline asm
	// begin inline asm
	fma.rn.f32    %f7106, %f7106, 0.9999, 0.01;
	// end inline asm
	// begin inline asm
	fma.rn.f64    %fd7104, %fd7104, 0.9999, 0.01;
	// end inline asm
	// begin inline asm
	fma.rn.f64    %fd7106, %fd7106, 0.9999, 0.01;
	// end inline asm
	// begin inline asm
	fma.rn.f32    %f7104, %f7104, 0.9999, 0.01;
	// end inline asm
	// begin inline asm
	fma.rn.f32    %f7106, %f7106, 0.9999, 0.01;
	// end inline asm
	// begin inline asm
	fma.rn.f64    %fd7104, %fd7104, 0.9999, 0.01;
	// end inline asm
	// begin inline asm
	fma.rn.f64    %fd7106, %fd7106, 0.9999, 0.01;
	// end inline asm
	// begin inline asm
	fma.rn.f32    %f7104, %f7104, 0.9999, 0.01;
	// end inline asm
	// begin inline asm
	fma.rn.f32    %f7106, %f7106, 0.9999, 0.01;
	// end inline asm
	// begin inline asm
	fma.rn.f64    %fd7104, %fd7104, 0.9999, 0.01;
	// end inline asm
	// begin inline asm
	fma.rn.f64    %fd7106, %fd7106, 0.9999, 0.01;
	// end inline asm
	// begin inline asm
	fma.rn.f32    %f7104, %f7104, 0.9999, 0.01;
	// end inline asm
	// begin inline asm
	fma.rn.f32    %f7106, %f7106, 0.9999, 0.01;
	// end inline asm
	// begin inline asm
	fma.rn.f64    %fd7104, %fd7104, 0.9999, 0.01;
	// end inline asm
	// begin inline asm
	fma.rn.f64    %fd7106, %fd7106, 0.9999, 0.01;
	// end inline asm
	// begin inline asm
	fma.rn.f32    %f7104, %f7104, 0.9999, 0.01;
	// end inline asm
	// begin inline asm
	fma.rn.f32    %f7106, %f7106, 0.9999, 0.01;
	// end inline asm
	// begin inline asm
	fma.rn.f64    %fd7104, %fd7104, 0.9999, 0.01;
	// end inline asm
	// begin inline asm
	fma.rn.f64    %fd7106, %fd7106, 0.9999, 0.01;
	// end inline asm
	// begin inline asm
	fma.rn.f32    %f7104, %f7104, 0.9999, 0.01;
	// end inline asm
	// begin inline asm
	fma.rn.f32    %f7106, %f7106, 0.9999, 0.01;
	// end inline asm
	// begin inline asm
	fma.rn.f64    %fd7104, %fd7104, 0.9999, 0.01;
	// end inline asm
	// begin inline asm
	fma.rn.f64    %fd7106, %fd7106, 0.9999, 0.01;
	// end inline asm
	// begin inline asm
	fma.rn.f32    %f7104, %f7104, 0.9999, 0.01;
	// end inline asm
	// begin inline asm
	fma.rn.f32    %f7106, %f7106, 0.9999, 0.01;
	// end inline asm
	// begin inline asm
	fma.rn.f64    %fd7104, %fd7104, 0.9999, 0.01;
	// end inline asm
	// begin inline asm
	fma.rn.f64    %fd7106, %fd7106, 0.9999, 0.01;
	// end inline asm
	// begin inline asm
	fma.rn.f32    %f7104, %f7104, 0.9999, 0.01;
	// end inline asm
	// begin inline asm
	fma.rn.f32    %f7106, %f7106, 0.9999, 0.01;
	// end inline asm
	// begin inline asm
	fma.rn.f64    %fd7104, %fd7104, 0.9999, 0.01;
	// end inline asm
	// begin inline asm
	fma.rn.f64    %fd7106, %fd7106, 0.9999, 0.01;
	// end inline asm
	// begin inline asm
	fma.rn.f32    %f7104, %f7104, 0.9999, 0.01;
	// end inline asm
	// begin inline asm
	fma.rn.f32    %f7106, %f7106, 0.9999, 0.01;
	// end inline asm
	// begin inline asm
	fma.rn.f64    %fd7104, %fd7104, 0.9999, 0.01;
	// end inline asm
	// begin inline asm
	fma.rn.f64    %fd7106, %fd7106, 0.9999, 0.01;
	// end inline asm
	// begin inline asm
	fma.rn.f32    %f7104, %f7104, 0.9999, 0.01;
	// end inline asm
	// begin inline asm
	fma.rn.f32    %f7106, %f7106, 0.9999, 0.01;
	// end inline asm
	// begin inline asm
	fma.rn.f64    %fd7104, %fd7104, 0.9999, 0.01;
	// end inline asm
	// begin inline asm
	fma.rn.f64    %fd7106, %fd7106, 0.9999, 0.01;
	// end inline asm
	// begin inline asm
	fma.rn.f32    %f7104, %f7104, 0.9999, 0.01;
	// end inline asm
	// begin inline asm
	fma.rn.f32    %f7106, %f7106, 0.9999, 0.01;
	// end inline asm
	// begin inline asm
	fma.rn.f64    %fd7104, %fd7104, 0.9999, 0.01;
	// end inline asm
	// begin inline asm
	fma.rn.f64    %fd7106, %fd7106, 0.9999, 0.01;
	// end inline asm
	// begin inline asm
	fma.rn.f32    %f7104, %f7104, 0.9999, 0.01;
	// end inline asm
	// begin inline asm
	fma.rn.f32    %f7106, %f7106, 0.9999, 0.01;
	// end inline asm
	// begin inline asm
	fma.rn.f64    %fd7104, %fd7104, 0.9999, 0.01;
	// end inline asm
	// begin inline asm
	fma.rn.f64    %fd7106, %fd7106, 0.9999, 0.01;
	// end inline asm
	// begin inline asm
	fma.rn.f32    %f7104, %f7104, 0.9999, 0.01;
	// end inline asm
	// begin inline asm
	fma.rn.f32    %f7106, %f7106, 0.9999, 0.01;
	// end inline asm
	// begin inline asm
	fma.rn.f64    %fd7104, %fd7104, 0.9999, 0.01;
	// end inline asm
	// begin inline asm
	fma.rn.f64    %fd7106, %fd7106, 0.9999, 0.01;
	// end inline asm
	// begin inline asm
	fma.rn.f32    %f7104, %f7104, 0.9999, 0.01;
	// end inline asm
	// begin inline asm
	fma.rn.f32    %f7106, %f7106, 0.9999, 0.01;
	// end inline asm
	// begin inline asm
	fma.rn.f64    %fd7104, %fd7104, 0.9999, 0.01;
	// end inline asm
	// begin inline asm
	fma.rn.f64    %fd7106, %fd7106, 0.9999, 0.01;
	// end inline asm
	// begin inline asm
	fma.rn.f32    %f7104, %f7104, 0.9999, 0.01;
	// end inline asm
	// begin inline asm
	fma.rn.f32    %f7106, %f7106, 0.9999, 0.01;
	// end inline asm
	// begin inline asm
	fma.rn.f64    %fd7104, %fd7104, 0.9999, 0.01;
	// end inline asm
	// begin inline asm
	fma.rn.f64    %fd7106, %fd7106, 0.9999, 0.01;
	// end inline asm
	// begin inline asm
	fma.rn.f32    %f7104, %f7104, 0.9999, 0.01;
	// end inline asm
	// begin inline asm
	fma.rn.f32    %f7106, %f7106, 0.9999, 0.01;
	// end inline asm
	// begin inline asm
	fma.rn.f64    %fd7104, %fd7104, 0.9999, 0.01;
	// end inline asm
	// begin inline asm
	fma.rn.f64    %fd7106, %fd7106, 0.9999, 0.01;
	// end inline asm
	// begin inline asm
	fma.rn.f32    %f7104, %f7104, 0.9999, 0.01;
	// end inline asm
	// begin inline asm
	fma.rn.f32    %f7106, %f7106, 0.9999, 0.01;
	// end inline asm
	// begin inline asm
	fma.rn.f64    %fd7104, %fd7104, 0.9999, 0.01;
	// end inline asm
	// begin inline asm
	fma.rn.f64    %fd7106, %fd7106, 0.9999, 0.01;
	// end inline asm
	// begin inline asm
	fma.rn.f32    %f7104, %f7104, 0.9999, 0.01;
	// end inline asm
	// begin inline asm
	fma.rn.f32    %f7106, %f7106, 0.9999, 0.01;
	// end inline asm
	add.s32 	%r8, %r8, 64;
	setp.ne.s32 	%p1, %r8, 20480000;
	mov.f32 	%f8203, %f7104;
	mov.f32 	%f8204, %f7106;
	mov.f64 	%fd8203, %fd7104;
	mov.f64 	%fd8204, %fd7106;
	@%p1 bra 	$L__BB0_2;
	add.s32 	%r7, %r7, 1;
	setp.ne.s32 	%p2, %r7, 8;
	@%p2 bra 	$L__BB0_1;
	setp.geu.f32 	%p3, %f7104, 0f00000000;
	@%p3 bra 	$L__BB0_6;
	add.f32 	%f8200, %f7106, %f7104;
	st.global.f32 	[sfma_out], %f8200;
	add.f64 	%fd8200, %fd7106, %fd7104;
	st.global.f64 	[dfma_out], %fd8200;
$L__BB0_6:
	ret;

}


// ===== COMPILED SASS (sm_100) =====

	.target	sm_100

	.elftype	@"ET_EXEC"


//--------------------- .note.nv.tkinfo           --------------------------
	.section	.note.nv.tkinfo,"",@"SHT_NOTE"
	.sectionflags	@"SHF_NOTE_NV_TKINFO"
	.tkinfo
        /*0018*/ 	.word	0x00000002
        /*0030*/ 	.string	""
        /*0030*/ 	.string	"ptxas"
        /*0030*/ 	.string	"Cuda compilation tools, release 13.0, V13.0.88"
        /*0030*/ 	.string	"Build cuda_13.0.r13.0/compiler.36424714_0"
        /*0030*/ 	.string	"-arch sm_100 -m 64 "



//--------------------- .note.nv.cuinfo           --------------------------
	.section	.note.nv.cuinfo,"",@"SHT_NOTE"
	.sectionflags	@"SHF_NOTE_NV_CUINFO"
        /*0018*/ 	.short	0x0002
        /*001a*/ 	.short	0x0064
        /*001c*/ 	.short	0x0082
	.zero		2


//--------------------- .nv.info                  --------------------------
	.section	.nv.info,"",@"SHT_CUDA_INFO"
	.align	4


	//----- nvinfo : EIATTR_REGCOUNT
	.align		4
        /*0000*/ 	.byte	0x04, 0x2f
        /*0002*/ 	.short	(.L_3 - .L_2)
	.align		4
.L_2:
        /*0004*/ 	.word	index@(fp_hammer_kernel)
        /*0008*/ 	.word	0x0000000e


	//----- nvinfo : EIATTR_FRAME_SIZE
	.align		4
.L_3:
        /*000c*/ 	.byte	0x04, 0x11
        /*000e*/ 	.short	(.L_5 - .L_4)
	.align		4
.L_4:
        /*0010*/ 	.word	index@(fp_hammer_kernel)
        /*0014*/ 	.word	0x00000000


	//----- nvinfo : EIATTR_MIN_STACK_SIZE
	.align		4
.L_5:
        /*0018*/ 	.byte	0x04, 0x12
        /*001a*/ 	.short	(.L_7 - .L_6)
	.align		4
.L_6:
        /*001c*/ 	.word	index@(fp_hammer_kernel)
        /*0020*/ 	.word	0x00000000
.L_7:


//--------------------- .nv.compat                --------------------------
	.section	.nv.compat,"",@"SHT_CUDA_COMPAT_INFO"
	.align	4
        /*0000*/ 	.byte	0x02, 0x09, 0x00, 0x00, 0x02, 0x02, 0x01, 0x00, 0x02, 0x05, 0x05, 0x00, 0x03, 0x07, 0x01, 0x01
        /*0010*/ 	.byte	0x02, 0x03, 0x00, 0x00, 0x02, 0x06, 0x01, 0x00, 0x04, 0x0b, 0x08, 0x00, 0x01, 0x00, 0x00, 0x00
        /*0020*/ 	.byte	0x00, 0x00, 0x00, 0x00


//--------------------- .nv.info.fp_hammer_kernel --------------------------
	.section	.nv.info.fp_hammer_kernel,"",@"SHT_CUDA_INFO"
	.sectionflags	@""
	.align	4


	//----- nvinfo : EIATTR_CUDA_API_VERSION
	.align		4
        /*0000*/ 	.byte	0x04, 0x37
        /*0002*/ 	.short	(.L_9 - .L_8)
.L_8:
        /*0004*/ 	.word	0x00000082


	//----- nvinfo : EIATTR_SPARSE_MMA_MASK
	.align		4
.L_9:
        /*0008*/ 	.byte	0x03, 0x50
        /*000a*/ 	.short	0x0000


	//----- nvinfo : EIATTR_MAXREG_COUNT
	.align		4
        /*000c*/ 	.byte	0x03, 0x1b
        /*000e*/ 	.short	0x00ff


	//----- nvinfo : EIATTR_NUM_BARRIERS
	.align		4
        /*0010*/ 	.byte	0x02, 0x4c
        /*0012*/ 	.byte	0x01
	.zero		1


	//----- nvinfo : EIATTR_MERCURY_ISA_VERSION
	.align		4
        /*0014*/ 	.byte	0x03, 0x5f
        /*0016*/ 	.short	0x0101


	//----- nvinfo : EIATTR_VRC_CTA_INIT_COUNT
	.align		4
        /*0018*/ 	.byte	0x02, 0x4a
	.zero		1
	.zero		1


	//----- nvinfo : EIATTR_EXIT_INSTR_OFFSETS
	.align		4
        /*001c*/ 	.byte	0x04, 0x1c
        /*001e*/ 	.short	(.L_11 - .L_10)


	//   ....[0]....
.L_10:
        /*0020*/ 	.word	0x000201c0


	//   ....[1]....
        /*0024*/ 	.word	0x00020240


	//----- nvinfo : EIATTR_SW_WAR
	.align		4
.L_11:
        /*0028*/ 	.byte	0x04, 0x36
        /*002a*/ 	.short	(.L_13 - .L_12)
.L_12:
        /*002c*/ 	.word	0x00000008
.L_13:


//--------------------- .nv.callgraph             --------------------------
	.section	.nv.callgraph,"",@"SHT_CUDA_CALLGRAPH"
	.align	4
	.sectionentsize	8
	.align		4
        /*0000*/ 	.word	0x00000000
	.align		4
        /*0004*/ 	.word	0xffffffff
	.align		4
        /*0008*/ 	.word	0x00000000
	.align		4
        /*000c*/ 	.word	0xfffffffe
	.align		4
        /*0010*/ 	.word	0x00000000
	.align		4
        /*0014*/ 	.word	0xfffffffd
	.align		4
        /*0018*/ 	.word	0x00000000
	.align		4
        /*001c*/ 	.word	0xfffffffc


//--------------------- .nv.constant4             --------------------------
	.section	.nv.constant4,"a",@progbits
	.align	8
	.align		8
.nv.constant4:
        /*0000*/ 	.dword	sfma_out
	.align		8
        /*0008*/ 	.dword	dfma_out


//--------------------- .text.fp_hammer_kernel    --------------------------
	.section	.text.fp_hammer_kernel,"ax",@progbits
	.align	128
        .global         fp_hammer_kernel
        .type           fp_hammer_kernel,@function
        .size           fp_hammer_kernel,(.L_x_3 - fp_hammer_kernel)
        .other          fp_hammer_kernel,@"STO_CUDA_ENTRY STV_DEFAULT"
fp_hammer_kernel:
.text.fp_hammer_kernel:
[----:B------:R-:W-:Y:S08]  /*0000*/  LDC R1, c[0x0][0x37c] ;  /* 0x0000df00ff017b82 */ /* 0x000ff00000000800 */
[----:B------:R-:W-:Y:S01]  /*0010*/  BAR.SYNC.DEFER_BLOCKING 0x0 ;  /* 0x0000000000007b1d */ /* 0x000fe20000010000 */
[----:B------:R-:W-:Y:S01]  /*0020*/  HFMA2 R0, -RZ, RZ, -7.76171875, 32 ;  /* 0xc7c35000ff007431 */ /* 0x000fe200000001ff */
[----:B------:R-:W-:Y:S01]  /*0030*/  MOV R11, 0xc7c35000 ;  /* 0xc7c35000000b7802 */ /* 0x000fe20000000f00 */
[----:B------:R-:W-:Y:S01]  /*0040*/  HFMA2 R2, -RZ, RZ, 0, 0 ;  /* 0x00000000ff027431 */ /* 0x000fe200000001ff */
[----:B------:R-:W-:Y:S01]  /*0050*/  MOV R3, 0xc16312d0 ;  /* 0xc16312d000037802 */ /* 0x000fe20000000f00 */
[----:B------:R-:W-:Y:S01]  /*0060*/  HFMA2 R6, -RZ, RZ, 0, 0 ;  /* 0x00000000ff067431 */ /* 0x000fe200000001ff */
[----:B------:R-:W-:Y:S01]  /*0070*/  MOV R7, 0xc16312d0 ;  /* 0xc16312d000077802 */ /* 0x000fe20000000f00 */
[----:B------:R-:W-:-:S06]  /*0080*/  UMOV UR4, URZ ;  /* 0x000000ff00047c82 */ /* 0x000fcc0008000000 */
.L_x_1:
[----:B------:R-:W-:Y:S01]  /*0090*/  UIADD3 UR4, UPT, UPT, UR4, 0x1, URZ ;  /* 0x0000000104047890 */ /* 0x000fe2000fffe0ff */
[----:B------:R-:W-:Y:S01]  /*00a0*/  MOV R4, R11 ;  /* 0x0000000b00047202 */ /* 0x000fe20000000f00 */
[----:B------:R-:W-:Y:S01]  /*00b0*/  UMOV UR5, URZ ;  /* 0x000000ff00057c82 */ /* 0x000fe20008000000 */
[----:B------:R-:W-:Y:S01]  /*00c0*/  MOV R8, R2 ;  /* 0x0000000200087202 */ /* 0x000fe20000000f00 */
[----:B------:R-:W-:Y:S01]  /*00d0*/  UISETP.NE.AND UP1, UPT, UR4, 0x8, UPT ;  /* 0x000000080400788c */ /* 0x000fe2000bf25270 */
[----:B------:R-:W-:-:S10]  /*00e0*/  MOV R9, R3 ;  /* 0x0000000300097202 */ /* 0x000fd40000000f00 */
.L_x_0:
[----:B------:R-:W-:Y:S01]  /*00f0*/  HFMA2 R2, -RZ, RZ, 7.6796875, 0.00109386444091796875 ;  /* 0x47ae147bff027431 */ /* 0x000fe200000001ff */
[----:B------:R-:W-:Y:S01]  /*0100*/  MOV R3, 0x3f847ae1 ;  /* 0x3f847ae100037802 */ /* 0x000fe20000000f00 */
[----:B------:R-:W-:Y:S01]  /*0110*/  UMOV UR6, 0x48e8a71e ;  /* 0x48e8a71e00067882 */ /* 0x000fe20000000000 */
[----:B------:R-:W-:Y:S01]  /*0120*/  UMOV UR7, 0x3fefff2e ;  /* 0x3fefff2e00077882 */ /* 0x000fe20000000000 */
[----:B------:R-:W-:-:S03]  /*0130*/  MOV R5, 0x3f7ff972 ;  /* 0x3f7ff97200057802 */ /* 0x000fc60000000f00 */
[--C-:B------:R-:W-:Y:S02]  /*0140*/  DFMA R8, R8, UR6, R2.reuse ;  /* 0x0000000608087c2b */ /* 0x100fe40008000002 */
[-C--:B------:R-:W-:Y:S01]  /*0150*/  FFMA R0, R0, R5.reuse, 0.0099999997764825820923 ;  /* 0x3c23d70a00007423 */ /* 0x080fe20000000005 */
[--C-:B------:R-:W-:Y:S01]  /*0160*/  DFMA R6, R6, UR6, R2.reuse ;  /* 0x0000000606067c2b */ /* 0x100fe20008000002 */
[-C--:B------:R-:W-:Y:S02]  /*0170*/  FFMA R4, R4, R5.reuse, 0.0099999997764825820923 ;  /* 0x3c23d70a04047423 */ /* 0x080fe40000000005 */
[-C--:B------:R-:W-:Y:S02]  /*0180*/  FFMA R0, R0, R5.reuse, 0.0099999997764825820923 ;  /* 0x3c23d70a00007423 */ /* 0x080fe40000000005 */
[-C--:B------:R-:W-:Y:S01]  /*0190*/  FFMA R4, R4, R5.reuse, 0.0099999997764825820923 ;  /* 0x3c23d70a04047423 */ /* 0x080fe20000000005 */
[--C-:B------:R-:W-:Y:S01]  /*01a0*/  DFMA R8, R8, UR6, R2.reuse ;  /* 0x0000000608087c2b */ /* 0x100fe20008000002 */
[-C--:B------:R-:W-:Y:S01]  /*01b0*/  FFMA R0, R0, R5.reuse, 0.0099999997764825820923 ;  /* 0x3c23d70a00007423 */ /* 0x080fe20000000005 */
[----:B------:R-:W-:Y:S01]  /*01c0*/  DFMA R6, R6, UR6, R2 ;  /* 0x0000000606067c2b */ /* 0x000fe20008000002 */
[----:B------:R-:W-:-:S02]  /*01d0*/  FFMA R4, R4, R5, 0.0099999997764825820923 ;  /* 0x3c23d70a04047423 */ /* 0x000fc40000000005 */
[-C--:B------:R-:W-:Y:S02]  /*01e0*/  FFMA R0, R0, R5.reuse, 0.0099999997764825820923 ;  /* 0x3c23d70a00007423 */ /* 0x080fe40000000005 */
[-C--:B------:R-:W-:Y:S01]  /*01f0*/  FFMA R4, R4, R5.reuse, 0.0099999997764825820923 ;  /* 0x3c23d70a04047423 */ /* 0x080fe20000000005 */
[--C-:B------:R-:W-:Y:S01]  /*0200*/  DFMA R8, R8, UR6, R2.reuse ;  /* 0x0000000608087c2b */ /* 0x100fe20008000002 */
        /* <DEDUP_REMOVED lines=6121> */
[----:B------:R-:W-:Y:S01]  /*180a0*/  DFMA R6, R6, UR6, R2 ;  /* 0x0000000606067c2b */ /* 0x000fe20008000002 */
[-C--:B------:R-:W-:Y:S02]  /*180b0*/  FFMA R4, R4, R5.reuse, 0.0099999997764825820923 ;  /* 0x3c23d70a04047423 */ /* 0x080fe40000000005 */
[----:B------:R-:W-:-:S03]  /*180c0*/  FFMA R0, R0, R5, 0.0099999997764825820923 ;  /* 0x3c23d70a00007423 */ /* 0x000fc60000000005 */
[--C-:B------:R-:W-:Y:S02]  /*180d0*/  DFMA R8, R8, UR6, R2.reuse ;  /* 0x0000000608087c2b */ /* 0x100fe40008000002 */
[----:B------:R-:W-:-:S06]  /*180e0*/  DFMA R6, R6, UR6, R2 ;  /* 0x0000000606067c2b */ /* 0x000fcc0008000002 */
        /* <DEDUP_REMOVED lines=2045> */
[--C-:B------:R-:W-:Y:S01]  /*200c0*/  DFMA R6, R6, UR6, R2.reuse ;  /* 0x0000000606067c2b */ /* 0x100fe20008000002 */
[-C--:B------:R-:W-:Y:S01]  /*200d0*/  FFMA R4, R4, R5.reuse, 0.0099999997764825820923 ;  /* 0x3c23d70a04047423 */ /* 0x080fe20000000005 */
[-C--:B------:R-:W-:Y:S01]  /*200e0*/  FFMA R0, R0, R5.reuse, 0.0099999997764825820923 ;  /* 0x3c23d70a00007423 */ /* 0x080fe20000000005 */
[----:B------:R-:W-:Y:S02]  /*200f0*/  UIADD3 UR5, UPT, UPT, UR5, 0x40, URZ ;  /* 0x0000004005057890 */ /* 0x000fe4000fffe0ff */
[-C--:B------:R-:W-:Y:S01]  /*20100*/  FFMA R4, R4, R5.reuse, 0.0099999997764825820923 ;  /* 0x3c23d70a04047423 */ /* 0x080fe20000000005 */
[--C-:B------:R-:W-:Y:S01]  /*20110*/  DFMA R8, R8, UR6, R2.reuse ;  /* 0x0000000608087c2b */ /* 0x100fe20008000002 */
[-C--:B------:R-:W-:Y:S01]  /*20120*/  FFMA R0, R0, R5.reuse, 0.0099999997764825820923 ;  /* 0x3c23d70a00007423 */ /* 0x080fe20000000005 */
[----:B------:R-:W-:Y:S01]  /*20130*/  UISETP.NE.AND UP0, UPT, UR5, 0x1388000, UPT ;  /* 0x013880000500788c */ /* 0x000fe2000bf05270 */
[----:B------:R-:W-:Y:S01]  /*20140*/  DFMA R6, R6, UR6, R2 ;  /* 0x0000000606067c2b */ /* 0x000fe20008000002 */
[----:B------:R-:W-:-:S07]  /*20150*/  FFMA R4, R4, R5, 0.0099999997764825820923 ;  /* 0x3c23d70a04047423 */ /* 0x000fce0000000005 */
[----:B------:R-:W-:Y:S05]  /*20160*/  BRA.U UP0, `(.L_x_0) ;  /* 0xfffffdfd00e07547 */ /* 0x000fea000b83ffff */
[----:B------:R-:W-:Y:S02]  /*20170*/  MOV R2, R8 ;  /* 0x0000000800027202 */ /* 0x000fe40000000f00 */
[----:B------:R-:W-:Y:S02]  /*20180*/  MOV R3, R9 ;  /* 0x0000000900037202 */ /* 0x000fe40000000f00 */
[----:B------:R-:W-:Y:S01]  /*20190*/  MOV R11, R4 ;  /* 0x00000004000b7202 */ /* 0x000fe20000000f00 */
[----:B------:R-:W-:Y:S06]  /*201a0*/  BRA.U UP1, `(.L_x_1) ;  /* 0xfffffdfd01b87547 */ /* 0x000fec000b83ffff */
[----:B------:R-:W-:-:S13]  /*201b0*/  FSETP.GEU.AND P0, PT, R0, RZ, PT ;  /* 0x000000ff0000720b */ /* 0x000fda0003f0e000 */
[----:B------:R-:W-:Y:S05]  /*201c0*/  @P0 EXIT ;  /* 0x000000000000094d */ /* 0x000fea0003800000 */
[----:B------:R-:W0:Y:S01]  /*201d0*/  LDC.64 R4, c[0x4][RZ] ;  /* 0x01000000ff047b82 */ /* 0x000e220000000a00 */
[----:B------:R-:W0:Y:S01]  /*201e0*/  LDCU.64 UR4, c[0x0][0x358] ;  /* 0x00006b00ff0477ac */ /* 0x000e220008000a00 */
[----:B------:R-:W-:Y:S01]  /*201f0*/  DADD R2, R2, R6 ;  /* 0x0000000002027229 */ /* 0x000fe20000000006 */
[----:B------:R-:W-:-:S05]  /*20200*/  FADD R11, R0, R11 ;  /* 0x0000000b000b7221 */ /* 0x000fca0000000000 */
[----:B------:R-:W1:Y:S01]  /*20210*/  LDC.64 R8, c[0x4][0x8] ;  /* 0x01000200ff087b82 */ /* 0x000e620000000a00 */
[----:B0-----:R-:W-:Y:S04]  /*20220*/  STG.E desc[UR4][R4.64], R11 ;  /* 0x0000000b04007986 */ /* 0x001fe8000c101904 */
[----:B-1----:R-:W-:Y:S01]  /*20230*/  STG.E.64 desc[UR4][R8.64], R2 ;  /* 0x0000000208007986 */ /* 0x002fe2000c101b04 */
[----:B------:R-:W-:Y:S05]  /*20240*/  EXIT ;  /* 0x000000000000794d */ /* 0x000fea0003800000 */
.L_x_2:
[----:B------:R-:W-:-:S00]  /*20250*/  BRA `(.L_x_2) ;  /* 0xfffffffc00fc7947 */ /* 0x000fc0000383ffff */
[----:B------:R-:W-:-:S00]  /*20260*/  NOP ;  /* 0x0000000000007918 */ /* 0x000fc00000000000 */
        /* <DEDUP_REMOVED lines=9> */
.L_x_3:


//--------------------- .nv.shared.reserved.0     --------------------------
	.section	.nv.shared.reserved.0,"aw",@nobits
	.weak		__nv_reservedSMEM_offset_0_alias
	.size		__nv_reservedSMEM_offset_0_alias, 0, 64
	.other		__nv_reservedSMEM_offset_0_alias,@"STO_CUDA_RESERVED_SHARED STV_DEFAULT"
__nv_reservedSMEM_offset_0_alias:
	.zero		0
	.zero		64


//--------------------- .nv.global                --------------------------
	.section	.nv.global,"aw",@nobits
	.align	8
.nv.global:
	.type		dfma_out,@object
	.size		dfma_out,(sfma_out - dfma_out)
dfma_out:
	.zero		8
	.type		sfma_out,@object
	.size		sfma_out,(.L_0 - sfma_out)
sfma_out:
	.zero		4
.L_0:


//--------------------- .nv.constant0.fp_hammer_kernel --------------------------
	.section	.nv.constant0.fp_hammer_kernel,"a",@progbits
	.sectionflags	@""
	.align	4
.nv.constant0.fp_hammer_kernel:
	.zero		896


//--------------------- SYMBOLS --------------------------

	.type		.nv.reservedSmem.offset0,@object
	.size		.nv.reservedSmem.offset0,0x4
